// auto-generated by cutlass_sweep.gemm — config: {"arch": "sm_100", "cluster_m": 1, "cluster_n": 4, "dtype": "mxfp4", "dtype_b": "mxfp4", "layout": "nt", "stages": 0, "tile_k": 256, "tile_m": 128, "tile_n": 256}
#include "cutlass/cutlass.h"
#include "cutlass/gemm/collective/collective_builder.hpp"
#include "cutlass/gemm/device/gemm_universal_adapter.h"
#include "cutlass/gemm/kernel/gemm_universal.hpp"
#include "cutlass/epilogue/collective/collective_builder.hpp"

using ElemA = cutlass::mx_float4_t<cutlass::float_e2m1_t>;
using ElemB = cutlass::mx_float4_t<cutlass::float_e2m1_t>;
using ElemCD = cutlass::bfloat16_t;
using Acc  = float;
using TileShape    = cute::Shape<cute::_128, cute::_256, cute::_256>;
using ClusterShape = cute::Shape<cute::_1, cute::_4, cute::_1>;

using CollectiveEpilogue = typename cutlass::epilogue::collective::CollectiveBuilder<
    cutlass::arch::Sm100, cutlass::arch::OpClassTensorOp,
    TileShape, ClusterShape,
    cutlass::epilogue::collective::EpilogueTileAuto,
    Acc, Acc,
    ElemCD, cutlass::layout::RowMajor, 128 / cutlass::sizeof_bits<ElemCD>::value,
    ElemCD, cutlass::layout::RowMajor, 128 / cutlass::sizeof_bits<ElemCD>::value,
    cutlass::epilogue::collective::EpilogueScheduleAuto
  >::CollectiveOp;

using CollectiveMainloop = typename cutlass::gemm::collective::CollectiveBuilder<
    cutlass::arch::Sm100, cutlass::arch::OpClassBlockScaledTensorOp,
    ElemA, cutlass::layout::RowMajor, 32,
    ElemB, cutlass::layout::ColumnMajor, 32,
    Acc,
    TileShape, ClusterShape,
    cutlass::gemm::collective::StageCountAutoCarveout<static_cast<int>(sizeof(typename CollectiveEpilogue::SharedStorage))>,
    cutlass::gemm::collective::KernelScheduleAuto
  >::CollectiveOp;

using GemmKernel = cutlass::gemm::kernel::GemmUniversal<
    cute::Shape<int,int,int,int>,
    CollectiveMainloop,
    CollectiveEpilogue
>;
using Gemm = cutlass::gemm::device::GemmUniversalAdapter<GemmKernel>;

// Force the device kernel symbol into the cubin without needing a host main.
auto* _anchor = &cutlass::device_kernel<GemmKernel>;


// ===== COMPILED SASS (sm_100a) =====

	.target	sm_100a

	.elftype	@"ET_EXEC"


//--------------------- .note.nv.tkinfo           --------------------------
	.section	.note.nv.tkinfo,"",@"SHT_NOTE"
	.sectionflags	@"SHF_NOTE_NV_TKINFO"
	.tkinfo
        /*0018*/ 	.word	0x00000002
        /*0030*/ 	.string	""
        /*0030*/ 	.string	"ptxas"
        /*0030*/ 	.string	"Cuda compilation tools, release 13.0, V13.0.88"
        /*0030*/ 	.string	"Build cuda_13.0.r13.0/compiler.36424714_0"
        /*0030*/ 	.string	"-arch sm_100a -m 64 "



//--------------------- .note.nv.cuinfo           --------------------------
	.section	.note.nv.cuinfo,"",@"SHT_NOTE"
	.sectionflags	@"SHF_NOTE_NV_CUINFO"
        /*0018*/ 	.short	0x0002
        /*001a*/ 	.short	0x0064
        /*001c*/ 	.short	0x0082
	.zero		2


//--------------------- .nv.info                  --------------------------
	.section	.nv.info,"",@"SHT_CUDA_INFO"
	.align	4


	//----- nvinfo : EIATTR_REGCOUNT
	.align		4
        /*0000*/ 	.byte	0x04, 0x2f
        /*0002*/ 	.short	(.L_19 - .L_18)
	.align		4
.L_18:
        /*0004*/ 	.word	index@(_ZN7cutlass13device_kernelINS_4gemm6kernel13GemmUniversalIN4cute5tupleIJiiiiEEENS1_10collective13CollectiveMmaINS1_46MainloopSm100TmaUmmaWarpSpecializedBlockScaledILi3ELi2ELi1ENS5_IJNS4_1CILi1EEENSA_ILi4EEESB_EEEEENS5_IJNSA_ILi128EEENSA_ILi256EEESG_EEENS5_IJNS_12float_e2m1_tENS_13float_ue8m0_tEEEENS5_IJNS5_IJlSB_lEEENS4_6LayoutINS5_IJNS5_IJNS5_IJNSA_ILi32EEESC_EEEiEEESP_NS5_IJSB_iEEEEEENS5_IJNS5_IJNS5_IJNSA_ILi16EEESC_EEEiEEENS5_IJNS5_IJNSA_ILi0EEESB_EEENSA_ILi512EEEEEENS5_IJSV_iEEEEEEEEEEESK_S12_NS4_8TiledMMAINS4_8MMA_AtomIJNS4_17SM100_MMA_MXF4_SSISI_SI_fSJ_Li128ELi256ELi32ELNS4_4UMMA5MajorE0ELS17_0ELNS16_7ScaleInE0ELS18_0EEEEEENSM_INS5_IJSB_SB_SB_EEENS5_IJSV_SV_SV_EEEEENS5_IJNS4_10UnderscoreES1E_S1E_EEEEENS5_IJNS4_23SM90_TMA_LOAD_MULTICASTES1H_EEENS5_IJNS4_14ComposedLayoutINS4_7SwizzleILi3ELi4ELi3EEENS4_18smem_ptr_flag_bitsILi4EEENSM_INS5_IJNSA_ILi8EEESG_EEENS5_IJSG_SB_EEEEEEENSM_INS5_IJNS5_IJNS5_IJSO_SB_EEENS5_IJSN_NSA_ILi2EEEEEEEEESB_NS5_IJS1U_S1U_EEEEEENS5_IJNS5_IJNS5_IJST_SX_EEESW_EEESV_NS5_IJS1U_SX_EEEEEEEEEEEvNS4_8identityENS5_IJNS4_13SM90_TMA_LOADES26_EEENS5_IJS1S_NSM_INS5_IJNS5_IJNS5_IJSO_S1U_EEES1V_EEESB_S1X_EEENS5_IJS20_SV_NS5_IJS1U_NSA_ILi1024EEEEEEEEEEEEEEvS25_EENS_8epilogue10collective18CollectiveEpilogueINS2H_23Sm100TmaWarpSpecializedILi4ELi2ELi64ELb1ELb0EEEJSH_NS5_IJNSM_ISF_SB_EENSM_INSA_ILi64EEESB_EEEEENS_10bfloat16_tESL_S2Q_SL_NS2H_6fusion15FusionCallbacksIS2L_NS2R_17LinearCombinationIS2Q_fS2Q_fLNS_15FloatRoundStyleE2EEESH_S2P_JEEENS4_5SM1004TMEM4LOAD26SM100_TMEM_LOAD_32dp32b64xES26_NS1J_IS1L_NS1M_ILi16EEENSM_INS5_IJS1O_S2N_EEENS5_IJS2N_SB_EEEEEEENS4_39AutoVectorizingCopyWithAssumedAlignmentILi128EEENS4_14SM90_TMA_STOREES35_S37_S37_EEEvvEEEEvNT_6ParamsE)
        /*0008*/ 	.word	0x000000ba


	//----- nvinfo : EIATTR_FRAME_SIZE
	.align		4
.L_19:
        /*000c*/ 	.byte	0x04, 0x11
        /*000e*/ 	.short	(.L_21 - .L_20)
	.align		4
.L_20:
        /*0010*/ 	.word	index@($__internal_2_$__cuda_sm10x_tcgen05_guardrail_trap_unallocated_columns_being_dealloced)
        /*0014*/ 	.word	0x00000000


	//----- nvinfo : EIATTR_FRAME_SIZE
	.align		4
.L_21:
        /*0018*/ 	.byte	0x04, 0x11
        /*001a*/ 	.short	(.L_23 - .L_22)
	.align		4
.L_22:
        /*001c*/ 	.word	index@($__internal_1_$__cuda_sm10x_tcgen05_guardrail_trap_phase_invalid_during_alloc)
        /*0020*/ 	.word	0x00000000


	//----- nvinfo : EIATTR_FRAME_SIZE
	.align		4
.L_23:
        /*0024*/ 	.byte	0x04, 0x11
        /*0026*/ 	.short	(.L_25 - .L_24)
	.align		4
.L_24:
        /*0028*/ 	.word	index@($__internal_0_$__cuda_sm10x_tcgen05_guardrail_trap_col_being_dealloced_not_returned_by_alloc)
        /*002c*/ 	.word	0x00000000


	//----- nvinfo : EIATTR_FRAME_SIZE
	.align		4
.L_25:
        /*0030*/ 	.byte	0x04, 0x11
        /*0032*/ 	.short	(.L_27 - .L_26)
	.align		4
.L_26:
        /*0034*/ 	.word	index@(_ZN7cutlass13device_kernelINS_4gemm6kernel13GemmUniversalIN4cute5tupleIJiiiiEEENS1_10collective13CollectiveMmaINS1_46MainloopSm100TmaUmmaWarpSpecializedBlockScaledILi3ELi2ELi1ENS5_IJNS4_1CILi1EEENSA_ILi4EEESB_EEEEENS5_IJNSA_ILi128EEENSA_ILi256EEESG_EEENS5_IJNS_12float_e2m1_tENS_13float_ue8m0_tEEEENS5_IJNS5_IJlSB_lEEENS4_6LayoutINS5_IJNS5_IJNS5_IJNSA_ILi32EEESC_EEEiEEESP_NS5_IJSB_iEEEEEENS5_IJNS5_IJNS5_IJNSA_ILi16EEESC_EEEiEEENS5_IJNS5_IJNSA_ILi0EEESB_EEENSA_ILi512EEEEEENS5_IJSV_iEEEEEEEEEEESK_S12_NS4_8TiledMMAINS4_8MMA_AtomIJNS4_17SM100_MMA_MXF4_SSISI_SI_fSJ_Li128ELi256ELi32ELNS4_4UMMA5MajorE0ELS17_0ELNS16_7ScaleInE0ELS18_0EEEEEENSM_INS5_IJSB_SB_SB_EEENS5_IJSV_SV_SV_EEEEENS5_IJNS4_10UnderscoreES1E_S1E_EEEEENS5_IJNS4_23SM90_TMA_LOAD_MULTICASTES1H_EEENS5_IJNS4_14ComposedLayoutINS4_7SwizzleILi3ELi4ELi3EEENS4_18smem_ptr_flag_bitsILi4EEENSM_INS5_IJNSA_ILi8EEESG_EEENS5_IJSG_SB_EEEEEEENSM_INS5_IJNS5_IJNS5_IJSO_SB_EEENS5_IJSN_NSA_ILi2EEEEEEEEESB_NS5_IJS1U_S1U_EEEEEENS5_IJNS5_IJNS5_IJST_SX_EEESW_EEESV_NS5_IJS1U_SX_EEEEEEEEEEEvNS4_8identityENS5_IJNS4_13SM90_TMA_LOADES26_EEENS5_IJS1S_NSM_INS5_IJNS5_IJNS5_IJSO_S1U_EEES1V_EEESB_S1X_EEENS5_IJS20_SV_NS5_IJS1U_NSA_ILi1024EEEEEEEEEEEEEEvS25_EENS_8epilogue10collective18CollectiveEpilogueINS2H_23Sm100TmaWarpSpecializedILi4ELi2ELi64ELb1ELb0EEEJSH_NS5_IJNSM_ISF_SB_EENSM_INSA_ILi64EEESB_EEEEENS_10bfloat16_tESL_S2Q_SL_NS2H_6fusion15FusionCallbacksIS2L_NS2R_17LinearCombinationIS2Q_fS2Q_fLNS_15FloatRoundStyleE2EEESH_S2P_JEEENS4_5SM1004TMEM4LOAD26SM100_TMEM_LOAD_32dp32b64xES26_NS1J_IS1L_NS1M_ILi16EEENSM_INS5_IJS1O_S2N_EEENS5_IJS2N_SB_EEEEEEENS4_39AutoVectorizingCopyWithAssumedAlignmentILi128EEENS4_14SM90_TMA_STOREES35_S37_S37_EEEvvEEEEvNT_6ParamsE)
        /*0038*/ 	.word	0x00000000


	//----- nvinfo : EIATTR_MIN_STACK_SIZE
	.align		4
.L_27:
        /*003c*/ 	.byte	0x04, 0x12
        /*003e*/ 	.short	(.L_29 - .L_28)
	.align		4
.L_28:
        /*0040*/ 	.word	index@(_ZN7cutlass13device_kernelINS_4gemm6kernel13GemmUniversalIN4cute5tupleIJiiiiEEENS1_10collective13CollectiveMmaINS1_46MainloopSm100TmaUmmaWarpSpecializedBlockScaledILi3ELi2ELi1ENS5_IJNS4_1CILi1EEENSA_ILi4EEESB_EEEEENS5_IJNSA_ILi128EEENSA_ILi256EEESG_EEENS5_IJNS_12float_e2m1_tENS_13float_ue8m0_tEEEENS5_IJNS5_IJlSB_lEEENS4_6LayoutINS5_IJNS5_IJNS5_IJNSA_ILi32EEESC_EEEiEEESP_NS5_IJSB_iEEEEEENS5_IJNS5_IJNS5_IJNSA_ILi16EEESC_EEEiEEENS5_IJNS5_IJNSA_ILi0EEESB_EEENSA_ILi512EEEEEENS5_IJSV_iEEEEEEEEEEESK_S12_NS4_8TiledMMAINS4_8MMA_AtomIJNS4_17SM100_MMA_MXF4_SSISI_SI_fSJ_Li128ELi256ELi32ELNS4_4UMMA5MajorE0ELS17_0ELNS16_7ScaleInE0ELS18_0EEEEEENSM_INS5_IJSB_SB_SB_EEENS5_IJSV_SV_SV_EEEEENS5_IJNS4_10UnderscoreES1E_S1E_EEEEENS5_IJNS4_23SM90_TMA_LOAD_MULTICASTES1H_EEENS5_IJNS4_14ComposedLayoutINS4_7SwizzleILi3ELi4ELi3EEENS4_18smem_ptr_flag_bitsILi4EEENSM_INS5_IJNSA_ILi8EEESG_EEENS5_IJSG_SB_EEEEEEENSM_INS5_IJNS5_IJNS5_IJSO_SB_EEENS5_IJSN_NSA_ILi2EEEEEEEEESB_NS5_IJS1U_S1U_EEEEEENS5_IJNS5_IJNS5_IJST_SX_EEESW_EEESV_NS5_IJS1U_SX_EEEEEEEEEEEvNS4_8identityENS5_IJNS4_13SM90_TMA_LOADES26_EEENS5_IJS1S_NSM_INS5_IJNS5_IJNS5_IJSO_S1U_EEES1V_EEESB_S1X_EEENS5_IJS20_SV_NS5_IJS1U_NSA_ILi1024EEEEEEEEEEEEEEvS25_EENS_8epilogue10collective18CollectiveEpilogueINS2H_23Sm100TmaWarpSpecializedILi4ELi2ELi64ELb1ELb0EEEJSH_NS5_IJNSM_ISF_SB_EENSM_INSA_ILi64EEESB_EEEEENS_10bfloat16_tESL_S2Q_SL_NS2H_6fusion15FusionCallbacksIS2L_NS2R_17LinearCombinationIS2Q_fS2Q_fLNS_15FloatRoundStyleE2EEESH_S2P_JEEENS4_5SM1004TMEM4LOAD26SM100_TMEM_LOAD_32dp32b64xES26_NS1J_IS1L_NS1M_ILi16EEENSM_INS5_IJS1O_S2N_EEENS5_IJS2N_SB_EEEEEEENS4_39AutoVectorizingCopyWithAssumedAlignmentILi128EEENS4_14SM90_TMA_STOREES35_S37_S37_EEEvvEEEEvNT_6ParamsE)
        /*0044*/ 	.word	0x00000000
.L_29:


//--------------------- .nv.compat                --------------------------
	.section	.nv.compat,"",@"SHT_CUDA_COMPAT_INFO"
	.align	4
        /*0000*/ 	.byte	0x02, 0x09, 0x01, 0x00, 0x02, 0x02, 0x02, 0x00, 0x02, 0x05, 0x05, 0x00, 0x03, 0x07, 0x01, 0x01
        /*0010*/ 	.byte	0x02, 0x03, 0x01, 0x00, 0x02, 0x06, 0x01, 0x00, 0x04, 0x0b, 0x08, 0x00, 0x09, 0x00, 0x00, 0x00
        /*0020*/ 	.byte	0x00, 0x00, 0x00, 0x00


//--------------------- .nv.info._ZN7cutlass13device_kernelINS_4gemm6kernel13GemmUniversalIN4cute5tupleIJiiiiEEENS1_10collective13CollectiveMmaINS1_46MainloopSm100TmaUmmaWarpSpecializedBlockScaledILi3ELi2ELi1ENS5_IJNS4_1CILi1EEENSA_ILi4EEESB_EEEEENS5_IJNSA_ILi128EEENSA_ILi256EEESG_EEENS5_IJNS_12float_e2m1_tENS_13float_ue8m0_tEEEENS5_IJNS5_IJlSB_lEEENS4_6LayoutINS5_IJNS5_IJNS5_IJNSA_ILi32EEESC_EEEiEEESP_NS5_IJSB_iEEEEEENS5_IJNS5_IJNS5_IJNSA_ILi16EEESC_EEEiEEENS5_IJNS5_IJNSA_ILi0EEESB_EEENSA_ILi512EEEEEENS5_IJSV_iEEEEEEEEEEESK_S12_NS4_8TiledMMAINS4_8MMA_AtomIJNS4_17SM100_MMA_MXF4_SSISI_SI_fSJ_Li128ELi256ELi32ELNS4_4UMMA5MajorE0ELS17_0ELNS16_7ScaleInE0ELS18_0EEEEEENSM_INS5_IJSB_SB_SB_EEENS5_IJSV_SV_SV_EEEEENS5_IJNS4_10UnderscoreES1E_S1E_EEEEENS5_IJNS4_23SM90_TMA_LOAD_MULTICASTES1H_EEENS5_IJNS4_14ComposedLayoutINS4_7SwizzleILi3ELi4ELi3EEENS4_18smem_ptr_flag_bitsILi4EEENSM_INS5_IJNSA_ILi8EEESG_EEENS5_IJSG_SB_EEEEEEENSM_INS5_IJNS5_IJNS5_IJSO_SB_EEENS5_IJSN_NSA_ILi2EEEEEEEEESB_NS5_IJS1U_S1U_EEEEEENS5_IJNS5_IJNS5_IJST_SX_EEESW_EEESV_NS5_IJS1U_SX_EEEEEEEEEEEvNS4_8identityENS5_IJNS4_13SM90_TMA_LOADES26_EEENS5_IJS1S_NSM_INS5_IJNS5_IJNS5_IJSO_S1U_EEES1V_EEESB_S1X_EEENS5_IJS20_SV_NS5_IJS1U_NSA_ILi1024EEEEEEEEEEEEEEvS25_EENS_8epilogue10collective18CollectiveEpilogueINS2H_23Sm100TmaWarpSpecializedILi4ELi2ELi64ELb1ELb0EEEJSH_NS5_IJNSM_ISF_SB_EENSM_INSA_ILi64EEESB_EEEEENS_10bfloat16_tESL_S2Q_SL_NS2H_6fusion15FusionCallbacksIS2L_NS2R_17LinearCombinationIS2Q_fS2Q_fLNS_15FloatRoundStyleE2EEESH_S2P_JEEENS4_5SM1004TMEM4LOAD26SM100_TMEM_LOAD_32dp32b64xES26_NS1J_IS1L_NS1M_ILi16EEENSM_INS5_IJS1O_S2N_EEENS5_IJS2N_SB_EEEEEEENS4_39AutoVectorizingCopyWithAssumedAlignmentILi128EEENS4_14SM90_TMA_STOREES35_S37_S37_EEEvvEEEEvNT_6ParamsE --------------------------
	.section	.nv.info._ZN7cutlass13device_kernelINS_4gemm6kernel13GemmUniversalIN4cute5tupleIJiiiiEEENS1_10collective13CollectiveMmaINS1_46MainloopSm100TmaUmmaWarpSpecializedBlockScaledILi3ELi2ELi1ENS5_IJNS4_1CILi1EEENSA_ILi4EEESB_EEEEENS5_IJNSA_ILi128EEENSA_ILi256EEESG_EEENS5_IJNS_12float_e2m1_tENS_13float_ue8m0_tEEEENS5_IJNS5_IJlSB_lEEENS4_6LayoutINS5_IJNS5_IJNS5_IJNSA_ILi32EEESC_EEEiEEESP_NS5_IJSB_iEEEEEENS5_IJNS5_IJNS5_IJNSA_ILi16EEESC_EEEiEEENS5_IJNS5_IJNSA_ILi0EEESB_EEENSA_ILi512EEEEEENS5_IJSV_iEEEEEEEEEEESK_S12_NS4_8TiledMMAINS4_8MMA_AtomIJNS4_17SM100_MMA_MXF4_SSISI_SI_fSJ_Li128ELi256ELi32ELNS4_4UMMA5MajorE0ELS17_0ELNS16_7ScaleInE0ELS18_0EEEEEENSM_INS5_IJSB_SB_SB_EEENS5_IJSV_SV_SV_EEEEENS5_IJNS4_10UnderscoreES1E_S1E_EEEEENS5_IJNS4_23SM90_TMA_LOAD_MULTICASTES1H_EEENS5_IJNS4_14ComposedLayoutINS4_7SwizzleILi3ELi4ELi3EEENS4_18smem_ptr_flag_bitsILi4EEENSM_INS5_IJNSA_ILi8EEESG_EEENS5_IJSG_SB_EEEEEEENSM_INS5_IJNS5_IJNS5_IJSO_SB_EEENS5_IJSN_NSA_ILi2EEEEEEEEESB_NS5_IJS1U_S1U_EEEEEENS5_IJNS5_IJNS5_IJST_SX_EEESW_EEESV_NS5_IJS1U_SX_EEEEEEEEEEEvNS4_8identityENS5_IJNS4_13SM90_TMA_LOADES26_EEENS5_IJS1S_NSM_INS5_IJNS5_IJNS5_IJSO_S1U_EEES1V_EEESB_S1X_EEENS5_IJS20_SV_NS5_IJS1U_NSA_ILi1024EEEEEEEEEEEEEEvS25_EENS_8epilogue10collective18CollectiveEpilogueINS2H_23Sm100TmaWarpSpecializedILi4ELi2ELi64ELb1ELb0EEEJSH_NS5_IJNSM_ISF_SB_EENSM_INSA_ILi64EEESB_EEEEENS_10bfloat16_tESL_S2Q_SL_NS2H_6fusion15FusionCallbacksIS2L_NS2R_17LinearCombinationIS2Q_fS2Q_fLNS_15FloatRoundStyleE2EEESH_S2P_JEEENS4_5SM1004TMEM4LOAD26SM100_TMEM_LOAD_32dp32b64xES26_NS1J_IS1L_NS1M_ILi16EEENSM_INS5_IJS1O_S2N_EEENS5_IJS2N_SB_EEEEEEENS4_39AutoVectorizingCopyWithAssumedAlignmentILi128EEENS4_14SM90_TMA_STOREES35_S37_S37_EEEvvEEEEvNT_6ParamsE,"",@"SHT_CUDA_INFO"
	.sectionflags	@""
	.align	4


	//----- nvinfo : EIATTR_CUDA_API_VERSION
	.align		4
        /*0000*/ 	.byte	0x04, 0x37
        /*0002*/ 	.short	(.L_31 - .L_30)
.L_30:
        /*0004*/ 	.word	0x00000082


	//----- nvinfo : EIATTR_KPARAM_INFO
	.align		4
.L_31:
        /*0008*/ 	.byte	0x04, 0x17
        /*000a*/ 	.short	(.L_33 - .L_32)
.L_32:
        /*000c*/ 	.word	0x00000000
        /*0010*/ 	.short	0x0000
        /*0012*/ 	.short	0x0000
        /*0014*/ 	.byte	0x00, 0xf0, 0x01, 0x30


	//----- nvinfo : EIATTR_AT_ENTRY_FRAGMENTS
	.align		4
.L_33:
        /*0018*/ 	.byte	0x04, 0x4f
        /*001a*/ 	.short	(.L_35 - .L_34)


	//   ....[0]....
.L_34:
        /*001c*/ 	.word	0x00000006


	//----- nvinfo : EIATTR_RESERVED_SMEM_USED
	.align		4
.L_35:
        /*0020*/ 	.byte	0x01, 0x41
	.zero		2


	//----- nvinfo : EIATTR_SPARSE_MMA_MASK
	.align		4
        /*0024*/ 	.byte	0x03, 0x50
        /*0026*/ 	.short	0x0000


	//----- nvinfo : EIATTR_TCGEN05_1CTA_USED
	.align		4
        /*0028*/ 	.byte	0x01, 0x51
	.zero		2


	//----- nvinfo : EIATTR_MAXREG_COUNT
	.align		4
        /*002c*/ 	.byte	0x03, 0x1b
        /*002e*/ 	.short	0x00ff


	//----- nvinfo : EIATTR_NUM_BARRIERS
	.align		4
        /*0030*/ 	.byte	0x02, 0x4c
        /*0032*/ 	.byte	0x07
	.zero		1


	//----- nvinfo : EIATTR_EXTERNS
	.align		4
        /*0034*/ 	.byte	0x04, 0x0f
        /*0036*/ 	.short	(.L_37 - .L_36)


	//   ....[0]....
	.align		4
.L_36:
        /*0038*/ 	.word	index@(__assertfail)


	//----- nvinfo : EIATTR_MERCURY_ISA_VERSION
	.align		4
.L_37:
        /*003c*/ 	.byte	0x03, 0x5f
        /*003e*/ 	.short	0x0101


	//----- nvinfo : EIATTR_INT_WARP_WIDE_INSTR_OFFSETS
	.align		4
        /*0040*/ 	.byte	0x04, 0x31
        /*0042*/ 	.short	(.L_39 - .L_38)


	//   ....[0]....
.L_38:
        /*0044*/ 	.word	0x00000d50


	//   ....[1]....
        /*0048*/ 	.word	0x00000e00


	//   ....[2]....
        /*004c*/ 	.word	0x00002450


	//   ....[3]....
        /*0050*/ 	.word	0x00004470


	//   ....[4]....
        /*0054*/ 	.word	0x00004490


	//   ....[5]....
        /*0058*/ 	.word	0x000044c0


	//   ....[6]....
        /*005c*/ 	.word	0x00004e00


	//   ....[7]....
        /*0060*/ 	.word	0x00004e50


	//   ....[8]....
        /*0064*/ 	.word	0x00004f60


	//   ....[9]....
        /*0068*/ 	.word	0x00005060


	//   ....[10]....
        /*006c*/ 	.word	0x000050e0


	//   ....[11]....
        /*0070*/ 	.word	0x000051f0


	//   ....[12]....
        /*0074*/ 	.word	0x00005340


	//   ....[13]....
        /*0078*/ 	.word	0x000053e0


	//----- nvinfo : EIATTR_COOP_GROUP_MASK_REGIDS
	.align		4
.L_39:
        /*007c*/ 	.byte	0x04, 0x29
        /*007e*/ 	.short	(.L_41 - .L_40)


	//   ....[0]....
.L_40:
        /*0080*/ 	.word	0xffffffff


	//   ....[1]....
        /*0084*/ 	.word	0xffffffff


	//   ....[2]....
        /*0088*/ 	.word	0xffffffff


	//   ....[3]....
        /*008c*/ 	.word	0xffffffff


	//   ....[4]....
        /*0090*/ 	.word	0xffffffff


	//   ....[5]....
        /*0094*/ 	.word	0xffffffff


	//   ....[6]....
        /*0098*/ 	.word	0xffffffff


	//   ....[7]....
        /*009c*/ 	.word	0xffffffff


	//   ....[8]....
        /*00a0*/ 	.word	0xffffffff


	//   ....[9]....
        /*00a4*/ 	.word	0xffffffff


	//   ....[10]....
        /*00a8*/ 	.word	0xffffffff


	//   ....[11]....
        /*00ac*/ 	.word	0xffffffff


	//   ....[12]....
        /*00b0*/ 	.word	0xffffffff


	//   ....[13]....
        /*00b4*/ 	.word	0xffffffff


	//----- nvinfo : EIATTR_COOP_GROUP_INSTR_OFFSETS
	.align		4
.L_41:
        /*00b8*/ 	.byte	0x04, 0x28
        /*00ba*/ 	.short	(.L_43 - .L_42)


	//   ....[0]....
.L_42:
        /*00bc*/ 	.word	0x00000090


	//   ....[1]....
        /*00c0*/ 	.word	0x00000530


	//   ....[2]....
        /*00c4*/ 	.word	0x000006c0


	//   ....[3]....
        /*00c8*/ 	.word	0x00000860


	//   ....[4]....
        /*00cc*/ 	.word	0x00000960


	//   ....[5]....
        /*00d0*/ 	.word	0x00000ad0


	//   ....[6]....
        /*00d4*/ 	.word	0x00000c10


	//   ....[7]....
        /*00d8*/ 	.word	0x00000e80


	//   ....[8]....
        /*00dc*/ 	.word	0x00002330


	//   ....[9]....
        /*00e0*/ 	.word	0x00003090


	//   ....[10]....
        /*00e4*/ 	.word	0x000032a0


	//   ....[11]....
        /*00e8*/ 	.word	0x000032d0


	//   ....[12]....
        /*00ec*/ 	.word	0x00004350


	//   ....[13]....
        /*00f0*/ 	.word	0x00004580


	//----- nvinfo : EIATTR_VRC_CTA_INIT_COUNT
	.align		4
.L_43:
        /*00f4*/ 	.byte	0x02, 0x4a
        /*00f6*/ 	.byte	0x80
	.zero		1


	//----- nvinfo : EIATTR_SYSCALL_OFFSETS
	.align		4
        /*00f8*/ 	.byte	0x04, 0x46
        /*00fa*/ 	.short	(.L_45 - .L_44)


	//   ....[0]....
.L_44:
        /*00fc*/ 	.word	0x00005f90


	//   ....[1]....
        /*0100*/ 	.word	0x00006080


	//   ....[2]....
        /*0104*/ 	.word	0x00006a20


	//   ....[3]....
        /*0108*/ 	.word	0x00007f00


	//   ....[4]....
        /*010c*/ 	.word	0x00009360


	//   ....[5]....
        /*0110*/ 	.word	0x0000a7a0


	//----- nvinfo : EIATTR_MBARRIER_INSTR_OFFSETS
	.align		4
.L_45:
        /*0114*/ 	.byte	0x04, 0x39
        /*0116*/ 	.short	(.L_47 - .L_46)


	//   ....[0]....
.L_46:
        /*0118*/ 	.word	0x00000650
        /*011c*/ 	.word	0x000000ff
        /*0120*/ 	.word	0x00000000
        /*0124*/ 	.short	0x0100
        /*0126*/ 	.byte	0x06
	.zero		1


	//   ....[1]....
        /*0128*/ 	.word	0x00000660
        /*012c*/ 	.word	0x000000ff
        /*0130*/ 	.word	0x00000018
        /*0134*/ 	.short	0x0100
        /*0136*/ 	.byte	0x06
	.zero		1


	//   ....[2]....
        /*0138*/ 	.word	0x00000670
        /*013c*/ 	.word	0x000000ff
        /*0140*/ 	.word	0x00000008
        /*0144*/ 	.short	0x0100
        /*0146*/ 	.byte	0x06
	.zero		1


	//   ....[3]....
        /*0148*/ 	.word	0x00000680
        /*014c*/ 	.word	0x000000ff
        /*0150*/ 	.word	0x00000020
        /*0154*/ 	.short	0x0100
        /*0156*/ 	.byte	0x06
	.zero		1


	//   ....[4]....
        /*0158*/ 	.word	0x00000690
        /*015c*/ 	.word	0x000000ff
        /*0160*/ 	.word	0x00000010
        /*0164*/ 	.short	0x0100
        /*0166*/ 	.byte	0x06
	.zero		1


	//   ....[5]....
        /*0168*/ 	.word	0x000006a0
        /*016c*/ 	.word	0x000000ff
        /*0170*/ 	.word	0x00000028
        /*0174*/ 	.short	0x0100
        /*0176*/ 	.byte	0x06
	.zero		1


	//   ....[6]....
        /*0178*/ 	.word	0x000007d0
        /*017c*/ 	.word	0x000000ff
        /*0180*/ 	.word	0x00000030
        /*0184*/ 	.short	0x0100
        /*0186*/ 	.byte	0x06
	.zero		1


	//   ....[7]....
        /*0188*/ 	.word	0x000007e0
        /*018c*/ 	.word	0x000000ff
        /*0190*/ 	.word	0x00000050
        /*0194*/ 	.short	0x0100
        /*0196*/ 	.byte	0x06
	.zero		1


	//   ....[8]....
        /*0198*/ 	.word	0x000007f0
        /*019c*/ 	.word	0x000000ff
        /*01a0*/ 	.word	0x00000038
        /*01a4*/ 	.short	0x0100
        /*01a6*/ 	.byte	0x06
	.zero		1


	//   ....[9]....
        /*01a8*/ 	.word	0x00000800
        /*01ac*/ 	.word	0x000000ff
        /*01b0*/ 	.word	0x00000058
        /*01b4*/ 	.short	0x0100
        /*01b6*/ 	.byte	0x06
	.zero		1


	//   ....[10]....
        /*01b8*/ 	.word	0x00000810
        /*01bc*/ 	.word	0x000000ff
        /*01c0*/ 	.word	0x00000040
        /*01c4*/ 	.short	0x0100
        /*01c6*/ 	.byte	0x06
	.zero		1


	//   ....[11]....
        /*01c8*/ 	.word	0x00000820
        /*01cc*/ 	.word	0x000000ff
        /*01d0*/ 	.word	0x00000060
        /*01d4*/ 	.short	0x0100
        /*01d6*/ 	.byte	0x06
	.zero		1


	//   ....[12]....
        /*01d8*/ 	.word	0x00000830
        /*01dc*/ 	.word	0x000000ff
        /*01e0*/ 	.word	0x00000048
        /*01e4*/ 	.short	0x0100
        /*01e6*/ 	.byte	0x06
	.zero		1


	//   ....[13]....
        /*01e8*/ 	.word	0x00000840
        /*01ec*/ 	.word	0x000000ff
        /*01f0*/ 	.word	0x00000068
        /*01f4*/ 	.short	0x0100
        /*01f6*/ 	.byte	0x06
	.zero		1


	//   ....[14]....
        /*01f8*/ 	.word	0x00000930
        /*01fc*/ 	.word	0x000000ff
        /*0200*/ 	.word	0x00000070
        /*0204*/ 	.short	0x0100
        /*0206*/ 	.byte	0x05
	.zero		1


	//   ....[15]....
        /*0208*/ 	.word	0x00000940
        /*020c*/ 	.word	0x000000ff
        /*0210*/ 	.word	0x00000078
        /*0214*/ 	.short	0x0100
        /*0216*/ 	.byte	0x05
	.zero		1


	//   ....[16]....
        /*0218*/ 	.word	0x00000a80
        /*021c*/ 	.word	0x000000ff
        /*0220*/ 	.word	0x00000080
        /*0224*/ 	.short	0x0100
        /*0226*/ 	.byte	0x05
	.zero		1


	//   ....[17]....
        /*0228*/ 	.word	0x00000a90
        /*022c*/ 	.word	0x000000ff
        /*0230*/ 	.word	0x00000090
        /*0234*/ 	.short	0x0100
        /*0236*/ 	.byte	0x05
	.zero		1


	//   ....[18]....
        /*0238*/ 	.word	0x00000aa0
        /*023c*/ 	.word	0x000000ff
        /*0240*/ 	.word	0x00000088
        /*0244*/ 	.short	0x0100
        /*0246*/ 	.byte	0x05
	.zero		1


	//   ....[19]....
        /*0248*/ 	.word	0x00000ab0
        /*024c*/ 	.word	0x000000ff
        /*0250*/ 	.word	0x00000098
        /*0254*/ 	.short	0x0100
        /*0256*/ 	.byte	0x05
	.zero		1


	//   ....[20]....
        /*0258*/ 	.word	0x00000be0
        /*025c*/ 	.word	0x000000ff
        /*0260*/ 	.word	0x000000a0
        /*0264*/ 	.short	0x0100
        /*0266*/ 	.byte	0x06
	.zero		1


	//   ....[21]....
        /*0268*/ 	.word	0x00000bf0
        /*026c*/ 	.word	0x000000ff
        /*0270*/ 	.word	0x000000a8
        /*0274*/ 	.short	0x0100
        /*0276*/ 	.byte	0x06
	.zero		1


	//   ....[22]....
        /*0278*/ 	.word	0x00000d00
        /*027c*/ 	.word	0x000000ff
        /*0280*/ 	.word	0x000000b0
        /*0284*/ 	.short	0x0100
        /*0286*/ 	.byte	0x05
	.zero		1


	//   ....[23]....
        /*0288*/ 	.word	0x00000d10
        /*028c*/ 	.word	0x000000ff
        /*0290*/ 	.word	0x000000c0
        /*0294*/ 	.short	0x0100
        /*0296*/ 	.byte	0x05
	.zero		1


	//   ....[24]....
        /*0298*/ 	.word	0x00000d20
        /*029c*/ 	.word	0x000000ff
        /*02a0*/ 	.word	0x000000b8
        /*02a4*/ 	.short	0x0100
        /*02a6*/ 	.byte	0x05
	.zero		1


	//   ....[25]....
        /*02a8*/ 	.word	0x00000d30
        /*02ac*/ 	.word	0x000000ff
        /*02b0*/ 	.word	0x000000c8
        /*02b4*/ 	.short	0x0100
        /*02b6*/ 	.byte	0x05
	.zero		1


	//   ....[26]....
        /*02b8*/ 	.word	0x00000e30
        /*02bc*/ 	.word	0x000000ff
        /*02c0*/ 	.word	0x000000d0
        /*02c4*/ 	.short	0x0100
        /*02c6*/ 	.byte	0x04
	.zero		1


	//   ....[27]....
        /*02c8*/ 	.word	0x00001910
        /*02cc*/ 	.word	0x00000002
        /*02d0*/ 	.word	0x000000c0
        /*02d4*/ 	.short	0x010a
        /*02d6*/ 	.byte	0xff
	.zero		1


	//   ....[28]....
        /*02d8*/ 	.word	0x00001930
        /*02dc*/ 	.word	0x00000002
        /*02e0*/ 	.word	0x000000b0
        /*02e4*/ 	.short	0x0101
        /*02e6*/ 	.byte	0xff
	.zero		1


	//   ....[29]....
        /*02e8*/ 	.word	0x00001a00
        /*02ec*/ 	.word	0x000000ff
        /*02f0*/ 	.word	0x00000018
        /*02f4*/ 	.short	0x010a
        /*02f6*/ 	.byte	0x08
	.zero		1


	//   ....[30]....
        /*02f8*/ 	.word	0x00001aa0
        /*02fc*/ 	.word	0x000000ff
        /*0300*/ 	.word	0x00000018
        /*0304*/ 	.short	0x010a
        /*0306*/ 	.byte	0x21
	.zero		1


	//   ....[31]....
        /*0308*/ 	.word	0x00001be0
        /*030c*/ 	.word	0x000000ff
        /*0310*/ 	.word	0x00000018
        /*0314*/ 	.short	0x010a
        /*0316*/ 	.byte	0x08
	.zero		1


	//   ....[32]....
        /*0318*/ 	.word	0x00001eb0
        /*031c*/ 	.word	0x000000ff
        /*0320*/ 	.word	0x00000078
        /*0324*/ 	.short	0x0101
        /*0326*/ 	.byte	0x0e
	.zero		1


	//   ....[33]....
        /*0328*/ 	.word	0x00001ed0
        /*032c*/ 	.word	0x000000ff
        /*0330*/ 	.word	0x00000018
        /*0334*/ 	.short	0x010a
        /*0336*/ 	.byte	0x08
	.zero		1


	//   ....[34]....
        /*0338*/ 	.word	0x00001f50
        /*033c*/ 	.word	0x000000ff
        /*0340*/ 	.word	0x00000018
        /*0344*/ 	.short	0x010a
        /*0346*/ 	.byte	0x21
	.zero		1


	//   ....[35]....
        /*0348*/ 	.word	0x00002090
        /*034c*/ 	.word	0x000000ff
        /*0350*/ 	.word	0x00000018
        /*0354*/ 	.short	0x010a
        /*0356*/ 	.byte	0x08
	.zero		1


	//   ....[36]....
        /*0358*/ 	.word	0x00002360
        /*035c*/ 	.word	0x00000002
        /*0360*/ 	.word	0x00000080
        /*0364*/ 	.short	0x010a
        /*0366*/ 	.byte	0xff
	.zero		1


	//   ....[37]....
        /*0368*/ 	.word	0x00002420
        /*036c*/ 	.word	0x00000002
        /*0370*/ 	.word	0x00000000
        /*0374*/ 	.short	0x0101
        /*0376*/ 	.byte	0xff
	.zero		1


	//   ....[38]....
        /*0378*/ 	.word	0x00002990
        /*037c*/ 	.word	0x000000ff
        /*0380*/ 	.word	0x00000000
        /*0384*/ 	.short	0x010a
        /*0386*/ 	.byte	0x04
	.zero		1


	//   ....[39]....
        /*0388*/ 	.word	0x00002a20
        /*038c*/ 	.word	0x000000ff
        /*0390*/ 	.word	0x00000000
        /*0394*/ 	.short	0x010a
        /*0396*/ 	.byte	0x04
	.zero		1


	//   ....[40]....
        /*0398*/ 	.word	0x00002ac0
        /*039c*/ 	.word	0x00000000
        /*03a0*/ 	.word	0x00000000
        /*03a4*/ 	.short	0x010a
        /*03a6*/ 	.byte	0xff
	.zero		1


	//   ....[41]....
        /*03a8*/ 	.word	0x00002bf0
        /*03ac*/ 	.word	0x00000000
        /*03b0*/ 	.word	0x000000b0
        /*03b4*/ 	.short	0x010a
        /*03b6*/ 	.byte	0xff
	.zero		1


	//   ....[42]....
        /*03b8*/ 	.word	0x00002c60
        /*03bc*/ 	.word	0x00000004
        /*03c0*/ 	.word	0x00000000
        /*03c4*/ 	.short	0x0101
        /*03c6*/ 	.byte	0xff
	.zero		1


	//   ....[43]....
        /*03c8*/ 	.word	0x00002c80
        /*03cc*/ 	.word	0x000000ff
        /*03d0*/ 	.word	0x00000090
        /*03d4*/ 	.short	0x010a
        /*03d6*/ 	.byte	0x05
	.zero		1


	//   ....[44]....
        /*03d8*/ 	.word	0x00002da0
        /*03dc*/ 	.word	0x00000000
        /*03e0*/ 	.word	0x00000080
        /*03e4*/ 	.short	0x010a
        /*03e6*/ 	.byte	0xff
	.zero		1


	//   ....[45]....
        /*03e8*/ 	.word	0x00002ea0
        /*03ec*/ 	.word	0x00000000
        /*03f0*/ 	.word	0x00000000
        /*03f4*/ 	.short	0x0101
        /*03f6*/ 	.byte	0xff
	.zero		1


	//   ....[46]....
        /*03f8*/ 	.word	0x00002f30
        /*03fc*/ 	.word	0x000000ff
        /*0400*/ 	.word	0x00000090
        /*0404*/ 	.short	0x0106
        /*0406*/ 	.byte	0x05
	.zero		1


	//   ....[47]....
        /*0408*/ 	.word	0x00002f50
        /*040c*/ 	.word	0x000000ff
        /*0410*/ 	.word	0x00000090
        /*0414*/ 	.short	0x010a
        /*0416*/ 	.byte	0x05
	.zero		1


	//   ....[48]....
        /*0418*/ 	.word	0x00002fe0
        /*041c*/ 	.word	0x000000ff
        /*0420*/ 	.word	0x00000090
        /*0424*/ 	.short	0x0106
        /*0426*/ 	.byte	0x04
	.zero		1


	//   ....[49]....
        /*0428*/ 	.word	0x00003020
        /*042c*/ 	.word	0x00000000
        /*0430*/ 	.word	0x00000090
        /*0434*/ 	.short	0x010a
        /*0436*/ 	.byte	0xff
	.zero		1


	//   ....[50]....
        /*0438*/ 	.word	0x00003830
        /*043c*/ 	.word	0x00000002
        /*0440*/ 	.word	0x00000080
        /*0444*/ 	.short	0x010a
        /*0446*/ 	.byte	0xff
	.zero		1


	//   ....[51]....
        /*0448*/ 	.word	0x00003940
        /*044c*/ 	.word	0x00000002
        /*0450*/ 	.word	0x00000000
        /*0454*/ 	.short	0x0101
        /*0456*/ 	.byte	0xff
	.zero		1


	//   ....[52]....
        /*0458*/ 	.word	0x00003990
        /*045c*/ 	.word	0x000000ff
        /*0460*/ 	.word	0x00000000
        /*0464*/ 	.short	0x010a
        /*0466*/ 	.byte	0x17
	.zero		1


	//   ....[53]....
        /*0468*/ 	.word	0x000039b0
        /*046c*/ 	.word	0x000000ff
        /*0470*/ 	.word	0x00000000
        /*0474*/ 	.short	0x010a
        /*0476*/ 	.byte	0x17
	.zero		1


	//   ....[54]....
        /*0478*/ 	.word	0x00003ae0
        /*047c*/ 	.word	0x000000ff
        /*0480*/ 	.word	0x00000000
        /*0484*/ 	.short	0x010a
        /*0486*/ 	.byte	0x18
	.zero		1


	//   ....[55]....
        /*0488*/ 	.word	0x00003bb0
        /*048c*/ 	.word	0x000000ff
        /*0490*/ 	.word	0x000000a8
        /*0494*/ 	.short	0x010a
        /*0496*/ 	.byte	0x0d
	.zero		1


	//   ....[56]....
        /*0498*/ 	.word	0x00003e30
        /*049c*/ 	.word	0x000000ff
        /*04a0*/ 	.word	0x00000000
        /*04a4*/ 	.short	0x010a
        /*04a6*/ 	.byte	0x0e
	.zero		1


	//   ....[57]....
        /*04a8*/ 	.word	0x00003f60
        /*04ac*/ 	.word	0x000000ff
        /*04b0*/ 	.word	0x00000000
        /*04b4*/ 	.short	0x010a
        /*04b6*/ 	.byte	0x22
	.zero		1


	//   ....[58]....
        /*04b8*/ 	.word	0x00004330
        /*04bc*/ 	.word	0x000000ff
        /*04c0*/ 	.word	0x000000d0
        /*04c4*/ 	.short	0x010a
        /*04c6*/ 	.byte	0x0d
	.zero		1


	//   ....[59]....
        /*04c8*/ 	.word	0x000047a0
        /*04cc*/ 	.word	0x00000000
        /*04d0*/ 	.word	0x00000080
        /*04d4*/ 	.short	0x010a
        /*04d6*/ 	.byte	0xff
	.zero		1


	//   ....[60]....
        /*04d8*/ 	.word	0x000048c0
        /*04dc*/ 	.word	0x00000000
        /*04e0*/ 	.word	0x00000000
        /*04e4*/ 	.short	0x0101
        /*04e6*/ 	.byte	0xff
	.zero		1


	//   ....[61]....
        /*04e8*/ 	.word	0x00004be0
        /*04ec*/ 	.word	0x000000ff
        /*04f0*/ 	.word	0x00000078
        /*04f4*/ 	.short	0x010a
        /*04f6*/ 	.byte	0x04
	.zero		1


	//   ....[62]....
        /*04f8*/ 	.word	0x00004d50
        /*04fc*/ 	.word	0x000000ff
        /*0500*/ 	.word	0x00000050
        /*0504*/ 	.short	0x010a
        /*0506*/ 	.byte	0x04
	.zero		1


	//   ....[63]....
        /*0508*/ 	.word	0x00004f00
        /*050c*/ 	.word	0x000000ff
        /*0510*/ 	.word	0x00000030
        /*0514*/ 	.short	0x010b
        /*0516*/ 	.byte	0x04
	.zero		1


	//   ....[64]....
        /*0518*/ 	.word	0x00004f10
        /*051c*/ 	.word	0x000000ff
        /*0520*/ 	.word	0x00000000
        /*0524*/ 	.short	0x0101
        /*0526*/ 	.byte	0x07
	.zero		1


	//   ....[65]....
        /*0528*/ 	.word	0x00004f30
        /*052c*/ 	.word	0x000000ff
        /*0530*/ 	.word	0x00000058
        /*0534*/ 	.short	0x010a
        /*0536*/ 	.byte	0x04
	.zero		1


	//   ....[66]....
        /*0538*/ 	.word	0x00005080
        /*053c*/ 	.word	0x000000ff
        /*0540*/ 	.word	0x00000038
        /*0544*/ 	.short	0x010b
        /*0546*/ 	.byte	0x04
	.zero		1


	//   ....[67]....
        /*0548*/ 	.word	0x00005090
        /*054c*/ 	.word	0x000000ff
        /*0550*/ 	.word	0x00000000
        /*0554*/ 	.short	0x0101
        /*0556*/ 	.byte	0x06
	.zero		1


	//   ....[68]....
        /*0558*/ 	.word	0x000050b0
        /*055c*/ 	.word	0x000000ff
        /*0560*/ 	.word	0x00000060
        /*0564*/ 	.short	0x010a
        /*0566*/ 	.byte	0x04
	.zero		1


	//   ....[69]....
        /*0568*/ 	.word	0x00005210
        /*056c*/ 	.word	0x000000ff
        /*0570*/ 	.word	0x00000040
        /*0574*/ 	.short	0x010b
        /*0576*/ 	.byte	0x04
	.zero		1


	//   ....[70]....
        /*0578*/ 	.word	0x00005220
        /*057c*/ 	.word	0x000000ff
        /*0580*/ 	.word	0x00000000
        /*0584*/ 	.short	0x0101
        /*0586*/ 	.byte	0x25
	.zero		1


	//   ....[71]....
        /*0588*/ 	.word	0x00005230
        /*058c*/ 	.word	0x000000ff
        /*0590*/ 	.word	0x00000068
        /*0594*/ 	.short	0x010a
        /*0596*/ 	.byte	0x04
	.zero		1


	//   ....[72]....
        /*0598*/ 	.word	0x00005420
        /*059c*/ 	.word	0x000000ff
        /*05a0*/ 	.word	0x00000048
        /*05a4*/ 	.short	0x010b
        /*05a6*/ 	.byte	0x04
	.zero		1


	//   ....[73]....
        /*05a8*/ 	.word	0x000054c0
        /*05ac*/ 	.word	0x000000ff
        /*05b0*/ 	.word	0x00000000
        /*05b4*/ 	.short	0x0101
        /*05b6*/ 	.byte	0x05
	.zero		1


	//   ....[74]....
        /*05b8*/ 	.word	0x000055a0
        /*05bc*/ 	.word	0x000000ff
        /*05c0*/ 	.word	0x00000050
        /*05c4*/ 	.short	0x010a
        /*05c6*/ 	.byte	0x04
	.zero		1


	//   ....[75]....
        /*05c8*/ 	.word	0x000055c0
        /*05cc*/ 	.word	0x000000ff
        /*05d0*/ 	.word	0x00000058
        /*05d4*/ 	.short	0x010a
        /*05d6*/ 	.byte	0x04
	.zero		1


	//   ....[76]....
        /*05d8*/ 	.word	0x000055e0
        /*05dc*/ 	.word	0x000000ff
        /*05e0*/ 	.word	0x00000060
        /*05e4*/ 	.short	0x010a
        /*05e6*/ 	.byte	0x04
	.zero		1


	//   ....[77]....
        /*05e8*/ 	.word	0x00005620
        /*05ec*/ 	.word	0x00000000
        /*05f0*/ 	.word	0x00000068
        /*05f4*/ 	.short	0x010a
        /*05f6*/ 	.byte	0xff
	.zero		1


	//   ....[78]....
        /*05f8*/ 	.word	0x00005970
        /*05fc*/ 	.word	0x00000000
        /*0600*/ 	.word	0x00000080
        /*0604*/ 	.short	0x010a
        /*0606*/ 	.byte	0xff
	.zero		1


	//   ....[79]....
        /*0608*/ 	.word	0x00005a80
        /*060c*/ 	.word	0x00000000
        /*0610*/ 	.word	0x00000000
        /*0614*/ 	.short	0x0101
        /*0616*/ 	.byte	0xff
	.zero		1


	//   ....[80]....
        /*0618*/ 	.word	0x00006510
        /*061c*/ 	.word	0x000000ff
        /*0620*/ 	.word	0x00000030
        /*0624*/ 	.short	0x010a
        /*0626*/ 	.byte	0x31
	.zero		1


	//   ....[81]....
        /*0628*/ 	.word	0x00006610
        /*062c*/ 	.word	0x000000ff
        /*0630*/ 	.word	0x000000a0
        /*0634*/ 	.short	0x010a
        /*0636*/ 	.byte	0x31
	.zero		1


	//   ....[82]....
        /*0638*/ 	.word	0x000067c0
        /*063c*/ 	.word	0x000000ff
        /*0640*/ 	.word	0x00000030
        /*0644*/ 	.short	0x010a
        /*0646*/ 	.byte	0x31
	.zero		1


	//   ....[83]....
        /*0648*/ 	.word	0x00006900
        /*064c*/ 	.word	0x000000ff
        /*0650*/ 	.word	0x000000a0
        /*0654*/ 	.short	0x010a
        /*0656*/ 	.byte	0x31
	.zero		1


	//   ....[84]....
        /*0658*/ 	.word	0x00006b00
        /*065c*/ 	.word	0x000000ff
        /*0660*/ 	.word	0x00000000
        /*0664*/ 	.short	0x0101
        /*0666*/ 	.byte	0x05
	.zero		1


	//   ....[85]....
        /*0668*/ 	.word	0x00007b70
        /*066c*/ 	.word	0x00000000
        /*0670*/ 	.word	0x00000000
        /*0674*/ 	.short	0x0101
        /*0676*/ 	.byte	0xff
	.zero		1


	//   ....[86]....
        /*0678*/ 	.word	0x00007b80
        /*067c*/ 	.word	0x00000003
        /*0680*/ 	.word	0x00000030
        /*0684*/ 	.short	0x010a
        /*0686*/ 	.byte	0xff
	.zero		1


	//   ....[87]....
        /*0688*/ 	.word	0x00007c90
        /*068c*/ 	.word	0x00000003
        /*0690*/ 	.word	0x00000030
        /*0694*/ 	.short	0x010a
        /*0696*/ 	.byte	0xff
	.zero		1


	//   ....[88]....
        /*0698*/ 	.word	0x00008fe0
        /*069c*/ 	.word	0x00000000
        /*06a0*/ 	.word	0x00000000
        /*06a4*/ 	.short	0x0101
        /*06a6*/ 	.byte	0xff
	.zero		1


	//   ....[89]....
        /*06a8*/ 	.word	0x00009000
        /*06ac*/ 	.word	0x00000003
        /*06b0*/ 	.word	0x00000030
        /*06b4*/ 	.short	0x010a
        /*06b6*/ 	.byte	0xff
	.zero		1


	//   ....[90]....
        /*06b8*/ 	.word	0x000090f0
        /*06bc*/ 	.word	0x00000003
        /*06c0*/ 	.word	0x00000030
        /*06c4*/ 	.short	0x010a
        /*06c6*/ 	.byte	0xff
	.zero		1


	//   ....[91]....
        /*06c8*/ 	.word	0x0000a440
        /*06cc*/ 	.word	0x00000000
        /*06d0*/ 	.word	0x00000000
        /*06d4*/ 	.short	0x0101
        /*06d6*/ 	.byte	0xff
	.zero		1


	//   ....[92]....
        /*06d8*/ 	.word	0x0000a460
        /*06dc*/ 	.word	0x00000003
        /*06e0*/ 	.word	0x00000030
        /*06e4*/ 	.short	0x010a
        /*06e6*/ 	.byte	0xff
	.zero		1


	//   ....[93]....
        /*06e8*/ 	.word	0x0000a530
        /*06ec*/ 	.word	0x00000003
        /*06f0*/ 	.word	0x00000030
        /*06f4*/ 	.short	0x010a
        /*06f6*/ 	.byte	0xff
	.zero		1


	//   ....[94]....
        /*06f8*/ 	.word	0x0000b870
        /*06fc*/ 	.word	0x00000000
        /*0700*/ 	.word	0x00000000
        /*0704*/ 	.short	0x0101
        /*0706*/ 	.byte	0xff
	.zero		1


	//   ....[95]....
        /*0708*/ 	.word	0x0000b950
        /*070c*/ 	.word	0x000000ff
        /*0710*/ 	.word	0x000000d0
        /*0714*/ 	.short	0x0101
        /*0716*/ 	.byte	0x31
	.zero		1


	//   ....[96]....
        /*0718*/ 	.word	0x0000bae0
        /*071c*/ 	.word	0x000000ff
        /*0720*/ 	.word	0x00000000
        /*0724*/ 	.short	0x0101
        /*0726*/ 	.byte	0x04
	.zero		1


	//   ....[97]....
        /*0728*/ 	.word	0x0000bb00
        /*072c*/ 	.word	0x00000002
        /*0730*/ 	.word	0x000000c0
        /*0734*/ 	.short	0x010a
        /*0736*/ 	.byte	0xff
	.zero		1


	//   ....[98]....
        /*0738*/ 	.word	0x0000bb60
        /*073c*/ 	.word	0x00000002
        /*0740*/ 	.word	0x00000018
        /*0744*/ 	.short	0x010a
        /*0746*/ 	.byte	0xff
	.zero		1


	//   ....[99]....
        /*0748*/ 	.word	0x0000bbc0
        /*074c*/ 	.word	0x00000002
        /*0750*/ 	.word	0x00000018
        /*0754*/ 	.short	0x010a
        /*0756*/ 	.byte	0xff
	.zero		1


	//   ....[100]....
        /*0758*/ 	.word	0x0000bc10
        /*075c*/ 	.word	0x00000002
        /*0760*/ 	.word	0x00000080
        /*0764*/ 	.short	0x010a
        /*0766*/ 	.byte	0xff
	.zero		1


	//   ....[101]....
        /*0768*/ 	.word	0x0000bc70
        /*076c*/ 	.word	0x00000000
        /*0770*/ 	.word	0x00000000
        /*0774*/ 	.short	0x010a
        /*0776*/ 	.byte	0xff
	.zero		1


	//   ....[102]....
        /*0778*/ 	.word	0x0000bcd0
        /*077c*/ 	.word	0x00000000
        /*0780*/ 	.word	0x00000000
        /*0784*/ 	.short	0x010a
        /*0786*/ 	.byte	0xff
	.zero		1


	//   ....[103]....
        /*0788*/ 	.word	0x0000bd20
        /*078c*/ 	.word	0x00000000
        /*0790*/ 	.word	0x000000b0
        /*0794*/ 	.short	0x010a
        /*0796*/ 	.byte	0xff
	.zero		1


	//   ....[104]....
        /*0798*/ 	.word	0x0000bd80
        /*079c*/ 	.word	0x00000000
        /*07a0*/ 	.word	0x00000090
        /*07a4*/ 	.short	0x010a
        /*07a6*/ 	.byte	0xff
	.zero		1


	//   ....[105]....
        /*07a8*/ 	.word	0x0000bdd0
        /*07ac*/ 	.word	0x00000000
        /*07b0*/ 	.word	0x00000080
        /*07b4*/ 	.short	0x010a
        /*07b6*/ 	.byte	0xff
	.zero		1


	//   ....[106]....
        /*07b8*/ 	.word	0x0000be30
        /*07bc*/ 	.word	0x00000000
        /*07c0*/ 	.word	0x00000090
        /*07c4*/ 	.short	0x010a
        /*07c6*/ 	.byte	0xff
	.zero		1


	//   ....[107]....
        /*07c8*/ 	.word	0x0000be80
        /*07cc*/ 	.word	0x00000002
        /*07d0*/ 	.word	0x00000080
        /*07d4*/ 	.short	0x010a
        /*07d6*/ 	.byte	0xff
	.zero		1


	//   ....[108]....
        /*07d8*/ 	.word	0x0000bee0
        /*07dc*/ 	.word	0x00000002
        /*07e0*/ 	.word	0x00000000
        /*07e4*/ 	.short	0x010a
        /*07e6*/ 	.byte	0xff
	.zero		1


	//   ....[109]....
        /*07e8*/ 	.word	0x0000bf40
        /*07ec*/ 	.word	0x00000002
        /*07f0*/ 	.word	0x000000a8
        /*07f4*/ 	.short	0x010a
        /*07f6*/ 	.byte	0xff
	.zero		1


	//   ....[110]....
        /*07f8*/ 	.word	0x0000bfa0
        /*07fc*/ 	.word	0x00000002
        /*0800*/ 	.word	0x00000000
        /*0804*/ 	.short	0x010a
        /*0806*/ 	.byte	0xff
	.zero		1


	//   ....[111]....
        /*0808*/ 	.word	0x0000c000
        /*080c*/ 	.word	0x00000000
        /*0810*/ 	.word	0x000000d0
        /*0814*/ 	.short	0x010a
        /*0816*/ 	.byte	0xff
	.zero		1


	//   ....[112]....
        /*0818*/ 	.word	0x0000c050
        /*081c*/ 	.word	0x00000000
        /*0820*/ 	.word	0x00000080
        /*0824*/ 	.short	0x010a
        /*0826*/ 	.byte	0xff
	.zero		1


	//   ....[113]....
        /*0828*/ 	.word	0x0000c0b0
        /*082c*/ 	.word	0x00000000
        /*0830*/ 	.word	0x00000078
        /*0834*/ 	.short	0x010a
        /*0836*/ 	.byte	0xff
	.zero		1


	//   ....[114]....
        /*0838*/ 	.word	0x0000c110
        /*083c*/ 	.word	0x00000003
        /*0840*/ 	.word	0x00000050
        /*0844*/ 	.short	0x010a
        /*0846*/ 	.byte	0xff
	.zero		1


	//   ....[115]....
        /*0848*/ 	.word	0x0000c170
        /*084c*/ 	.word	0x00000003
        /*0850*/ 	.word	0x00000058
        /*0854*/ 	.short	0x010a
        /*0856*/ 	.byte	0xff
	.zero		1


	//   ....[116]....
        /*0858*/ 	.word	0x0000c1d0
        /*085c*/ 	.word	0x00000003
        /*0860*/ 	.word	0x00000060
        /*0864*/ 	.short	0x010a
        /*0866*/ 	.byte	0xff
	.zero		1


	//   ....[117]....
        /*0868*/ 	.word	0x0000c230
        /*086c*/ 	.word	0x00000003
        /*0870*/ 	.word	0x00000068
        /*0874*/ 	.short	0x010a
        /*0876*/ 	.byte	0xff
	.zero		1


	//   ....[118]....
        /*0878*/ 	.word	0x0000c290
        /*087c*/ 	.word	0x00000000
        /*0880*/ 	.word	0x00000050
        /*0884*/ 	.short	0x010a
        /*0886*/ 	.byte	0xff
	.zero		1


	//   ....[119]....
        /*0888*/ 	.word	0x0000c2f0
        /*088c*/ 	.word	0x00000000
        /*0890*/ 	.word	0x00000058
        /*0894*/ 	.short	0x010a
        /*0896*/ 	.byte	0xff
	.zero		1


	//   ....[120]....
        /*0898*/ 	.word	0x0000c350
        /*089c*/ 	.word	0x00000000
        /*08a0*/ 	.word	0x00000060
        /*08a4*/ 	.short	0x010a
        /*08a6*/ 	.byte	0xff
	.zero		1


	//   ....[121]....
        /*08a8*/ 	.word	0x0000c3a0
        /*08ac*/ 	.word	0x00000000
        /*08b0*/ 	.word	0x00000080
        /*08b4*/ 	.short	0x010a
        /*08b6*/ 	.byte	0xff
	.zero		1


	//   ....[122]....
        /*08b8*/ 	.word	0x0000c400
        /*08bc*/ 	.word	0x00000000
        /*08c0*/ 	.word	0x00000030
        /*08c4*/ 	.short	0x010a
        /*08c6*/ 	.byte	0xff
	.zero		1


	//   ....[123]....
        /*08c8*/ 	.word	0x0000c460
        /*08cc*/ 	.word	0x00000000
        /*08d0*/ 	.word	0x000000a0
        /*08d4*/ 	.short	0x010a
        /*08d6*/ 	.byte	0xff
	.zero		1


	//   ....[124]....
        /*08d8*/ 	.word	0x0000c4b0
        /*08dc*/ 	.word	0x00000003
        /*08e0*/ 	.word	0x00000030
        /*08e4*/ 	.short	0x010a
        /*08e6*/ 	.byte	0xff
	.zero		1


	//   ....[125]....
        /*08e8*/ 	.word	0x0000c500
        /*08ec*/ 	.word	0x00000003
        /*08f0*/ 	.word	0x00000030
        /*08f4*/ 	.short	0x010a
        /*08f6*/ 	.byte	0xff
	.zero		1


	//   ....[126]....
        /*08f8*/ 	.word	0x0000c550
        /*08fc*/ 	.word	0x00000003
        /*0900*/ 	.word	0x00000030
        /*0904*/ 	.short	0x010a
        /*0906*/ 	.byte	0xff
	.zero		1


	//----- nvinfo : EIATTR_NUM_MBARRIERS
	.align		4
.L_47:
        /*0908*/ 	.byte	0x03, 0x38
        /*090a*/ 	.short	0x001b


	//----- nvinfo : EIATTR_EXIT_INSTR_OFFSETS
	.align		4
        /*090c*/ 	.byte	0x04, 0x1c
        /*090e*/ 	.short	(.L_49 - .L_48)


	//   ....[0]....
.L_48:
        /*0910*/ 	.word	0x00002af0


	//   ....[1]....
        /*0914*/ 	.word	0x00002ff0


	//   ....[2]....
        /*0918*/ 	.word	0x00003050


	//   ....[3]....
        /*091c*/ 	.word	0x00004590


	//   ....[4]....
        /*0920*/ 	.word	0x00005650


	//   ....[5]....
        /*0924*/ 	.word	0x00005690


	//   ....[6]....
        /*0928*/ 	.word	0x0000b9d0


	//   ....[7]....
        /*092c*/ 	.word	0x0000ba50


	//   ....[8]....
        /*0930*/ 	.word	0x0000ba80


	//   ....[9]....
        /*0934*/ 	.word	0x0000baf0


	//----- nvinfo : EIATTR_MAX_THREADS
	.align		4
.L_49:
        /*0938*/ 	.byte	0x04, 0x05
        /*093a*/ 	.short	(.L_51 - .L_50)
.L_50:
        /*093c*/ 	.word	0x00000100
        /*0940*/ 	.word	0x00000001
        /*0944*/ 	.word	0x00000001


	//----- nvinfo : EIATTR_CRS_STACK_SIZE
	.align		4
.L_51:
        /*0948*/ 	.byte	0x04, 0x1e
        /*094a*/ 	.short	(.L_53 - .L_52)
.L_52:
        /*094c*/ 	.word	0x00000000


	//----- nvinfo : EIATTR_CBANK_PARAM_SIZE
	.align		4
.L_53:
        /*0950*/ 	.byte	0x03, 0x19
        /*0952*/ 	.short	0x0c00


	//----- nvinfo : EIATTR_PARAM_CBANK
	.align		4
        /*0954*/ 	.byte	0x04, 0x0a
        /*0956*/ 	.short	(.L_55 - .L_54)
	.align		4
.L_54:
        /*0958*/ 	.word	index@(.nv.constant0._ZN7cutlass13device_kernelINS_4gemm6kernel13GemmUniversalIN4cute5tupleIJiiiiEEENS1_10collective13CollectiveMmaINS1_46MainloopSm100TmaUmmaWarpSpecializedBlockScaledILi3ELi2ELi1ENS5_IJNS4_1CILi1EEENSA_ILi4EEESB_EEEEENS5_IJNSA_ILi128EEENSA_ILi256EEESG_EEENS5_IJNS_12float_e2m1_tENS_13float_ue8m0_tEEEENS5_IJNS5_IJlSB_lEEENS4_6LayoutINS5_IJNS5_IJNS5_IJNSA_ILi32EEESC_EEEiEEESP_NS5_IJSB_iEEEEEENS5_IJNS5_IJNS5_IJNSA_ILi16EEESC_EEEiEEENS5_IJNS5_IJNSA_ILi0EEESB_EEENSA_ILi512EEEEEENS5_IJSV_iEEEEEEEEEEESK_S12_NS4_8TiledMMAINS4_8MMA_AtomIJNS4_17SM100_MMA_MXF4_SSISI_SI_fSJ_Li128ELi256ELi32ELNS4_4UMMA5MajorE0ELS17_0ELNS16_7ScaleInE0ELS18_0EEEEEENSM_INS5_IJSB_SB_SB_EEENS5_IJSV_SV_SV_EEEEENS5_IJNS4_10UnderscoreES1E_S1E_EEEEENS5_IJNS4_23SM90_TMA_LOAD_MULTICASTES1H_EEENS5_IJNS4_14ComposedLayoutINS4_7SwizzleILi3ELi4ELi3EEENS4_18smem_ptr_flag_bitsILi4EEENSM_INS5_IJNSA_ILi8EEESG_EEENS5_IJSG_SB_EEEEEEENSM_INS5_IJNS5_IJNS5_IJSO_SB_EEENS5_IJSN_NSA_ILi2EEEEEEEEESB_NS5_IJS1U_S1U_EEEEEENS5_IJNS5_IJNS5_IJST_SX_EEESW_EEESV_NS5_IJS1U_SX_EEEEEEEEEEEvNS4_8identityENS5_IJNS4_13SM90_TMA_LOADES26_EEENS5_IJS1S_NSM_INS5_IJNS5_IJNS5_IJSO_S1U_EEES1V_EEESB_S1X_EEENS5_IJS20_SV_NS5_IJS1U_NSA_ILi1024EEEEEEEEEEEEEEvS25_EENS_8epilogue10collective18CollectiveEpilogueINS2H_23Sm100TmaWarpSpecializedILi4ELi2ELi64ELb1ELb0EEEJSH_NS5_IJNSM_ISF_SB_EENSM_INSA_ILi64EEESB_EEEEENS_10bfloat16_tESL_S2Q_SL_NS2H_6fusion15FusionCallbacksIS2L_NS2R_17LinearCombinationIS2Q_fS2Q_fLNS_15FloatRoundStyleE2EEESH_S2P_JEEENS4_5SM1004TMEM4LOAD26SM100_TMEM_LOAD_32dp32b64xES26_NS1J_IS1L_NS1M_ILi16EEENSM_INS5_IJS1O_S2N_EEENS5_IJS2N_SB_EEEEEEENS4_39AutoVectorizingCopyWithAssumedAlignmentILi128EEENS4_14SM90_TMA_STOREES35_S37_S37_EEEvvEEEEvNT_6ParamsE)
        /*095c*/ 	.short	0x0380
        /*095e*/ 	.short	0x0c00


	//----- nvinfo : EIATTR_SW_WAR
	.align		4
.L_55:
        /*0960*/ 	.byte	0x04, 0x36
        /*0962*/ 	.short	(.L_57 - .L_56)
.L_56:
        /*0964*/ 	.word	0x00000008
.L_57:


//--------------------- .nv.callgraph             --------------------------
	.section	.nv.callgraph,"",@"SHT_CUDA_CALLGRAPH"
	.align	4
	.sectionentsize	8
	.align		4
        /*0000*/ 	.word	0x00000000
	.align		4
        /*0004*/ 	.word	0xffffffff
	.align		4
        /*0008*/ 	.word	index@(_ZN7cutlass13device_kernelINS_4gemm6kernel13GemmUniversalIN4cute5tupleIJiiiiEEENS1_10collective13CollectiveMmaINS1_46MainloopSm100TmaUmmaWarpSpecializedBlockScaledILi3ELi2ELi1ENS5_IJNS4_1CILi1EEENSA_ILi4EEESB_EEEEENS5_IJNSA_ILi128EEENSA_ILi256EEESG_EEENS5_IJNS_12float_e2m1_tENS_13float_ue8m0_tEEEENS5_IJNS5_IJlSB_lEEENS4_6LayoutINS5_IJNS5_IJNS5_IJNSA_ILi32EEESC_EEEiEEESP_NS5_IJSB_iEEEEEENS5_IJNS5_IJNS5_IJNSA_ILi16EEESC_EEEiEEENS5_IJNS5_IJNSA_ILi0EEESB_EEENSA_ILi512EEEEEENS5_IJSV_iEEEEEEEEEEESK_S12_NS4_8TiledMMAINS4_8MMA_AtomIJNS4_17SM100_MMA_MXF4_SSISI_SI_fSJ_Li128ELi256ELi32ELNS4_4UMMA5MajorE0ELS17_0ELNS16_7ScaleInE0ELS18_0EEEEEENSM_INS5_IJSB_SB_SB_EEENS5_IJSV_SV_SV_EEEEENS5_IJNS4_10UnderscoreES1E_S1E_EEEEENS5_IJNS4_23SM90_TMA_LOAD_MULTICASTES1H_EEENS5_IJNS4_14ComposedLayoutINS4_7SwizzleILi3ELi4ELi3EEENS4_18smem_ptr_flag_bitsILi4EEENSM_INS5_IJNSA_ILi8EEESG_EEENS5_IJSG_SB_EEEEEEENSM_INS5_IJNS5_IJNS5_IJSO_SB_EEENS5_IJSN_NSA_ILi2EEEEEEEEESB_NS5_IJS1U_S1U_EEEEEENS5_IJNS5_IJNS5_IJST_SX_EEESW_EEESV_NS5_IJS1U_SX_EEEEEEEEEEEvNS4_8identityENS5_IJNS4_13SM90_TMA_LOADES26_EEENS5_IJS1S_NSM_INS5_IJNS5_IJNS5_IJSO_S1U_EEES1V_EEESB_S1X_EEENS5_IJS20_SV_NS5_IJS1U_NSA_ILi1024EEEEEEEEEEEEEEvS25_EENS_8epilogue10collective18CollectiveEpilogueINS2H_23Sm100TmaWarpSpecializedILi4ELi2ELi64ELb1ELb0EEEJSH_NS5_IJNSM_ISF_SB_EENSM_INSA_ILi64EEESB_EEEEENS_10bfloat16_tESL_S2Q_SL_NS2H_6fusion15FusionCallbacksIS2L_NS2R_17LinearCombinationIS2Q_fS2Q_fLNS_15FloatRoundStyleE2EEESH_S2P_JEEENS4_5SM1004TMEM4LOAD26SM100_TMEM_LOAD_32dp32b64xES26_NS1J_IS1L_NS1M_ILi16EEENSM_INS5_IJS1O_S2N_EEENS5_IJS2N_SB_EEEEEEENS4_39AutoVectorizingCopyWithAssumedAlignmentILi128EEENS4_14SM90_TMA_STOREES35_S37_S37_EEEvvEEEEvNT_6ParamsE)
	.align		4
        /*000c*/ 	.word	index@(__assertfail)
	.align		4
        /*0010*/ 	.word	0x00000000
	.align		4
        /*0014*/ 	.word	0xfffffffe
	.align		4
        /*0018*/ 	.word	0x00000000
	.align		4
        /*001c*/ 	.word	0xfffffffd
	.align		4
        /*0020*/ 	.word	0x00000000
	.align		4
        /*0024*/ 	.word	0xfffffffc


//--------------------- .nv.constant4             --------------------------
	.section	.nv.constant4,"a",@progbits
	.align	8
	.align		8
.nv.constant4:
        /*0000*/ 	.dword	__assertfail
	.align		8
        /*0008*/ 	.dword	__unnamed_1
	.align		8
        /*0010*/ 	.dword	__unnamed_2
	.align		8
        /*0018*/ 	.dword	_ZN40_INTERNAL_7edbd785_4_k_cu_594a8c7b_299074cuda3std3__45__cpo5beginE
	.align		8
        /*0020*/ 	.dword	_ZN40_INTERNAL_7edbd785_4_k_cu_594a8c7b_299074cuda3std3__45__cpo3endE
	.align		8
        /*0028*/ 	.dword	_ZN40_INTERNAL_7edbd785_4_k_cu_594a8c7b_299074cuda3std3__45__cpo6cbeginE
	.align		8
        /*0030*/ 	.dword	_ZN40_INTERNAL_7edbd785_4_k_cu_594a8c7b_299074cuda3std3__45__cpo4cendE
	.align		8
        /*0038*/ 	.dword	_ZN40_INTERNAL_7edbd785_4_k_cu_594a8c7b_299074cuda3std3__442_GLOBAL__N__7edbd785_4_k_cu_594a8c7b_299076ignoreE
	.align		8
        /*0040*/ 	.dword	_ZN40_INTERNAL_7edbd785_4_k_cu_594a8c7b_299074cuda3std3__419piecewise_constructE
	.align		8
        /*0048*/ 	.dword	_ZN40_INTERNAL_7edbd785_4_k_cu_594a8c7b_299074cuda3std3__48in_placeE
	.align		8
        /*0050*/ 	.dword	_ZN40_INTERNAL_7edbd785_4_k_cu_594a8c7b_299074cuda3std6ranges3__45__cpo4swapE
	.align		8
        /*0058*/ 	.dword	_ZN40_INTERNAL_7edbd785_4_k_cu_594a8c7b_299074cuda3std6ranges3__45__cpo9iter_moveE
	.align		8
        /*0060*/ 	.dword	_ZN40_INTERNAL_7edbd785_4_k_cu_594a8c7b_299074cute7productE
	.align		8
        /*0068*/ 	.dword	_ZN40_INTERNAL_7edbd785_4_k_cu_594a8c7b_299074cute1_E
	.align		8
        /*0070*/ 	.dword	$str$25
	.align		8
        /*0078*/ 	.dword	$str$26
	.align		8
        /*0080*/ 	.dword	$str$29
	.align		8
        /*0088*/ 	.dword	$str$30


//--------------------- .text._ZN7cutlass13device_kernelINS_4gemm6kernel13GemmUniversalIN4cute5tupleIJiiiiEEENS1_10collective13CollectiveMmaINS1_46MainloopSm100TmaUmmaWarpSpecializedBlockScaledILi3ELi2ELi1ENS5_IJNS4_1CILi1EEENSA_ILi4EEESB_EEEEENS5_IJNSA_ILi128EEENSA_ILi256EEESG_EEENS5_IJNS_12float_e2m1_tENS_13float_ue8m0_tEEEENS5_IJNS5_IJlSB_lEEENS4_6LayoutINS5_IJNS5_IJNS5_IJNSA_ILi32EEESC_EEEiEEESP_NS5_IJSB_iEEEEEENS5_IJNS5_IJNS5_IJNSA_ILi16EEESC_EEEiEEENS5_IJNS5_IJNSA_ILi0EEESB_EEENSA_ILi512EEEEEENS5_IJSV_iEEEEEEEEEEESK_S12_NS4_8TiledMMAINS4_8MMA_AtomIJNS4_17SM100_MMA_MXF4_SSISI_SI_fSJ_Li128ELi256ELi32ELNS4_4UMMA5MajorE0ELS17_0ELNS16_7ScaleInE0ELS18_0EEEEEENSM_INS5_IJSB_SB_SB_EEENS5_IJSV_SV_SV_EEEEENS5_IJNS4_10UnderscoreES1E_S1E_EEEEENS5_IJNS4_23SM90_TMA_LOAD_MULTICASTES1H_EEENS5_IJNS4_14ComposedLayoutINS4_7SwizzleILi3ELi4ELi3EEENS4_18smem_ptr_flag_bitsILi4EEENSM_INS5_IJNSA_ILi8EEESG_EEENS5_IJSG_SB_EEEEEEENSM_INS5_IJNS5_IJNS5_IJSO_SB_EEENS5_IJSN_NSA_ILi2EEEEEEEEESB_NS5_IJS1U_S1U_EEEEEENS5_IJNS5_IJNS5_IJST_SX_EEESW_EEESV_NS5_IJS1U_SX_EEEEEEEEEEEvNS4_8identityENS5_IJNS4_13SM90_TMA_LOADES26_EEENS5_IJS1S_NSM_INS5_IJNS5_IJNS5_IJSO_S1U_EEES1V_EEESB_S1X_EEENS5_IJS20_SV_NS5_IJS1U_NSA_ILi1024EEEEEEEEEEEEEEvS25_EENS_8epilogue10collective18CollectiveEpilogueINS2H_23Sm100TmaWarpSpecializedILi4ELi2ELi64ELb1ELb0EEEJSH_NS5_IJNSM_ISF_SB_EENSM_INSA_ILi64EEESB_EEEEENS_10bfloat16_tESL_S2Q_SL_NS2H_6fusion15FusionCallbacksIS2L_NS2R_17LinearCombinationIS2Q_fS2Q_fLNS_15FloatRoundStyleE2EEESH_S2P_JEEENS4_5SM1004TMEM4LOAD26SM100_TMEM_LOAD_32dp32b64xES26_NS1J_IS1L_NS1M_ILi16EEENSM_INS5_IJS1O_S2N_EEENS5_IJS2N_SB_EEEEEEENS4_39AutoVectorizingCopyWithAssumedAlignmentILi128EEENS4_14SM90_TMA_STOREES35_S37_S37_EEEvvEEEEvNT_6ParamsE --------------------------
	.section	.text._ZN7cutlass13device_kernelINS_4gemm6kernel13GemmUniversalIN4cute5tupleIJiiiiEEENS1_10collective13CollectiveMmaINS1_46MainloopSm100TmaUmmaWarpSpecializedBlockScaledILi3ELi2ELi1ENS5_IJNS4_1CILi1EEENSA_ILi4EEESB_EEEEENS5_IJNSA_ILi128EEENSA_ILi256EEESG_EEENS5_IJNS_12float_e2m1_tENS_13float_ue8m0_tEEEENS5_IJNS5_IJlSB_lEEENS4_6LayoutINS5_IJNS5_IJNS5_IJNSA_ILi32EEESC_EEEiEEESP_NS5_IJSB_iEEEEEENS5_IJNS5_IJNS5_IJNSA_ILi16EEESC_EEEiEEENS5_IJNS5_IJNSA_ILi0EEESB_EEENSA_ILi512EEEEEENS5_IJSV_iEEEEEEEEEEESK_S12_NS4_8TiledMMAINS4_8MMA_AtomIJNS4_17SM100_MMA_MXF4_SSISI_SI_fSJ_Li128ELi256ELi32ELNS4_4UMMA5MajorE0ELS17_0ELNS16_7ScaleInE0ELS18_0EEEEEENSM_INS5_IJSB_SB_SB_EEENS5_IJSV_SV_SV_EEEEENS5_IJNS4_10UnderscoreES1E_S1E_EEEEENS5_IJNS4_23SM90_TMA_LOAD_MULTICASTES1H_EEENS5_IJNS4_14ComposedLayoutINS4_7SwizzleILi3ELi4ELi3EEENS4_18smem_ptr_flag_bitsILi4EEENSM_INS5_IJNSA_ILi8EEESG_EEENS5_IJSG_SB_EEEEEEENSM_INS5_IJNS5_IJNS5_IJSO_SB_EEENS5_IJSN_NSA_ILi2EEEEEEEEESB_NS5_IJS1U_S1U_EEEEEENS5_IJNS5_IJNS5_IJST_SX_EEESW_EEESV_NS5_IJS1U_SX_EEEEEEEEEEEvNS4_8identityENS5_IJNS4_13SM90_TMA_LOADES26_EEENS5_IJS1S_NSM_INS5_IJNS5_IJNS5_IJSO_S1U_EEES1V_EEESB_S1X_EEENS5_IJS20_SV_NS5_IJS1U_NSA_ILi1024EEEEEEEEEEEEEEvS25_EENS_8epilogue10collective18CollectiveEpilogueINS2H_23Sm100TmaWarpSpecializedILi4ELi2ELi64ELb1ELb0EEEJSH_NS5_IJNSM_ISF_SB_EENSM_INSA_ILi64EEESB_EEEEENS_10bfloat16_tESL_S2Q_SL_NS2H_6fusion15FusionCallbacksIS2L_NS2R_17LinearCombinationIS2Q_fS2Q_fLNS_15FloatRoundStyleE2EEESH_S2P_JEEENS4_5SM1004TMEM4LOAD26SM100_TMEM_LOAD_32dp32b64xES26_NS1J_IS1L_NS1M_ILi16EEENSM_INS5_IJS1O_S2N_EEENS5_IJS2N_SB_EEEEEEENS4_39AutoVectorizingCopyWithAssumedAlignmentILi128EEENS4_14SM90_TMA_STOREES35_S37_S37_EEEvvEEEEvNT_6ParamsE,"ax",@progbits
	.align	128
.text._ZN7cutlass13device_kernelINS_4gemm6kernel13GemmUniversalIN4cute5tupleIJiiiiEEENS1_10collective13CollectiveMmaINS1_46MainloopSm100TmaUmmaWarpSpecializedBlockScaledILi3ELi2ELi1ENS5_IJNS4_1CILi1EEENSA_ILi4EEESB_EEEEENS5_IJNSA_ILi128EEENSA_ILi256EEESG_EEENS5_IJNS_12float_e2m1_tENS_13float_ue8m0_tEEEENS5_IJNS5_IJlSB_lEEENS4_6LayoutINS5_IJNS5_IJNS5_IJNSA_ILi32EEESC_EEEiEEESP_NS5_IJSB_iEEEEEENS5_IJNS5_IJNS5_IJNSA_ILi16EEESC_EEEiEEENS5_IJNS5_IJNSA_ILi0EEESB_EEENSA_ILi512EEEEEENS5_IJSV_iEEEEEEEEEEESK_S12_NS4_8TiledMMAINS4_8MMA_AtomIJNS4_17SM100_MMA_MXF4_SSISI_SI_fSJ_Li128ELi256ELi32ELNS4_4UMMA5MajorE0ELS17_0ELNS16_7ScaleInE0ELS18_0EEEEEENSM_INS5_IJSB_SB_SB_EEENS5_IJSV_SV_SV_EEEEENS5_IJNS4_10UnderscoreES1E_S1E_EEEEENS5_IJNS4_23SM90_TMA_LOAD_MULTICASTES1H_EEENS5_IJNS4_14ComposedLayoutINS4_7SwizzleILi3ELi4ELi3EEENS4_18smem_ptr_flag_bitsILi4EEENSM_INS5_IJNSA_ILi8EEESG_EEENS5_IJSG_SB_EEEEEEENSM_INS5_IJNS5_IJNS5_IJSO_SB_EEENS5_IJSN_NSA_ILi2EEEEEEEEESB_NS5_IJS1U_S1U_EEEEEENS5_IJNS5_IJNS5_IJST_SX_EEESW_EEESV_NS5_IJS1U_SX_EEEEEEEEEEEvNS4_8identityENS5_IJNS4_13SM90_TMA_LOADES26_EEENS5_IJS1S_NSM_INS5_IJNS5_IJNS5_IJSO_S1U_EEES1V_EEESB_S1X_EEENS5_IJS20_SV_NS5_IJS1U_NSA_ILi1024EEEEEEEEEEEEEEvS25_EENS_8epilogue10collective18CollectiveEpilogueINS2H_23Sm100TmaWarpSpecializedILi4ELi2ELi64ELb1ELb0EEEJSH_NS5_IJNSM_ISF_SB_EENSM_INSA_ILi64EEESB_EEEEENS_10bfloat16_tESL_S2Q_SL_NS2H_6fusion15FusionCallbacksIS2L_NS2R_17LinearCombinationIS2Q_fS2Q_fLNS_15FloatRoundStyleE2EEESH_S2P_JEEENS4_5SM1004TMEM4LOAD26SM100_TMEM_LOAD_32dp32b64xES26_NS1J_IS1L_NS1M_ILi16EEENSM_INS5_IJS1O_S2N_EEENS5_IJS2N_SB_EEEEEEENS4_39AutoVectorizingCopyWithAssumedAlignmentILi128EEENS4_14SM90_TMA_STOREES35_S37_S37_EEEvvEEEEvNT_6ParamsE:
        .type           _ZN7cutlass13device_kernelINS_4gemm6kernel13GemmUniversalIN4cute5tupleIJiiiiEEENS1_10collective13CollectiveMmaINS1_46MainloopSm100TmaUmmaWarpSpecializedBlockScaledILi3ELi2ELi1ENS5_IJNS4_1CILi1EEENSA_ILi4EEESB_EEEEENS5_IJNSA_ILi128EEENSA_ILi256EEESG_EEENS5_IJNS_12float_e2m1_tENS_13float_ue8m0_tEEEENS5_IJNS5_IJlSB_lEEENS4_6LayoutINS5_IJNS5_IJNS5_IJNSA_ILi32EEESC_EEEiEEESP_NS5_IJSB_iEEEEEENS5_IJNS5_IJNS5_IJNSA_ILi16EEESC_EEEiEEENS5_IJNS5_IJNSA_ILi0EEESB_EEENSA_ILi512EEEEEENS5_IJSV_iEEEEEEEEEEESK_S12_NS4_8TiledMMAINS4_8MMA_AtomIJNS4_17SM100_MMA_MXF4_SSISI_SI_fSJ_Li128ELi256ELi32ELNS4_4UMMA5MajorE0ELS17_0ELNS16_7ScaleInE0ELS18_0EEEEEENSM_INS5_IJSB_SB_SB_EEENS5_IJSV_SV_SV_EEEEENS5_IJNS4_10UnderscoreES1E_S1E_EEEEENS5_IJNS4_23SM90_TMA_LOAD_MULTICASTES1H_EEENS5_IJNS4_14ComposedLayoutINS4_7SwizzleILi3ELi4ELi3EEENS4_18smem_ptr_flag_bitsILi4EEENSM_INS5_IJNSA_ILi8EEESG_EEENS5_IJSG_SB_EEEEEEENSM_INS5_IJNS5_IJNS5_IJSO_SB_EEENS5_IJSN_NSA_ILi2EEEEEEEEESB_NS5_IJS1U_S1U_EEEEEENS5_IJNS5_IJNS5_IJST_SX_EEESW_EEESV_NS5_IJS1U_SX_EEEEEEEEEEEvNS4_8identityENS5_IJNS4_13SM90_TMA_LOADES26_EEENS5_IJS1S_NSM_INS5_IJNS5_IJNS5_IJSO_S1U_EEES1V_EEESB_S1X_EEENS5_IJS20_SV_NS5_IJS1U_NSA_ILi1024EEEEEEEEEEEEEEvS25_EENS_8epilogue10collective18CollectiveEpilogueINS2H_23Sm100TmaWarpSpecializedILi4ELi2ELi64ELb1ELb0EEEJSH_NS5_IJNSM_ISF_SB_EENSM_INSA_ILi64EEESB_EEEEENS_10bfloat16_tESL_S2Q_SL_NS2H_6fusion15FusionCallbacksIS2L_NS2R_17LinearCombinationIS2Q_fS2Q_fLNS_15FloatRoundStyleE2EEESH_S2P_JEEENS4_5SM1004TMEM4LOAD26SM100_TMEM_LOAD_32dp32b64xES26_NS1J_IS1L_NS1M_ILi16EEENSM_INS5_IJS1O_S2N_EEENS5_IJS2N_SB_EEEEEEENS4_39AutoVectorizingCopyWithAssumedAlignmentILi128EEENS4_14SM90_TMA_STOREES35_S37_S37_EEEvvEEEEvNT_6ParamsE,@function
        .size           _ZN7cutlass13device_kernelINS_4gemm6kernel13GemmUniversalIN4cute5tupleIJiiiiEEENS1_10collective13CollectiveMmaINS1_46MainloopSm100TmaUmmaWarpSpecializedBlockScaledILi3ELi2ELi1ENS5_IJNS4_1CILi1EEENSA_ILi4EEESB_EEEEENS5_IJNSA_ILi128EEENSA_ILi256EEESG_EEENS5_IJNS_12float_e2m1_tENS_13float_ue8m0_tEEEENS5_IJNS5_IJlSB_lEEENS4_6LayoutINS5_IJNS5_IJNS5_IJNSA_ILi32EEESC_EEEiEEESP_NS5_IJSB_iEEEEEENS5_IJNS5_IJNS5_IJNSA_ILi16EEESC_EEEiEEENS5_IJNS5_IJNSA_ILi0EEESB_EEENSA_ILi512EEEEEENS5_IJSV_iEEEEEEEEEEESK_S12_NS4_8TiledMMAINS4_8MMA_AtomIJNS4_17SM100_MMA_MXF4_SSISI_SI_fSJ_Li128ELi256ELi32ELNS4_4UMMA5MajorE0ELS17_0ELNS16_7ScaleInE0ELS18_0EEEEEENSM_INS5_IJSB_SB_SB_EEENS5_IJSV_SV_SV_EEEEENS5_IJNS4_10UnderscoreES1E_S1E_EEEEENS5_IJNS4_23SM90_TMA_LOAD_MULTICASTES1H_EEENS5_IJNS4_14ComposedLayoutINS4_7SwizzleILi3ELi4ELi3EEENS4_18smem_ptr_flag_bitsILi4EEENSM_INS5_IJNSA_ILi8EEESG_EEENS5_IJSG_SB_EEEEEEENSM_INS5_IJNS5_IJNS5_IJSO_SB_EEENS5_IJSN_NSA_ILi2EEEEEEEEESB_NS5_IJS1U_S1U_EEEEEENS5_IJNS5_IJNS5_IJST_SX_EEESW_EEESV_NS5_IJS1U_SX_EEEEEEEEEEEvNS4_8identityENS5_IJNS4_13SM90_TMA_LOADES26_EEENS5_IJS1S_NSM_INS5_IJNS5_IJNS5_IJSO_S1U_EEES1V_EEESB_S1X_EEENS5_IJS20_SV_NS5_IJS1U_NSA_ILi1024EEEEEEEEEEEEEEvS25_EENS_8epilogue10collective18CollectiveEpilogueINS2H_23Sm100TmaWarpSpecializedILi4ELi2ELi64ELb1ELb0EEEJSH_NS5_IJNSM_ISF_SB_EENSM_INSA_ILi64EEESB_EEEEENS_10bfloat16_tESL_S2Q_SL_NS2H_6fusion15FusionCallbacksIS2L_NS2R_17LinearCombinationIS2Q_fS2Q_fLNS_15FloatRoundStyleE2EEESH_S2P_JEEENS4_5SM1004TMEM4LOAD26SM100_TMEM_LOAD_32dp32b64xES26_NS1J_IS1L_NS1M_ILi16EEENSM_INS5_IJS1O_S2N_EEENS5_IJS2N_SB_EEEEEEENS4_39AutoVectorizingCopyWithAssumedAlignmentILi128EEENS4_14SM90_TMA_STOREES35_S37_S37_EEEvvEEEEvNT_6ParamsE,(.L_x_180 - _ZN7cutlass13device_kernelINS_4gemm6kernel13GemmUniversalIN4cute5tupleIJiiiiEEENS1_10collective13CollectiveMmaINS1_46MainloopSm100TmaUmmaWarpSpecializedBlockScaledILi3ELi2ELi1ENS5_IJNS4_1CILi1EEENSA_ILi4EEESB_EEEEENS5_IJNSA_ILi128EEENSA_ILi256EEESG_EEENS5_IJNS_12float_e2m1_tENS_13float_ue8m0_tEEEENS5_IJNS5_IJlSB_lEEENS4_6LayoutINS5_IJNS5_IJNS5_IJNSA_ILi32EEESC_EEEiEEESP_NS5_IJSB_iEEEEEENS5_IJNS5_IJNS5_IJNSA_ILi16EEESC_EEEiEEENS5_IJNS5_IJNSA_ILi0EEESB_EEENSA_ILi512EEEEEENS5_IJSV_iEEEEEEEEEEESK_S12_NS4_8TiledMMAINS4_8MMA_AtomIJNS4_17SM100_MMA_MXF4_SSISI_SI_fSJ_Li128ELi256ELi32ELNS4_4UMMA5MajorE0ELS17_0ELNS16_7ScaleInE0ELS18_0EEEEEENSM_INS5_IJSB_SB_SB_EEENS5_IJSV_SV_SV_EEEEENS5_IJNS4_10UnderscoreES1E_S1E_EEEEENS5_IJNS4_23SM90_TMA_LOAD_MULTICASTES1H_EEENS5_IJNS4_14ComposedLayoutINS4_7SwizzleILi3ELi4ELi3EEENS4_18smem_ptr_flag_bitsILi4EEENSM_INS5_IJNSA_ILi8EEESG_EEENS5_IJSG_SB_EEEEEEENSM_INS5_IJNS5_IJNS5_IJSO_SB_EEENS5_IJSN_NSA_ILi2EEEEEEEEESB_NS5_IJS1U_S1U_EEEEEENS5_IJNS5_IJNS5_IJST_SX_EEESW_EEESV_NS5_IJS1U_SX_EEEEEEEEEEEvNS4_8identityENS5_IJNS4_13SM90_TMA_LOADES26_EEENS5_IJS1S_NSM_INS5_IJNS5_IJNS5_IJSO_S1U_EEES1V_EEESB_S1X_EEENS5_IJS20_SV_NS5_IJS1U_NSA_ILi1024EEEEEEEEEEEEEEvS25_EENS_8epilogue10collective18CollectiveEpilogueINS2H_23Sm100TmaWarpSpecializedILi4ELi2ELi64ELb1ELb0EEEJSH_NS5_IJNSM_ISF_SB_EENSM_INSA_ILi64EEESB_EEEEENS_10bfloat16_tESL_S2Q_SL_NS2H_6fusion15FusionCallbacksIS2L_NS2R_17LinearCombinationIS2Q_fS2Q_fLNS_15FloatRoundStyleE2EEESH_S2P_JEEENS4_5SM1004TMEM4LOAD26SM100_TMEM_LOAD_32dp32b64xES26_NS1J_IS1L_NS1M_ILi16EEENSM_INS5_IJS1O_S2N_EEENS5_IJS2N_SB_EEEEEEENS4_39AutoVectorizingCopyWithAssumedAlignmentILi128EEENS4_14SM90_TMA_STOREES35_S37_S37_EEEvvEEEEvNT_6ParamsE)
        .other          _ZN7cutlass13device_kernelINS_4gemm6kernel13GemmUniversalIN4cute5tupleIJiiiiEEENS1_10collective13CollectiveMmaINS1_46MainloopSm100TmaUmmaWarpSpecializedBlockScaledILi3ELi2ELi1ENS5_IJNS4_1CILi1EEENSA_ILi4EEESB_EEEEENS5_IJNSA_ILi128EEENSA_ILi256EEESG_EEENS5_IJNS_12float_e2m1_tENS_13float_ue8m0_tEEEENS5_IJNS5_IJlSB_lEEENS4_6LayoutINS5_IJNS5_IJNS5_IJNSA_ILi32EEESC_EEEiEEESP_NS5_IJSB_iEEEEEENS5_IJNS5_IJNS5_IJNSA_ILi16EEESC_EEEiEEENS5_IJNS5_IJNSA_ILi0EEESB_EEENSA_ILi512EEEEEENS5_IJSV_iEEEEEEEEEEESK_S12_NS4_8TiledMMAINS4_8MMA_AtomIJNS4_17SM100_MMA_MXF4_SSISI_SI_fSJ_Li128ELi256ELi32ELNS4_4UMMA5MajorE0ELS17_0ELNS16_7ScaleInE0ELS18_0EEEEEENSM_INS5_IJSB_SB_SB_EEENS5_IJSV_SV_SV_EEEEENS5_IJNS4_10UnderscoreES1E_S1E_EEEEENS5_IJNS4_23SM90_TMA_LOAD_MULTICASTES1H_EEENS5_IJNS4_14ComposedLayoutINS4_7SwizzleILi3ELi4ELi3EEENS4_18smem_ptr_flag_bitsILi4EEENSM_INS5_IJNSA_ILi8EEESG_EEENS5_IJSG_SB_EEEEEEENSM_INS5_IJNS5_IJNS5_IJSO_SB_EEENS5_IJSN_NSA_ILi2EEEEEEEEESB_NS5_IJS1U_S1U_EEEEEENS5_IJNS5_IJNS5_IJST_SX_EEESW_EEESV_NS5_IJS1U_SX_EEEEEEEEEEEvNS4_8identityENS5_IJNS4_13SM90_TMA_LOADES26_EEENS5_IJS1S_NSM_INS5_IJNS5_IJNS5_IJSO_S1U_EEES1V_EEESB_S1X_EEENS5_IJS20_SV_NS5_IJS1U_NSA_ILi1024EEEEEEEEEEEEEEvS25_EENS_8epilogue10collective18CollectiveEpilogueINS2H_23Sm100TmaWarpSpecializedILi4ELi2ELi64ELb1ELb0EEEJSH_NS5_IJNSM_ISF_SB_EENSM_INSA_ILi64EEESB_EEEEENS_10bfloat16_tESL_S2Q_SL_NS2H_6fusion15FusionCallbacksIS2L_NS2R_17LinearCombinationIS2Q_fS2Q_fLNS_15FloatRoundStyleE2EEESH_S2P_JEEENS4_5SM1004TMEM4LOAD26SM100_TMEM_LOAD_32dp32b64xES26_NS1J_IS1L_NS1M_ILi16EEENSM_INS5_IJS1O_S2N_EEENS5_IJS2N_SB_EEEEEEENS4_39AutoVectorizingCopyWithAssumedAlignmentILi128EEENS4_14SM90_TMA_STOREES35_S37_S37_EEEvvEEEEvNT_6ParamsE,@"STO_CUDA_ENTRY STV_DEFAULT"
_ZN7cutlass13device_kernelINS_4gemm6kernel13GemmUniversalIN4cute5tupleIJiiiiEEENS1_10collective13CollectiveMmaINS1_46MainloopSm100TmaUmmaWarpSpecializedBlockScaledILi3ELi2ELi1ENS5_IJNS4_1CILi1EEENSA_ILi4EEESB_EEEEENS5_IJNSA_ILi128EEENSA_ILi256EEESG_EEENS5_IJNS_12float_e2m1_tENS_13float_ue8m0_tEEEENS5_IJNS5_IJlSB_lEEENS4_6LayoutINS5_IJNS5_IJNS5_IJNSA_ILi32EEESC_EEEiEEESP_NS5_IJSB_iEEEEEENS5_IJNS5_IJNS5_IJNSA_ILi16EEESC_EEEiEEENS5_IJNS5_IJNSA_ILi0EEESB_EEENSA_ILi512EEEEEENS5_IJSV_iEEEEEEEEEEESK_S12_NS4_8TiledMMAINS4_8MMA_AtomIJNS4_17SM100_MMA_MXF4_SSISI_SI_fSJ_Li128ELi256ELi32ELNS4_4UMMA5MajorE0ELS17_0ELNS16_7ScaleInE0ELS18_0EEEEEENSM_INS5_IJSB_SB_SB_EEENS5_IJSV_SV_SV_EEEEENS5_IJNS4_10UnderscoreES1E_S1E_EEEEENS5_IJNS4_23SM90_TMA_LOAD_MULTICASTES1H_EEENS5_IJNS4_14ComposedLayoutINS4_7SwizzleILi3ELi4ELi3EEENS4_18smem_ptr_flag_bitsILi4EEENSM_INS5_IJNSA_ILi8EEESG_EEENS5_IJSG_SB_EEEEEEENSM_INS5_IJNS5_IJNS5_IJSO_SB_EEENS5_IJSN_NSA_ILi2EEEEEEEEESB_NS5_IJS1U_S1U_EEEEEENS5_IJNS5_IJNS5_IJST_SX_EEESW_EEESV_NS5_IJS1U_SX_EEEEEEEEEEEvNS4_8identityENS5_IJNS4_13SM90_TMA_LOADES26_EEENS5_IJS1S_NSM_INS5_IJNS5_IJNS5_IJSO_S1U_EEES1V_EEESB_S1X_EEENS5_IJS20_SV_NS5_IJS1U_NSA_ILi1024EEEEEEEEEEEEEEvS25_EENS_8epilogue10collective18CollectiveEpilogueINS2H_23Sm100TmaWarpSpecializedILi4ELi2ELi64ELb1ELb0EEEJSH_NS5_IJNSM_ISF_SB_EENSM_INSA_ILi64EEESB_EEEEENS_10bfloat16_tESL_S2Q_SL_NS2H_6fusion15FusionCallbacksIS2L_NS2R_17LinearCombinationIS2Q_fS2Q_fLNS_15FloatRoundStyleE2EEESH_S2P_JEEENS4_5SM1004TMEM4LOAD26SM100_TMEM_LOAD_32dp32b64xES26_NS1J_IS1L_NS1M_ILi16EEENSM_INS5_IJS1O_S2N_EEENS5_IJS2N_SB_EEEEEEENS4_39AutoVectorizingCopyWithAssumedAlignmentILi128EEENS4_14SM90_TMA_STOREES35_S37_S37_EEEvvEEEEvNT_6ParamsE:
[----:B------:R-:W1:Y:S01]  /*0000*/  LDC R1, c[0x0][0x37c] ;  /* 0x0000df00ff017b82 */ /* 0x000e620000000800 */
[----:B------:R-:W2:Y:S01]  /*0010*/  S2R R165, SR_TID.X ;  /* 0x0000000000a57919 */ /* 0x000ea20000002100 */
[----:B------:R-:W3:Y:S01]  /*0020*/  LDCU.64 UR4, c[0x0][0xc90] ;  /* 0x00019200ff0477ac */ /* 0x000ee20008000a00 */
[----:B------:R-:W-:Y:S02]  /*0030*/  PRMT R151, RZ, 0x7610, R151 ;  /* 0x00007610ff977816 */ /* 0x000fe40000000097 */
[----:B------:R-:W-:Y:S01]  /*0040*/  ELECT P6, URZ, PT ;  /* 0x0000000000ff782f */ /* 0x000fe200038c0000 */
[----:B------:R-:W4:Y:S01]  /*0050*/  LDCU.64 UR42, c[0x0][0x358] ;  /* 0x00006b00ff2a77ac */ /* 0x000f220008000a00 */
[----:B---3--:R-:W-:-:S04]  /*0060*/  UISETP.NE.U32.AND UP0, UPT, UR4, URZ, UPT ;  /* 0x000000ff0400728c */ /* 0x008fc8000bf05070 */
[----:B------:R-:W-:Y:S01]  /*0070*/  UISETP.NE.AND.EX UP0, UPT, UR5, URZ, UPT, UP0 ;  /* 0x000000ff0500728c */ /* 0x000fe2000bf05300 */
[----:B--2---:R-:W-:-:S05]  /*0080*/  SHF.R.U32.HI R158, RZ, 0x5, R165 ;  /* 0x00000005ff9e7819 */ /* 0x004fca00000116a5 */
[----:B------:R-:W2:Y:S02]  /*0090*/  SHFL.IDX PT, R0, R158, RZ, 0x1f ;  /* 0x00001fff9e007589 */ /* 0x000ea400000e0000 */
[----:B--2---:R-:W-:Y:S01]  /*00a0*/  R2UR UR8, R0 ;  /* 0x00000000000872ca */ /* 0x004fe200000e0000 */
[----:B-1--4-:R-:W-:-:S14]  /*00b0*/  BRA.U UP0, `(.L_x_0) ;  /* 0x00000001002c7547 */ /* 0x012fdc000b800000 */
[----:B------:R-:W1:Y:S02]  /*00c0*/  LDCU.64 UR6, c[0x0][0xc88] ;  /* 0x00019100ff0677ac */ /* 0x000e640008000a00 */
[----:B-1----:R-:W-:-:S04]  /*00d0*/  UISETP.NE.U32.AND UP0, UPT, UR6, URZ, UPT ;  /* 0x000000ff0600728c */ /* 0x002fc8000bf05070 */
[----:B------:R-:W-:-:S09]  /*00e0*/  UISETP.NE.AND.EX UP0, UPT, UR7, URZ, UPT, UP0 ;  /* 0x000000ff0700728c */ /* 0x000fd2000bf05300 */
[----:B------:R-:W-:Y:S05]  /*00f0*/  BRA.U !UP0, `(.L_x_1) ;  /* 0x0000000108107547 */ /* 0x000fea000b800000 */
[----:B------:R-:W1:Y:S02]  /*0100*/  LDC.64 R2, c[0x0][0xc88] ;  /* 0x00032200ff027b82 */ /* 0x000e640000000a00 */
[----:B-1----:R1:W5:Y:S01]  /*0110*/  LDG.E R83, desc[UR42][R2.64] ;  /* 0x0000002a02537981 */ /* 0x002362000c1e1900 */
[----:B------:R-:W-:Y:S01]  /*0120*/  HFMA2 R151, -RZ, RZ, 0, 5.9604644775390625e-08 ;  /* 0x00000001ff977431 */ /* 0x000fe200000001ff */
[----:B------:R-:W-:Y:S05]  /*0130*/  BRA `(.L_x_0) ;  /* 0x00000000000c7947 */ /* 0x000fea0003800000 */
.L_x_1:
[----:B------:R-:W1:Y:S01]  /*0140*/  LDCU UR6, c[0x0][0xc80] ;  /* 0x00019000ff0677ac */ /* 0x000e620008000800 */
[----:B------:R-:W-:Y:S01]  /*0150*/  HFMA2 R151, -RZ, RZ, 0, 5.9604644775390625e-08 ;  /* 0x00000001ff977431 */ /* 0x000fe200000001ff */
[----:B-1----:R-:W-:-:S07]  /*0160*/  MOV R83, UR6 ;  /* 0x0000000600537c02 */ /* 0x002fce0008000f00 */
.L_x_0:
[----:B------:R-:W2:Y:S02]  /*0170*/  LDCU.64 UR6, c[0x0][0xcb0] ;  /* 0x00019600ff0677ac */ /* 0x000ea40008000a00 */
[----:B--2---:R-:W-:-:S04]  /*0180*/  UISETP.NE.U32.AND UP0, UPT, UR6, URZ, UPT ;  /* 0x000000ff0600728c */ /* 0x004fc8000bf05070 */
[----:B------:R-:W-:-:S09]  /*0190*/  UISETP.NE.AND.EX UP0, UPT, UR7, URZ, UPT, UP0 ;  /* 0x000000ff0700728c */ /* 0x000fd2000bf05300 */
[----:B------:R-:W-:Y:S05]  /*01a0*/  BRA.U UP0, `(.L_x_2) ;  /* 0x0000000100247547 */ /* 0x000fea000b800000 */
[----:B------:R-:W2:Y:S02]  /*01b0*/  LDCU.64 UR6, c[0x0][0xca8] ;  /* 0x00019500ff0677ac */ /* 0x000ea40008000a00 */
[----:B--2---:R-:W-:-:S04]  /*01c0*/  UISETP.NE.U32.AND UP0, UPT, UR6, URZ, UPT ;  /* 0x000000ff0600728c */ /* 0x004fc8000bf05070 */
[----:B------:R-:W-:-:S09]  /*01d0*/  UISETP.NE.AND.EX UP0, UPT, UR7, URZ, UPT, UP0 ;  /* 0x000000ff0700728c */ /* 0x000fd2000bf05300 */
[----:B------:R-:W-:Y:S05]  /*01e0*/  BRA.U !UP0, `(.L_x_3) ;  /* 0x00000001080c7547 */ /* 0x000fea000b800000 */
[----:B------:R-:W2:Y:S02]  /*01f0*/  LDC.64 R76, c[0x0][0xca8] ;  /* 0x00032a00ff4c7b82 */ /* 0x000ea40000000a00 */
[----:B--2---:R2:W5:Y:S01]  /*0200*/  LDG.E R76, desc[UR42][R76.64] ;  /* 0x0000002a4c4c7981 */ /* 0x004562000c1e1900 */
[----:B------:R-:W-:Y:S05]  /*0210*/  BRA `(.L_x_2) ;  /* 0x0000000000087947 */ /* 0x000fea0003800000 */
.L_x_3:
[----:B------:R-:W2:Y:S02]  /*0220*/  LDCU UR6, c[0x0][0xca0] ;  /* 0x00019400ff0677ac */ /* 0x000ea40008000800 */
[----:B--2---:R-:W-:Y:S02]  /*0230*/  MOV R76, UR6 ;  /* 0x00000006004c7c02 */ /* 0x004fe40008000f00 */
.L_x_2:
[----:B------:R-:W-:Y:S01]  /*0240*/  IMAD.U32 R0, RZ, RZ, UR8 ;  /* 0x00000008ff007e24 */ /* 0x000fe2000f8e00ff */
[----:B------:R-:W-:Y:S04]  /*0250*/  BSSY.RECONVERGENT B0, `(.L_x_4) ;  /* 0x0000012000007945 */ /* 0x000fe80003800200 */
[C---:B------:R-:W-:Y:S02]  /*0260*/  ISETP.NE.OR P1, PT, R0.reuse, 0x1, !P6 ;  /* 0x000000010000780c */ /* 0x040fe40007725670 */
[----:B------:R-:W-:-:S11]  /*0270*/  ISETP.NE.OR P0, PT, R0, 0x3, !P6 ;  /* 0x000000030000780c */ /* 0x000fd60007705670 */
[----:B------:R-:W-:Y:S05]  /*0280*/  @P1 BRA `(.L_x_5) ;  /* 0x0000000000381947 */ /* 0x000fea0003800000 */
[----:B------:R-:W3:Y:S02]  /*0290*/  LDCU.64 UR6, c[0x0][0x348] ;  /* 0x00006900ff0677ac */ /* 0x000ee40008000a00 */
[----:B---3--:R-:W-:Y:S02]  /*02a0*/  UIADD3 UR14, UP3, UPT, UR6, 0x80, URZ ;  /* 0x00000080060e7890 */ /* 0x008fe4000ff7e0ff */
[----:B------:R-:W-:Y:S02]  /*02b0*/  UIADD3 UR12, UP2, UPT, UR6, 0x180, URZ ;  /* 0x00000180060c7890 */ /* 0x000fe4000ff5e0ff */
[----:B------:R-:W-:Y:S02]  /*02c0*/  UIADD3 UR10, UP1, UPT, UR6, 0x280, URZ ;  /* 0x00000280060a7890 */ /* 0x000fe4000ff3e0ff */
[----:B------:R-:W-:Y:S02]  /*02d0*/  UIADD3 UR6, UP0, UPT, UR6, 0x380, URZ ;  /* 0x0000038006067890 */ /* 0x000fe4000ff1e0ff */
[----:B------:R-:W-:-:S02]  /*02e0*/  UIADD3.X UR15, UPT, UPT, URZ, UR7, URZ, UP3, !UPT ;  /* 0x00000007ff0f7290 */ /* 0x000fc40009ffe4ff */
[----:B------:R-:W-:Y:S02]  /*02f0*/  UIADD3.X UR13, UPT, UPT, URZ, UR7, URZ, UP2, !UPT ;  /* 0x00000007ff0d7290 */ /* 0x000fe400097fe4ff */
[----:B------:R-:W-:Y:S02]  /*0300*/  UIADD3.X UR11, UPT, UPT, URZ, UR7, URZ, UP1, !UPT ;  /* 0x00000007ff0b7290 */ /* 0x000fe40008ffe4ff */
[----:B------:R-:W-:-:S03]  /*0310*/  UIADD3.X UR7, UPT, UPT, URZ, UR7, URZ, UP0, !UPT ;  /* 0x00000007ff077290 */ /* 0x000fc600087fe4ff */
[----:B------:R3:W-:Y:S02]  /*0320*/  UTMACCTL.PF [UR14] ;  /* 0x000000000e0079b9 */ /* 0x0007e40008040000 */
[----:B------:R3:W-:Y:S02]  /*0330*/  UTMACCTL.PF [UR12] ;  /* 0x000000000c0079b9 */ /* 0x0007e40008040000 */
[----:B------:R3:W-:Y:S02]  /*0340*/  UTMACCTL.PF [UR10] ;  /* 0x000000000a0079b9 */ /* 0x0007e40008040000 */
[----:B------:R3:W-:Y:S02]  /*0350*/  UTMACCTL.PF [UR6] ;  /* 0x00000000060079b9 */ /* 0x0007e40008040000 */
[----:B---3--:R-:W-:Y:S01]  /*0360*/  NOP ;  /* 0x0000000000007918 */ /* 0x008fe20000000000 */
.L_x_5:
[----:B------:R-:W-:Y:S05]  /*0370*/  BSYNC.RECONVERGENT B0 ;  /* 0x0000000000007941 */ /* 0x000fea0003800200 */
.L_x_4:
[----:B------:R-:W-:Y:S04]  /*0380*/  BSSY.RECONVERGENT B0, `(.L_x_6) ;  /* 0x000000a000007945 */ /* 0x000fe80003800200 */
[----:B------:R-:W-:Y:S05]  /*0390*/  @P0 BRA `(.L_x_7) ;  /* 0x0000000000200947 */ /* 0x000fea0003800000 */
[----:B------:R-:W3:Y:S02]  /*03a0*/  LDCU.64 UR6, c[0x0][0x348] ;  /* 0x00006900ff0677ac */ /* 0x000ee40008000a00 */
[----:B---3--:R-:W-:Y:S02]  /*03b0*/  UIADD3 UR10, UP1, UPT, UR6, 0x980, URZ ;  /* 0x00000980060a7890 */ /* 0x008fe4000ff3e0ff */
[----:B------:R-:W-:Y:S02]  /*03c0*/  UIADD3 UR6, UP0, UPT, UR6, 0xa80, URZ ;  /* 0x00000a8006067890 */ /* 0x000fe4000ff1e0ff */
[----:B------:R-:W-:Y:S02]  /*03d0*/  UIADD3.X UR11, UPT, UPT, URZ, UR7, URZ, UP1, !UPT ;  /* 0x00000007ff0b7290 */ /* 0x000fe40008ffe4ff */
[----:B------:R-:W-:-:S07]  /*03e0*/  UIADD3.X UR7, UPT, UPT, URZ, UR7, URZ, UP0, !UPT ;  /* 0x00000007ff077290 */ /* 0x000fce00087fe4ff */
[----:B------:R3:W-:Y:S02]  /*03f0*/  UTMACCTL.PF [UR10] ;  /* 0x000000000a0079b9 */ /* 0x0007e40008040000 */
[----:B------:R3:W-:Y:S02]  /*0400*/  UTMACCTL.PF [UR6] ;  /* 0x00000000060079b9 */ /* 0x0007e40008040000 */
[----:B---3--:R-:W-:Y:S01]  /*0410*/  NOP ;  /* 0x0000000000007918 */ /* 0x008fe20000000000 */
.L_x_7:
[----:B------:R-:W-:Y:S05]  /*0420*/  BSYNC.RECONVERGENT B0 ;  /* 0x0000000000007941 */ /* 0x000fea0003800200 */
.L_x_6:
[----:B------:R-:W3:Y:S01]  /*0430*/  LDCU.64 UR6, c[0x0][0xc88] ;  /* 0x00019100ff0677ac */ /* 0x000ee20008000a00 */
[----:B------:R-:W-:Y:S02]  /*0440*/  UISETP.EQ.U32.AND UP1, UPT, UR4, URZ, UPT ;  /* 0x000000ff0400728c */ /* 0x000fe4000bf22070 */
[----:B------:R-:W-:Y:S02]  /*0450*/  UPLOP3.LUT UP4, UPT, UPT, UPT, UPT, 0x80, 0x8 ;  /* 0x000000000008789c */ /* 0x000fe40003f8f070 */
[----:B---3--:R-:W-:-:S04]  /*0460*/  UISETP.NE.U32.AND UP0, UPT, UR6, URZ, UPT ;  /* 0x000000ff0600728c */ /* 0x008fc8000bf05070 */
[----:B------:R-:W-:-:S04]  /*0470*/  UISETP.NE.AND.EX UP0, UPT, UR7, URZ, UPT, UP0 ;  /* 0x000000ff0700728c */ /* 0x000fc8000bf05300 */
[----:B------:R-:W-:-:S04]  /*0480*/  UISETP.EQ.OR.EX UP2, UPT, UR5, URZ, !UP0, UP1 ;  /* 0x000000ff0500728c */ /* 0x000fc8000c742710 */
[----:B------:R-:W-:-:S05]  /*0490*/  UP2UR UR48, UPR, URZ, 0x4 ;  /* 0x00000004ff307883 */ /* 0x000fca0008000000 */
[----:B------:R-:W-:Y:S07]  /*04a0*/  BRA.U !UP2, `(.L_x_8) ;  /* 0x000000010a207547 */ /* 0x000fee000b800000 */
[----:B------:R-:W-:Y:S01]  /*04b0*/  UISETP.NE.U32.AND UP1, UPT, UR4, URZ, UPT ;  /* 0x000000ff0400728c */ /* 0x000fe2000bf25070 */
[----:B-----5:R-:W-:Y:S01]  /*04c0*/  FSETP.NEU.AND P0, PT, R83, RZ, PT ;  /* 0x000000ff5300720b */ /* 0x020fe20003f0d000 */
[----:B------:R-:W-:Y:S02]  /*04d0*/  USEL UR4, URZ, 0xffffffff, UP0 ;  /* 0xffffffffff047887 */ /* 0x000fe40008000000 */
[----:B------:R-:W-:-:S10]  /*04e0*/  UISETP.NE.AND.EX UP1, UPT, UR5, URZ, UPT, UP1 ;  /* 0x000000ff0500728c */ /* 0x000fd4000bf25310 */
[----:B------:R-:W-:Y:S01]  /*04f0*/  VOTEU.ANY UP0, P0 ;  /* 0x0000000000ff7886 */ /* 0x000fe20000000100 */
[----:B------:R-:W-:-:S04]  /*0500*/  @!UP1 USEL UR4, URZ, 0xffffffff, UP0 ;  /* 0xffffffffff049887 */ /* 0x000fc80008000000 */
[----:B------:R-:W-:-:S04]  /*0510*/  ULOP3.LUT UR4, UR4, 0x1, URZ, 0xc0, !UPT ;  /* 0x0000000104047892 */ /* 0x000fc8000f8ec0ff */
[----:B------:R-:W-:-:S11]  /*0520*/  UISETP.NE.U32.AND UP4, UPT, UR4, 0x1, UPT ;  /* 0x000000010400788c */ /* 0x000fd6000bf85070 */
.L_x_8:
[----:B-1----:R-:W1:Y:S01]  /*0530*/  SHFL.IDX PT, R2, R158, RZ, 0x1f ;  /* 0x00001fff9e027589 */ /* 0x002e6200000e0000 */
[----:B------:R-:W-:-:S04]  /*0540*/  UISETP.NE.AND UP0, UPT, UR8, 0x2, UPT ;  /* 0x000000020800788c */ /* 0x000fc8000bf05270 */
[----:B------:R-:W-:Y:S01]  /*0550*/  USEL UR22, URZ, 0x1, UP0 ;  /* 0x00000001ff167887 */ /* 0x000fe20008000000 */
[----:B-1----:R-:W-:-:S13]  /*0560*/  ISETP.NE.AND P0, PT, R2, RZ, PT ;  /* 0x000000ff0200720c */ /* 0x002fda0003f05270 */
[----:B------:R-:W-:Y:S05]  /*0570*/  @P0 BRA `(.L_x_9) ;  /* 0x0000000000500947 */ /* 0x000fea0003800000 */
[----:B------:R-:W1:Y:S01]  /*0580*/  S2UR UR6, SR_CgaCtaId ;  /* 0x00000000000679c3 */ /* 0x000e620000008800 */
[----:B------:R-:W-:Y:S01]  /*0590*/  UMOV UR7, 0x400 ;  /* 0x0000040000077882 */ /* 0x000fe20000000000 */
[----:B------:R-:W-:Y:S01]  /*05a0*/  UMOV UR5, 0x1 ;  /* 0x0000000100057882 */ /* 0x000fe20000000000 */
[----:B------:R-:W-:Y:S01]  /*05b0*/  UMOV UR4, 0x4 ;  /* 0x0000000400047882 */ /* 0x000fe20000000000 */
[----:B------:R-:W-:-:S04]  /*05c0*/  UIADD3 UR10, UPT, UPT, -UR5, 0x100000, URZ ;  /* 0x00100000050a7890 */ /* 0x000fc8000fffe1ff */
[----:B------:R-:W-:Y:S02]  /*05d0*/  USHF.L.U32 UR11, UR10, 0xb, URZ ;  /* 0x0000000b0a0b7899 */ /* 0x000fe400080006ff */
[----:B------:R-:W-:Y:S02]  /*05e0*/  USHF.L.U32 UR10, UR10, 0x1, URZ ;  /* 0x000000010a0a7899 */ /* 0x000fe400080006ff */
[----:B------:R-:W-:-:S04]  /*05f0*/  UIADD3 UR4, UPT, UPT, -UR4, 0x100000, URZ ;  /* 0x0010000004047890 */ /* 0x000fc8000fffe1ff */
[----:B------:R-:W-:Y:S02]  /*0600*/  USHF.L.U32 UR5, UR4, 0xb, URZ ;  /* 0x0000000b04057899 */ /* 0x000fe400080006ff */
[----:B------:R-:W-:Y:S01]  /*0610*/  USHF.L.U32 UR4, UR4, 0x1, URZ ;  /* 0x0000000104047899 */ /* 0x000fe200080006ff */
[----:B------:R-:W-:Y:S01]  /*0620*/  ELECT P0, URZ, PT ;  /* 0x0000000000ff782f */ /* 0x000fe20003800000 */
[----:B-1----:R-:W-:Y:S01]  /*0630*/  ULEA UR6, UR6, UR7, 0x18 ;  /* 0x0000000706067291 */ /* 0x002fe2000f8ec0ff */
[----:B------:R-:W1:Y:S11]  /*0640*/  FENCE.VIEW.ASYNC.S ;  /* 0x00000000000073c6 */ /* 0x000e760000000000 */
[----:B-1----:R1:W3:Y:S01]  /*0650*/  SYNCS.EXCH.64 URZ, [UR6], UR10 ;  /* 0x0000000a06ff75b2 */ /* 0x0022e20008000100 */
[----:B------:R1:W4:Y:S01]  /*0660*/  SYNCS.EXCH.64 URZ, [UR6+0x18], UR4 ;  /* 0x0000180406ff75b2 */ /* 0x0003220008000100 */
[----:B------:R1:W1:Y:S01]  /*0670*/  SYNCS.EXCH.64 URZ, [UR6+0x8], UR10 ;  /* 0x0000080a06ff75b2 */ /* 0x0002620008000100 */
[----:B------:R1:W1:Y:S01]  /*0680*/  SYNCS.EXCH.64 URZ, [UR6+0x20], UR4 ;  /* 0x0000200406ff75b2 */ /* 0x0002620008000100 */
[----:B------:R1:W1:Y:S01]  /*0690*/  SYNCS.EXCH.64 URZ, [UR6+0x10], UR10 ;  /* 0x0000100a06ff75b2 */ /* 0x0002620008000100 */
[----:B------:R1:W1:Y:S01]  /*06a0*/  SYNCS.EXCH.64 URZ, [UR6+0x28], UR4 ;  /* 0x0000280406ff75b2 */ /* 0x0002620008000100 */
[----:B------:R-:W-:Y:S01]  /*06b0*/  NOP ;  /* 0x0000000000007918 */ /* 0x000fe20000000000 */
.L_x_9:
[----:B------:R-:W2:Y:S01]  /*06c0*/  SHFL.IDX PT, R2, R158, RZ, 0x1f ;  /* 0x00001fff9e027589 */ /* 0x000ea200000e0000 */
[----:B------:R-:W-:Y:S01]  /*06d0*/  NOP ;  /* 0x0000000000007918 */ /* 0x000fe20000000000 */
[----:B--2---:R-:W-:-:S13]  /*06e0*/  ISETP.NE.AND P0, PT, R2, 0x1, PT ;  /* 0x000000010200780c */ /* 0x004fda0003f05270 */
[----:B------:R-:W-:Y:S05]  /*06f0*/  @P0 BRA `(.L_x_10) ;  /* 0x0000000000580947 */ /* 0x000fea0003800000 */
[----:B-1----:R-:W1:Y:S01]  /*0700*/  S2UR UR6, SR_CgaCtaId ;  /* 0x00000000000679c3 */ /* 0x002e620000008800 */
        /* <DEDUP_REMOVED lines=12> */
[----:B-1----:R2:W1:Y:S01]  /*07d0*/  SYNCS.EXCH.64 URZ, [UR6+0x30], UR10 ;  /* 0x0000300a06ff75b2 */ /* 0x0024620008000100 */
[----:B------:R2:W1:Y:S01]  /*07e0*/  SYNCS.EXCH.64 URZ, [UR6+0x50], UR4 ;  /* 0x0000500406ff75b2 */ /* 0x0004620008000100 */
[----:B------:R2:W1:Y:S01]  /*07f0*/  SYNCS.EXCH.64 URZ, [UR6+0x38], UR10 ;  /* 0x0000380a06ff75b2 */ /* 0x0004620008000100 */
[----:B------:R2:W1:Y:S01]  /*0800*/  SYNCS.EXCH.64 URZ, [UR6+0x58], UR4 ;  /* 0x0000580406ff75b2 */ /* 0x0004620008000100 */
[----:B------:R2:W1:Y:S01]  /*0810*/  SYNCS.EXCH.64 URZ, [UR6+0x40], UR10 ;  /* 0x0000400a06ff75b2 */ /* 0x0004620008000100 */
[----:B------:R2:W1:Y:S01]  /*0820*/  SYNCS.EXCH.64 URZ, [UR6+0x60], UR4 ;  /* 0x0000600406ff75b2 */ /* 0x0004620008000100 */
[----:B------:R2:W1:Y:S01]  /*0830*/  SYNCS.EXCH.64 URZ, [UR6+0x48], UR10 ;  /* 0x0000480a06ff75b2 */ /* 0x0004620008000100 */
[----:B------:R2:W1:Y:S02]  /*0840*/  SYNCS.EXCH.64 URZ, [UR6+0x68], UR4 ;  /* 0x0000680406ff75b2 */ /* 0x0004640008000100 */
[----:B--2---:R-:W-:Y:S01]  /*0850*/  NOP ;  /* 0x0000000000007918 */ /* 0x004fe20000000000 */
.L_x_10:
[----:B------:R-:W2:Y:S01]  /*0860*/  SHFL.IDX PT, R2, R158, RZ, 0x1f ;  /* 0x00001fff9e027589 */ /* 0x000ea200000e0000 */
[----:B------:R-:W-:Y:S01]  /*0870*/  NOP ;  /* 0x0000000000007918 */ /* 0x000fe20000000000 */
[----:B--2---:R-:W-:-:S13]  /*0880*/  ISETP.NE.AND P0, PT, R2, 0x3, PT ;  /* 0x000000030200780c */ /* 0x004fda0003f05270 */
[----:B------:R-:W-:Y:S05]  /*0890*/  @P0 BRA `(.L_x_11) ;  /* 0x0000000000300947 */ /* 0x000fea0003800000 */
[----:B-1----:R-:W1:Y:S01]  /*08a0*/  S2UR UR5, SR_CgaCtaId ;  /* 0x00000000000579c3 */ /* 0x002e620000008800 */
[----:B------:R-:W-:Y:S01]  /*08b0*/  UMOV UR6, 0x400 ;  /* 0x0000040000067882 */ /* 0x000fe20000000000 */
[----:B------:R-:W-:Y:S01]  /*08c0*/  UMOV UR4, 0x20 ;  /* 0x0000002000047882 */ /* 0x000fe20000000000 */
[----:B------:R-:W-:Y:S01]  /*08d0*/  ELECT P0, URZ, PT ;  /* 0x0000000000ff782f */ /* 0x000fe20003800000 */
[----:B-1----:R-:W-:Y:S02]  /*08e0*/  ULEA UR5, UR5, UR6, 0x18 ;  /* 0x0000000605057291 */ /* 0x002fe4000f8ec0ff */
[----:B------:R-:W-:-:S04]  /*08f0*/  UIADD3 UR6, UPT, UPT, -UR4, 0x100000, URZ ;  /* 0x0010000004067890 */ /* 0x000fc8000fffe1ff */
[----:B------:R-:W-:Y:S02]  /*0900*/  USHF.L.U32 UR7, UR6, 0xb, URZ ;  /* 0x0000000b06077899 */ /* 0x000fe400080006ff */
[----:B------:R-:W-:Y:S01]  /*0910*/  USHF.L.U32 UR6, UR6, 0x1, URZ ;  /* 0x0000000106067899 */ /* 0x000fe200080006ff */
[----:B------:R-:W1:Y:S11]  /*0920*/  FENCE.VIEW.ASYNC.S ;  /* 0x00000000000073c6 */ /* 0x000e760000000000 */
[----:B-1----:R2:W1:Y:S01]  /*0930*/  SYNCS.EXCH.64 URZ, [UR5+0x70], UR6 ;  /* 0x0000700605ff75b2 */ /* 0x0024620008000100 */
[----:B------:R2:W1:Y:S02]  /*0940*/  SYNCS.EXCH.64 URZ, [UR5+0x78], UR6 ;  /* 0x0000780605ff75b2 */ /* 0x0004640008000100 */
[----:B--2---:R-:W-:Y:S01]  /*0950*/  NOP ;  /* 0x0000000000007918 */ /* 0x004fe20000000000 */
.L_x_11:
[----:B------:R-:W2:Y:S01]  /*0960*/  SHFL.IDX PT, R2, R158, RZ, 0x1f ;  /* 0x00001fff9e027589 */ /* 0x000ea200000e0000 */
[----:B------:R-:W-:Y:S01]  /*0970*/  NOP ;  /* 0x0000000000007918 */ /* 0x000fe20000000000 */
[----:B--2---:R-:W-:-:S13]  /*0980*/  ISETP.NE.AND P0, PT, R2, 0x4, PT ;  /* 0x000000040200780c */ /* 0x004fda0003f05270 */
[----:B------:R-:W-:Y:S05]  /*0990*/  @P0 BRA `(.L_x_12) ;  /* 0x00000000004c0947 */ /* 0x000fea0003800000 */
[----:B-1----:R-:W1:Y:S01]  /*09a0*/  S2UR UR5, SR_CgaCtaId ;  /* 0x00000000000579c3 */ /* 0x002e620000008800 */
[----:B------:R-:W-:Y:S01]  /*09b0*/  UMOV UR7, 0x3a0 ;  /* 0x000003a000077882 */ /* 0x000fe20000000000 */
[----:B------:R-:W-:Y:S01]  /*09c0*/  UMOV UR6, 0x400 ;  /* 0x0000040000067882 */ /* 0x000fe20000000000 */
[----:B------:R-:W-:Y:S01]  /*09d0*/  USEL UR7, UR7, 0x320, UP4 ;  /* 0x0000032007077887 */ /* 0x000fe2000a000000 */
[----:B------:R-:W-:Y:S01]  /*09e0*/  UMOV UR4, 0x1 ;  /* 0x0000000100047882 */ /* 0x000fe20000000000 */
[----:B------:R-:W-:Y:S01]  /*09f0*/  ELECT P0, URZ, PT ;  /* 0x0000000000ff782f */ /* 0x000fe20003800000 */
[----:B------:R-:W-:-:S04]  /*0a00*/  UIADD3 UR10, UPT, UPT, -UR4, 0x100000, URZ ;  /* 0x00100000040a7890 */ /* 0x000fc8000fffe1ff */
[----:B------:R-:W-:Y:S02]  /*0a10*/  USHF.L.U32 UR11, UR10, 0xb, URZ ;  /* 0x0000000b0a0b7899 */ /* 0x000fe400080006ff */
[----:B------:R-:W-:Y:S02]  /*0a20*/  USHF.L.U32 UR10, UR10, 0x1, URZ ;  /* 0x000000010a0a7899 */ /* 0x000fe400080006ff */
[----:B-1----:R-:W-:Y:S02]  /*0a30*/  ULEA UR5, UR5, UR6, 0x18 ;  /* 0x0000000605057291 */ /* 0x002fe4000f8ec0ff */
[----:B------:R-:W-:-:S04]  /*0a40*/  UIADD3 UR6, UPT, UPT, -UR7, 0x100000, URZ ;  /* 0x0010000007067890 */ /* 0x000fc8000fffe1ff */
[----:B------:R-:W-:Y:S02]  /*0a50*/  USHF.L.U32 UR7, UR6, 0xb, URZ ;  /* 0x0000000b06077899 */ /* 0x000fe400080006ff */
[----:B------:R-:W-:Y:S01]  /*0a60*/  USHF.L.U32 UR6, UR6, 0x1, URZ ;  /* 0x0000000106067899 */ /* 0x000fe200080006ff */
[----:B------:R-:W1:Y:S03]  /*0a70*/  FENCE.VIEW.ASYNC.S ;  /* 0x00000000000073c6 */ /* 0x000e660000000000 */
[----:B-1----:R2:W1:Y:S08]  /*0a80*/  SYNCS.EXCH.64 URZ, [UR5+0x80], UR10 ;  /* 0x0000800a05ff75b2 */ /* 0x0024700008000100 */
[----:B------:R2:W1:Y:S01]  /*0a90*/  SYNCS.EXCH.64 URZ, [UR5+0x90], UR6 ;  /* 0x0000900605ff75b2 */ /* 0x0004620008000100 */
[----:B------:R2:W1:Y:S01]  /*0aa0*/  SYNCS.EXCH.64 URZ, [UR5+0x88], UR10 ;  /* 0x0000880a05ff75b2 */ /* 0x0004620008000100 */
[----:B------:R2:W1:Y:S02]  /*0ab0*/  SYNCS.EXCH.64 URZ, [UR5+0x98], UR6 ;  /* 0x0000980605ff75b2 */ /* 0x0004640008000100 */
[----:B--2---:R-:W-:Y:S01]  /*0ac0*/  NOP ;  /* 0x0000000000007918 */ /* 0x004fe20000000000 */
.L_x_12:
        /* <DEDUP_REMOVED lines=18> */
[----:B------:R2:W1:Y:S02]  /*0bf0*/  SYNCS.EXCH.64 URZ, [UR6+0xa8], UR4 ;  /* 0x0000a80406ff75b2 */ /* 0x0004640008000100 */
[----:B--2---:R-:W-:Y:S01]  /*0c00*/  NOP ;  /* 0x0000000000007918 */ /* 0x004fe20000000000 */
.L_x_13:
[----:B------:R-:W2:Y:S01]  /*0c10*/  SHFL.IDX PT, R2, R158, RZ, 0x1f ;  /* 0x00001fff9e027589 */ /* 0x000ea200000e0000 */
[----:B------:R-:W1:Y:S01]  /*0c20*/  S2UR UR37, SR_CgaCtaId ;  /* 0x00000000002579c3 */ /* 0x000e620000008800 */
[----:B------:R-:W-:Y:S01]  /*0c30*/  ISETP.NE.OR P1, PT, RZ, UR8, !P6 ;  /* 0x00000008ff007c0c */ /* 0x000fe2000f725670 */
[----:B------:R-:W-:Y:S01]  /*0c40*/  NOP ;  /* 0x0000000000007918 */ /* 0x000fe20000000000 */
[----:B--2---:R-:W-:-:S13]  /*0c50*/  ISETP.NE.AND P0, PT, R2, 0x3, PT ;  /* 0x000000030200780c */ /* 0x004fda0003f05270 */
[----:B-1----:R-:W-:Y:S05]  /*0c60*/  @P0 BRA `(.L_x_14) ;  /* 0x0000000000380947 */ /* 0x002fea0003800000 */
[----:B------:R-:W1:Y:S01]  /*0c70*/  S2UR UR5, SR_CgaCtaId ;  /* 0x00000000000579c3 */ /* 0x000e620000008800 */
        /* <DEDUP_REMOVED lines=8> */
[----:B-1----:R1:W2:Y:S01]  /*0d00*/  SYNCS.EXCH.64 URZ, [UR5+0xb0], UR6 ;  /* 0x0000b00605ff75b2 */ /* 0x0022a20008000100 */
[----:B------:R1:W1:Y:S01]  /*0d10*/  SYNCS.EXCH.64 URZ, [UR5+0xc0], UR6 ;  /* 0x0000c00605ff75b2 */ /* 0x0002620008000100 */
[----:B------:R1:W1:Y:S01]  /*0d20*/  SYNCS.EXCH.64 URZ, [UR5+0xb8], UR6 ;  /* 0x0000b80605ff75b2 */ /* 0x0002620008000100 */
[----:B------:R1:W1:Y:S01]  /*0d30*/  SYNCS.EXCH.64 URZ, [UR5+0xc8], UR6 ;  /* 0x0000c80605ff75b2 */ /* 0x0002620008000100 */
[----:B------:R-:W-:Y:S01]  /*0d40*/  NOP ;  /* 0x0000000000007918 */ /* 0x000fe20000000000 */
.L_x_14:
[----:B------:R-:W-:Y:S01]  /*0d50*/  VOTEU.ALL UP0, P1 ;  /* 0x0000000000ff7886 */ /* 0x000fe20000800000 */
[----:B-1----:R-:W1:Y:S01]  /*0d60*/  LDCU UR5, c[0x0][0x36c] ;  /* 0x00006d80ff0577ac */ /* 0x002e620008000800 */
[----:B------:R-:W-:Y:S01]  /*0d70*/  NOP ;  /* 0x0000000000007918 */ /* 0x000fe20000000000 */
[----:B------:R-:W-:Y:S01]  /*0d80*/  ISETP.NE.OR P6, PT, R0, 0x2, !P6 ;  /* 0x000000020000780c */ /* 0x000fe200077c5670 */
[----:B------:R-:W-:Y:S01]  /*0d90*/  UMOV UR6, 0x80 ;  /* 0x0000008000067882 */ /* 0x000fe20000000000 */
[----:B------:R-:W-:Y:S01]  /*0da0*/  @!UP0 UMOV UR4, 0x400 ;  /* 0x0000040000048882 */ /* 0x000fe20000000000 */
[----:B------:R-:W-:-:S04]  /*0db0*/  @!UP0 UIADD3 UR6, UPT, UPT, -UR6, 0x100000, URZ ;  /* 0x0010000006068890 */ /* 0x000fc8000fffe1ff */
[----:B------:R-:W-:Y:S02]  /*0dc0*/  @!UP0 USHF.L.U32 UR7, UR6, 0xb, URZ ;  /* 0x0000000b06078899 */ /* 0x000fe400080006ff */
[----:B------:R-:W-:Y:S01]  /*0dd0*/  @!UP0 USHF.L.U32 UR6, UR6, 0x1, URZ ;  /* 0x0000000106068899 */ /* 0x000fe200080006ff */
[----:B------:R-:W-:Y:S01]  /*0de0*/  LOP3.LUT R8, R165, 0x1f, RZ, 0xc0, !PT ;  /* 0x0000001fa5087812 */ /* 0x000fe200078ec0ff */
[----:B------:R-:W-:Y:S01]  /*0df0*/  @!UP0 ULEA UR4, UR37, UR4, 0x18 ;  /* 0x0000000425048291 */ /* 0x000fe2000f8ec0ff */
[----:B------:R-:W-:Y:S01]  /*0e00*/  VOTEU.ALL UP0, P1 ;  /* 0x0000000000ff7886 */ /* 0x000fe20000800000 */
[----:B------:R-:W-:Y:S01]  /*0e10*/  UISETP.NE.AND UP3, UPT, UR8, URZ, UPT ;  /* 0x000000ff0800728c */ /* 0x000fe2000bf65270 */
[----:B------:R-:W3:Y:S09]  /*0e20*/  FENCE.VIEW.ASYNC.S ;  /* 0x00000000000073c6 */ /* 0x000ef20000000000 */
[----:B---3--:R3:W2:Y:S01]  /*0e30*/  @!UP0 SYNCS.EXCH.64 URZ, [UR4+0xd0], UR6 ;  /* 0x0000d00604ff85b2 */ /* 0x0086a20008000100 */
[----:B-1----:R-:W-:-:S09]  /*0e40*/  UISETP.EQ.U32.AND UP0, UPT, UR5, 0x1, UPT ;  /* 0x000000010500788c */ /* 0x002fd2000bf02070 */
[----:B------:R-:W-:Y:S05]  /*0e50*/  BRA.U !UP0, `(.L_x_15) ;  /* 0x0000000108087547 */ /* 0x000fea000b800000 */
[----:B--2-4-:R-:W-:Y:S01]  /*0e60*/  UCGABAR_ARV ;  /* 0x00000000000079c7 */ /* 0x014fe20008000000 */
[----:B------:R-:W-:Y:S05]  /*0e70*/  BRA `(.L_x_16) ;  /* 0x0000000000047947 */ /* 0x000fea0003800000 */
.L_x_15:
[----:B--2-4-:R-:W-:Y:S01]  /*0e80*/  NOP ;  /* 0x0000000000007918 */ /* 0x014fe20000000000 */
.L_x_16:
[----:B------:R-:W1:Y:S01]  /*0e90*/  S2UR UR20, SR_CTAID.X ;  /* 0x00000000001479c3 */ /* 0x000e620000002500 */
[----:B------:R-:W-:-:S05]  /*0ea0*/  CS2R.32 R152, SR_CgaSize ;  /* 0x0000000000987805 */ /* 0x000fca0000008a00 */
[----:B------:R-:W-:-:S05]  /*0eb0*/  IMAD R152, R152, -0xa0, RZ ;  /* 0xffffff6098987824 */ /* 0x000fca00078e02ff */
[----:B------:R-:W-:-:S14]  /*0ec0*/  R2UR UR5, R152 ;  /* 0x00000000980572ca */ /* 0x000fdc00000e0000 */
[----:B------:R-:W2:Y:S01]  /*0ed0*/  LDCU UR5, c[0x0][UR5+0x2b0] ;  /* 0x00005600050577ac */ /* 0x000ea20008000800 */
[----:B------:R-:W-:Y:S02]  /*0ee0*/  PRMT R0, RZ, 0x7610, R0 ;  /* 0x00007610ff007816 */ /* 0x000fe40000000000 */
[----:B------:R-:W-:-:S05]  /*0ef0*/  CS2R.32 R152, SR_CgaSize ;  /* 0x0000000000987805 */ /* 0x000fca0000008a00 */
[----:B------:R-:W-:-:S05]  /*0f00*/  IMAD R152, R152, -0xa0, RZ ;  /* 0xffffff6098987824 */ /* 0x000fca00078e02ff */
[----:B---3--:R-:W-:-:S14]  /*0f10*/  R2UR UR4, R152 ;  /* 0x00000000980472ca */ /* 0x008fdc00000e0000 */
[----:B------:R-:W3:Y:S01]  /*0f20*/  LDCU UR4, c[0x0][UR4+0x2b4] ;  /* 0x00005680040477ac */ /* 0x000ee20008000800 */
[----:B------:R-:W4:Y:S01]  /*0f30*/  S2UR UR10, SR_CTAID.Y ;  /* 0x00000000000a79c3 */ /* 0x000f220000002600 */
[----:B------:R-:W2:Y:S01]  /*0f40*/  LDCU UR9, c[0x0][0xf30] ;  /* 0x0001e600ff0977ac */ /* 0x000ea20008000800 */
[----:B------:R-:W-:Y:S02]  /*0f50*/  ULOP3.LUT UR7, UR37, 0x3, URZ, 0xc0, !UPT ;  /* 0x0000000325077892 */ /* 0x000fe4000f8ec0ff */
[----:B------:R-:W-:-:S04]  /*0f60*/  USHF.L.U32 UR6, UR37, 0xc, URZ ;  /* 0x0000000c25067899 */ /* 0x000fc800080006ff */
[----:B------:R-:W3:Y:S01]  /*0f70*/  LDC R11, c[0x0][0xf24] ;  /* 0x0003c900ff0b7b82 */ /* 0x000ee20000000800 */
[----:B------:R-:W-:Y:S02]  /*0f80*/  USHF.L.U32 UR18, UR37, 0x7, URZ ;  /* 0x0000000725127899 */ /* 0x000fe400080006ff */
[----:B------:R-:W-:Y:S02]  /*0f90*/  UISETP.NE.AND UP1, UPT, UR8, 0x2, UPT ;  /* 0x000000020800788c */ /* 0x000fe4000bf25270 */
[----:B------:R-:W-:Y:S02]  /*0fa0*/  ULOP3.LUT UR6, UR6, 0x3000, URZ, 0xc0, !UPT ;  /* 0x0000300006067892 */ /* 0x000fe4000f8ec0ff */
[----:B------:R-:W-:Y:S01]  /*0fb0*/  ULOP3.LUT UR18, UR18, 0x80, URZ, 0xc0, !UPT ;  /* 0x0000008012127892 */ /* 0x000fe2000f8ec0ff */
[----:B-1----:R-:W-:Y:S02]  /*0fc0*/  I2FP.F32.U32 R152, UR20 ;  /* 0x0000001400987c45 */ /* 0x002fe40008201000 */
[----:B------:R-:W-:-:S05]  /*0fd0*/  CS2R.32 R5, SR_CgaSize ;  /* 0x0000000000057805 */ /* 0x000fca0000008a00 */
[----:B------:R-:W-:-:S06]  /*0fe0*/  IMAD R5, R5, -0xa0, RZ ;  /* 0xffffff6005057824 */ /* 0x000fcc00078e02ff */
[----:B------:R-:W1:Y:S01]  /*0ff0*/  LDC R5, c[0x0][R5+0x2a0] ;  /* 0x0000a80005057b82 */ /* 0x000e620000000800 */
[----:B--2---:R-:W-:Y:S01]  /*1000*/  UISETP.NE.AND UP2, UPT, UR9, 0x1, UPT ;  /* 0x000000010900788c */ /* 0x004fe2000bf45270 */
[----:B------:R-:W-:Y:S01]  /*1010*/  FMUL R152, R152, UR5 ;  /* 0x0000000598987c20 */ /* 0x000fe20008400000 */
[----:B------:R-:W-:Y:S01]  /*1020*/  USHF.L.U32 UR5, UR37, 0x8, URZ ;  /* 0x0000000825057899 */ /* 0x000fe200080006ff */
[----:B----4-:R-:W-:Y:S02]  /*1030*/  I2FP.F32.U32 R150, UR10 ;  /* 0x0000000a00967c45 */ /* 0x010fe40008201000 */
[----:B------:R-:W-:-:S05]  /*1040*/  CS2R.32 R3, SR_CgaSize ;  /* 0x0000000000037805 */ /* 0x000fca0000008a00 */
[----:B------:R-:W-:-:S06]  /*1050*/  IMAD R3, R3, -0xa0, RZ ;  /* 0xffffff6003037824 */ /* 0x000fcc00078e02ff */
[----:B------:R-:W2:Y:S01]  /*1060*/  LDC R3, c[0x0][R3+0x2a4] ;  /* 0x0000a90003037b82 */ /* 0x000ea20000000800 */
[----:B------:R-:W-:Y:S01]  /*1070*/  MOV R20, UR10 ;  /* 0x0000000a00147c02 */ /* 0x000fe20008000f00 */
[----:B------:R-:W4:Y:S01]  /*1080*/  F2I.U32.TRUNC.NTZ R152, R152 ;  /* 0x0000009800987305 */ /* 0x000f22000020f000 */
[----:B------:R-:W-:Y:S01]  /*1090*/  ULOP3.LUT UR5, UR5, 0x300, URZ, 0xc0, !UPT ;  /* 0x0000030005057892 */ /* 0x000fe2000f8ec0ff */
[----:B---3--:R-:W-:Y:S01]  /*10a0*/  FMUL R150, R150, UR4 ;  /* 0x0000000496967c20 */ /* 0x008fe20008400000 */
[----:B------:R-:W-:Y:S01]  /*10b0*/  USHF.R.U32.HI UR4, URZ, 0x1, UR7 ;  /* 0x00000001ff047899 */ /* 0x000fe20008011607 */
[----:B------:R-:W-:Y:S02]  /*10c0*/  ISETP.GE.AND P0, PT, R11, 0x1, PT ;  /* 0x000000010b00780c */ /* 0x000fe40003f06270 */
[----:B------:R-:W3:Y:S02]  /*10d0*/  LDC R72, c[0x0][0xf24] ;  /* 0x0003c900ff487b82 */ /* 0x000ee40000000800 */
[----:B------:R-:W1:Y:S06]  /*10e0*/  F2I.U32.TRUNC.NTZ R150, R150 ;  /* 0x0000009600967305 */ /* 0x000e6c000020f000 */
[----:B------:R-:W2:Y:S01]  /*10f0*/  S2UR UR36, SR_CTAID.Z ;  /* 0x00000000002479c3 */ /* 0x000ea20000002700 */
[----:B----4-:R-:W-:-:S05]  /*1100*/  IADD3 R152, PT, PT, -R152, RZ, RZ ;  /* 0x000000ff98987210 */ /* 0x010fca0007ffe1ff */
[----:B-1----:R-:W-:Y:S01]  /*1110*/  IMAD R152, R5, R152, UR20 ;  /* 0x0000001405987e24 */ /* 0x002fe2000f8e0298 */
[----:B------:R-:W-:-:S05]  /*1120*/  IADD3 R150, PT, PT, -R150, RZ, RZ ;  /* 0x000000ff96967210 */ /* 0x000fca0007ffe1ff */
[----:B--2---:R-:W-:Y:S01]  /*1130*/  IMAD R150, R3, R150, UR10 ;  /* 0x0000000a03967e24 */ /* 0x004fe2000f8e0296 */
[----:B------:R-:W-:Y:S06]  /*1140*/  BRA.U UP3, `(.L_x_17) ;  /* 0x00000001033c7547 */ /* 0x000fec000b800000 */
[C---:B------:R-:W-:Y:S02]  /*1150*/  ISETP.NE.AND P4, PT, R150.reuse, 0x1, PT ;  /* 0x000000019600780c */ /* 0x040fe40003f85270 */
[C---:B------:R-:W-:Y:S02]  /*1160*/  ISETP.NE.AND P3, PT, R150.reuse, 0x2, PT ;  /* 0x000000029600780c */ /* 0x040fe40003f65270 */
[----:B------:R-:W-:Y:S02]  /*1170*/  ISETP.NE.AND P1, PT, R150, RZ, PT ;  /* 0x000000ff9600720c */ /* 0x000fe40003f25270 */
[----:B------:R-:W-:Y:S02]  /*1180*/  ISETP.NE.AND P5, PT, R152, RZ, PT ;  /* 0x000000ff9800720c */ /* 0x000fe40003fa5270 */
[----:B------:R-:W-:Y:S02]  /*1190*/  ISETP.NE.AND P2, PT, R150, 0x3, PT ;  /* 0x000000039600780c */ /* 0x000fe40003f45270 */
[----:B------:R-:W-:-:S02]  /*11a0*/  SEL R3, RZ, 0x2, P4 ;  /* 0x00000002ff037807 */ /* 0x000fc40002000000 */
[----:B------:R-:W-:Y:S02]  /*11b0*/  SEL R2, RZ, 0x4, P3 ;  /* 0x00000004ff027807 */ /* 0x000fe40001800000 */
[----:B------:R-:W-:Y:S02]  /*11c0*/  ISETP.EQ.OR P1, PT, R152, RZ, !P1 ;  /* 0x000000ff9800720c */ /* 0x000fe40004f22670 */
[----:B------:R-:W-:Y:S02]  /*11d0*/  SEL R0, RZ, 0x8, P2 ;  /* 0x00000008ff007807 */ /* 0x000fe40001000000 */
[----:B------:R-:W-:Y:S02]  /*11e0*/  SEL R3, R3, 0x2, P5 ;  /* 0x0000000203037807 */ /* 0x000fe40002800000 */
[----:B------:R-:W-:Y:S02]  /*11f0*/  SEL R2, R2, 0x4, P5 ;  /* 0x0000000402027807 */ /* 0x000fe40002800000 */
[----:B------:R-:W-:-:S02]  /*1200*/  SEL R4, RZ, 0x1, !P1 ;  /* 0x00000001ff047807 */ /* 0x000fc40004800000 */
[----:B------:R-:W-:Y:S02]  /*1210*/  SEL R0, R0, 0x8, P5 ;  /* 0x0000000800007807 */ /* 0x000fe40002800000 */
[----:B------:R-:W-:-:S05]  /*1220*/  IADD3 R3, PT, PT, R2, R3, R4 ;  /* 0x0000000302037210 */ /* 0x000fca0007ffe004 */
[----:B------:R-:W-:Y:S02]  /*1230*/  IMAD.IADD R0, R3, 0x1, R0 ;  /* 0x0000000103007824 */ /* 0x000fe400078e0200 */
.L_x_17:
[----:B------:R-:W-:Y:S05]  /*1240*/  @!P0 BRA `(.L_x_18) ;  /* 0x0000000000c08947 */ /* 0x000fea0003800000 */
[----:B------:R-:W1:Y:S01]  /*1250*/  LDC.64 R4, c[0x0][0xf18] ;  /* 0x0003c600ff047b82 */ /* 0x000e620000000a00 */
[----:B------:R-:W-:-:S07]  /*1260*/  ISETP.NE.AND P0, PT, R11, 0x1, PT ;  /* 0x000000010b00780c */ /* 0x000fce0003f05270 */
[----:B------:R-:W2:Y:S08]  /*1270*/  LDC R10, c[0x0][0xf0c] ;  /* 0x0003c300ff0a7b82 */ /* 0x000eb00000000800 */
[----:B------:R-:W4:Y:S08]  /*1280*/  LDC R13, c[0x0][0x370] ;  /* 0x0000dc00ff0d7b82 */ /* 0x000f300000000800 */
[----:B------:R-:W3:Y:S01]  /*1290*/  LDC R12, c[0x0][0x374] ;  /* 0x0000dd00ff0c7b82 */ /* 0x000ee20000000800 */
[----:B-1----:R-:W-:Y:S01]  /*12a0*/  ISETP.NE.AND P1, PT, R4, 0x1, PT ;  /* 0x000000010400780c */ /* 0x002fe20003f25270 */
[----:B------:R-:W-:-:S06]  /*12b0*/  IMAD.HI.U32 R18, R20, R5, RZ ;  /* 0x0000000514127227 */ /* 0x000fcc00078e00ff */
[----:B------:R-:W4:Y:S01]  /*12c0*/  LDC.64 R6, c[0x0][0xf10] ;  /* 0x0003c400ff067b82 */ /* 0x000f220000000a00 */
[----:B--2---:R-:W-:-:S07]  /*12d0*/  ISETP.NE.AND P2, PT, R10, 0x1, PT ;  /* 0x000000010a00780c */ /* 0x004fce0003f45270 */
[----:B------:R-:W1:Y:S08]  /*12e0*/  LDC R9, c[0x0][0xf20] ;  /* 0x0003c800ff097b82 */ /* 0x000e700000000800 */
[----:B------:R-:W2:Y:S01]  /*12f0*/  LDC.64 R2, c[0x0][0xf28] ;  /* 0x0003ca00ff027b82 */ /* 0x000ea20000000a00 */
[----:B---3--:R-:W-:-:S04]  /*1300*/  IMAD.HI.U32 R14, R12, R5, RZ ;  /* 0x000000050c0e7227 */ /* 0x008fc800078e00ff */
[----:B------:R-:W-:Y:S02]  /*1310*/  IMAD.U32 R5, RZ, RZ, UR20 ;  /* 0x00000014ff057e24 */ /* 0x000fe4000f8e00ff */
[----:B----4-:R-:W-:-:S04]  /*1320*/  IMAD.HI.U32 R16, R13, R6, RZ ;  /* 0x000000060d107227 */ /* 0x010fc800078e00ff */
[----:B------:R-:W-:Y:S01]  /*1330*/  IMAD.HI.U32 R6, R6, UR20, RZ ;  /* 0x0000001406067c27 */ /* 0x000fe2000f8e00ff */
[----:B------:R-:W-:Y:S02]  /*1340*/  @P2 SHF.R.U32.HI R13, RZ, R7, R16 ;  /* 0x00000007ff0d2219 */ /* 0x000fe40000011610 */
[-C--:B-1----:R-:W-:Y:S02]  /*1350*/  @P1 SHF.R.U32.HI R12, RZ, R9.reuse, R14 ;  /* 0x00000009ff0c1219 */ /* 0x082fe4000001160e */
[----:B------:R-:W-:Y:S02]  /*1360*/  SHF.R.U32.HI R9, RZ, R9, R18 ;  /* 0x00000009ff097219 */ /* 0x000fe40000011612 */
[----:B------:R-:W-:Y:S02]  /*1370*/  SHF.R.U32.HI R6, RZ, R7, R6 ;  /* 0x00000007ff067219 */ /* 0x000fe40000011606 */
[----:B------:R-:W-:Y:S01]  /*1380*/  SEL R9, R20, R9, !P1 ;  /* 0x0000000914097207 */ /* 0x000fe20004800000 */
[----:B--2---:R-:W-:Y:S01]  /*1390*/  IMAD.HI.U32 R14, R12, R2, RZ ;  /* 0x000000020c0e7227 */ /* 0x004fe200078e00ff */
[----:B------:R-:W-:-:S03]  /*13a0*/  SEL R5, R5, R6, !P2 ;  /* 0x0000000605057207 */ /* 0x000fc60005000000 */
[----:B------:R-:W-:Y:S01]  /*13b0*/  IMAD.HI.U32 R16, R13, R2, RZ ;  /* 0x000000020d107227 */ /* 0x000fe200078e00ff */
[----:B------:R-:W-:-:S03]  /*13c0*/  @P0 SHF.R.U32.HI R12, RZ, R3, R14 ;  /* 0x00000003ff0c0219 */ /* 0x000fc6000001160e */
[----:B------:R-:W-:Y:S01]  /*13d0*/  IMAD.MOV R7, RZ, RZ, -R5 ;  /* 0x000000ffff077224 */ /* 0x000fe200078e0a05 */
[----:B------:R-:W-:Y:S01]  /*13e0*/  @P0 SHF.R.U32.HI R13, RZ, R3, R16 ;  /* 0x00000003ff0d0219 */ /* 0x000fe20000011610 */
[----:B------:R-:W-:Y:S02]  /*13f0*/  IMAD R12, R12, R11, RZ ;  /* 0x0000000b0c0c7224 */ /* 0x000fe400078e02ff */
[----:B------:R-:W-:Y:S02]  /*1400*/  IMAD R7, R10, R7, UR20 ;  /* 0x000000140a077e24 */ /* 0x000fe4000f8e0207 */
[----:B------:R-:W-:Y:S01]  /*1410*/  IMAD R6, R13, R11, RZ ;  /* 0x0000000b0d067224 */ /* 0x000fe200078e02ff */
[----:B------:R-:W-:-:S04]  /*1420*/  ISETP.GE.AND P1, PT, R9, R12, PT ;  /* 0x0000000c0900720c */ /* 0x000fc80003f26270 */
[----:B------:R-:W-:Y:S01]  /*1430*/  ISETP.GE.OR P1, PT, R5, R6, P1 ;  /* 0x000000060500720c */ /* 0x000fe20000f26670 */
[----:B------:R-:W-:-:S05]  /*1440*/  IMAD.HI.U32 R6, R9, R2, RZ ;  /* 0x0000000209067227 */ /* 0x000fca00078e00ff */
[----:B------:R-:W-:-:S04]  /*1450*/  SHF.R.U32.HI R6, RZ, R3, R6 ;  /* 0x00000003ff067219 */ /* 0x000fc80000011606 */
[----:B------:R-:W-:-:S03]  /*1460*/  SEL R6, R9, R6, !P0 ;  /* 0x0000000609067207 */ /* 0x000fc60004000000 */
[----:B------:R-:W-:-:S04]  /*1470*/  @!P1 IMAD.HI.U32 R12, R5, R2, RZ ;  /* 0x00000002050c9227 */ /* 0x000fc800078e00ff */
[----:B------:R-:W-:Y:S01]  /*1480*/  IMAD.MOV R2, RZ, RZ, -R6 ;  /* 0x000000ffff027224 */ /* 0x000fe200078e0a06 */
[----:B------:R-:W-:-:S03]  /*1490*/  @!P1 SHF.R.U32.HI R12, RZ, R3, R12 ;  /* 0x00000003ff0c9219 */ /* 0x000fc6000001160c */
[----:B------:R-:W-:Y:S01]  /*14a0*/  IMAD R2, R11, R2, R9 ;  /* 0x000000020b027224 */ /* 0x000fe200078e0209 */
[----:B------:R-:W-:-:S04]  /*14b0*/  @!P1 SEL R3, R5, R12, !P0 ;  /* 0x0000000c05039207 */ /* 0x000fc80004000000 */
[----:B------:R-:W-:Y:S01]  /*14c0*/  @!P1 IADD3 R6, PT, PT, R6, -R3, RZ ;  /* 0x8000000306069210 */ /* 0x000fe20007ffe0ff */
[----:B------:R-:W-:Y:S01]  /*14d0*/  @!P1 IMAD R2, R2, R13, R3 ;  /* 0x0000000d02029224 */ /* 0x000fe200078e0203 */
[----:B------:R-:W-:-:S03]  /*14e0*/  IADD3 R3, PT, PT, -R9, RZ, RZ ;  /* 0x000000ff09037210 */ /* 0x000fc60007ffe1ff */
[----:B------:R-:W-:Y:S01]  /*14f0*/  @!P1 IMAD R9, R6, R11, R5 ;  /* 0x0000000b06099224 */ /* 0x000fe200078e0205 */
[----:B------:R-:W-:Y:S01]  /*1500*/  @!P1 MOV R5, R2 ;  /* 0x0000000200059202 */ /* 0x000fe20000000f00 */
[----:B------:R-:W-:-:S04]  /*1510*/  IMAD R3, R4, R3, R20 ;  /* 0x0000000304037224 */ /* 0x000fc800078e0214 */
[----:B------:R-:W-:Y:S02]  /*1520*/  IMAD R7, R5, R10, R7 ;  /* 0x0000000a05077224 */ /* 0x000fe400078e0207 */
[----:B------:R-:W-:-:S03]  /*1530*/  IMAD R20, R9, R4, R3 ;  /* 0x0000000409147224 */ /* 0x000fc600078e0203 */
[----:B------:R-:W-:-:S15]  /*1540*/  R2UR UR20, R7 ;  /* 0x00000000071472ca */ /* 0x000fde00000e0000 */
.L_x_18:
[----:B------:R-:W-:Y:S05]  /*1550*/  BRA.U UP2, `(.L_x_19) ;  /* 0x0000000102487547 */ /* 0x000fea000b800000 */
[----:B------:R-:W1:Y:S08]  /*1560*/  LDC.64 R4, c[0x0][0xf10] ;  /* 0x0003c400ff047b82 */ /* 0x000e700000000a00 */
[----:B------:R-:W2:Y:S08]  /*1570*/  LDC.64 R2, c[0x0][0xf18] ;  /* 0x0003c600ff027b82 */ /* 0x000eb00000000a00 */
[----:B------:R-:W4:Y:S08]  /*1580*/  LDC R6, c[0x0][0xf20] ;  /* 0x0003c800ff067b82 */ /* 0x000f300000000800 */
[----:B------:R-:W3:Y:S01]  /*1590*/  LDC R7, c[0x0][0xf0c] ;  /* 0x0003c300ff077b82 */ /* 0x000ee20000000800 */
[----:B-1----:R-:W-:-:S05]  /*15a0*/  IMAD.HI.U32 R4, R4, UR20, RZ ;  /* 0x0000001404047c27 */ /* 0x002fca000f8e00ff */
[----:B------:R-:W-:Y:S01]  /*15b0*/  SHF.R.U32.HI R4, RZ, R5, R4 ;  /* 0x00000005ff047219 */ /* 0x000fe20000011604 */
[----:B--2---:R-:W-:Y:S01]  /*15c0*/  IMAD.HI.U32 R3, R20, R3, RZ ;  /* 0x0000000314037227 */ /* 0x004fe200078e00ff */
[----:B------:R-:W-:-:S04]  /*15d0*/  ISETP.NE.AND P0, PT, R2, 0x1, PT ;  /* 0x000000010200780c */ /* 0x000fc80003f05270 */
[----:B----4-:R-:W-:Y:S01]  /*15e0*/  SHF.R.U32.HI R5, RZ, R6, R3 ;  /* 0x00000006ff057219 */ /* 0x010fe20000011603 */
[----:B------:R-:W-:Y:S01]  /*15f0*/  IMAD.U32 R3, RZ, RZ, UR20 ;  /* 0x00000014ff037e24 */ /* 0x000fe2000f8e00ff */
[----:B---3--:R-:W-:-:S04]  /*1600*/  ISETP.NE.AND P1, PT, R7, 0x1, PT ;  /* 0x000000010700780c */ /* 0x008fc80003f25270 */
[----:B------:R-:W-:Y:S02]  /*1610*/  SEL R3, R3, R4, !P1 ;  /* 0x0000000403037207 */ /* 0x000fe40004800000 */
[----:B------:R-:W-:-:S05]  /*1620*/  SEL R4, R20, R5, !P0 ;  /* 0x0000000514047207 */ /* 0x000fca0004000000 */
[----:B------:R-:W-:Y:S02]  /*1630*/  IMAD.IADD R6, R4, 0x1, -R3 ;  /* 0x0000000104067824 */ /* 0x000fe400078e0a03 */
[----:B------:R-:W-:Y:S02]  /*1640*/  IMAD.IADD R3, R3, 0x1, -R4 ;  /* 0x0000000103037824 */ /* 0x000fe400078e0a04 */
[----:B------:R-:W-:Y:S02]  /*1650*/  IMAD R6, R6, R7, UR20 ;  /* 0x0000001406067e24 */ /* 0x000fe4000f8e0207 */
[----:B------:R-:W-:-:S03]  /*1660*/  IMAD R20, R3, R2, R20 ;  /* 0x0000000203147224 */ /* 0x000fc600078e0214 */
[----:B------:R-:W-:-:S15]  /*1670*/  R2UR UR20, R6 ;  /* 0x00000000061472ca */ /* 0x000fde00000e0000 */
.L_x_19:
[----:B------:R-:W-:Y:S05]  /*1680*/  BRA.U !UP0, `(.L_x_20) ;  /* 0x00000001080c7547 */ /* 0x000fea000b800000 */
[----:B------:R-:W-:Y:S01]  /*1690*/  UCGABAR_WAIT ;  /* 0x0000000000007dc7 */ /* 0x000fe20008000000 */
[----:B------:R-:W-:Y:S01]  /*16a0*/  CCTL.IVALL ;  /* 0x00000000ff00798f */ /* 0x000fe20002000000 */
[----:B------:R-:W-:Y:S05]  /*16b0*/  BRA `(.L_x_21) ;  /* 0x0000000000047947 */ /* 0x000fea0003800000 */
.L_x_20:
[----:B------:R-:W-:Y:S06]  /*16c0*/  BAR.SYNC.DEFER_BLOCKING 0x0 ;  /* 0x0000000000007b1d */ /* 0x000fec0000010000 */
.L_x_21:
[----:B------:R-:W-:Y:S05]  /*16d0*/  BRA.U UP1, `(.L_x_22) ;  /* 0x00000015010c7547 */ /* 0x000fea000b800000 */
[----:B------:R-:W1:Y:S01]  /*16e0*/  LDCU UR31, c[0x0][0x38c] ;  /* 0x00007180ff1f77ac */ /* 0x000e620008000800 */
[----:B------:R-:W2:Y:S01]  /*16f0*/  LDC R9, c[0x0][0x370] ;  /* 0x0000dc00ff097b82 */ /* 0x000ea20000000800 */
[----:B------:R-:W-:Y:S01]  /*1700*/  PLOP3.LUT P1, PT, PT, PT, UP4, 0x80, 0x8 ;  /* 0x000000000008781c */ /* 0x000fe20003f2f048 */
[----:B------:R-:W-:Y:S01]  /*1710*/  HFMA2 R12, -RZ, RZ, 0, 0 ;  /* 0x00000000ff0c7431 */ /* 0x000fe200000001ff */
[----:B------:R-:W-:Y:S01]  /*1720*/  UMOV UR14, 0x400 ;  /* 0x00000400000e7882 */ /* 0x000fe20000000000 */
[----:B------:R-:W-:Y:S01]  /*1730*/  UISETP.NE.AND UP1, UPT, UR8, URZ, UPT ;  /* 0x000000ff0800728c */ /* 0x000fe2000bf25270 */
[----:B------:R-:W-:Y:S01]  /*1740*/  ISETP.EQ.OR P4, PT, R8, RZ, P6 ;  /* 0x000000ff0800720c */ /* 0x000fe20003782670 */
[----:B------:R-:W-:Y:S01]  /*1750*/  ULEA UR14, UR37, UR14, 0x18 ;  /* 0x0000000e250e7291 */ /* 0x000fe2000f8ec0ff */
[----:B------:R-:W-:Y:S01]  /*1760*/  PLOP3.LUT P1, PT, P1, PT, PT, 0x8, 0x80 ;  /* 0x000000000080781c */ /* 0x000fe20000f2e170 */
[----:B------:R-:W4:Y:S01]  /*1770*/  LDC R0, c[0x0][0x374] ;  /* 0x0000dd00ff007b82 */ /* 0x000f220000000800 */
[----:B------:R-:W-:Y:S01]  /*1780*/  IMAD.MOV.U32 R15, RZ, RZ, 0x1 ;  /* 0x00000001ff0f7424 */ /* 0x000fe200078e00ff */
[----:B------:R-:W-:Y:S01]  /*1790*/  MOV R8, 0x1 ;  /* 0x0000000100087802 */ /* 0x000fe20000000f00 */
[----:B------:R-:W-:Y:S01]  /*17a0*/  IMAD.MOV.U32 R14, RZ, RZ, RZ ;  /* 0x000000ffff0e7224 */ /* 0x000fe200078e00ff */
[----:B------:R-:W2:Y:S01]  /*17b0*/  LDCU.64 UR40, c[0x0][0x348] ;  /* 0x00006900ff2877ac */ /* 0x000ea20008000a00 */
[----:B------:R-:W-:Y:S01]  /*17c0*/  IMAD.MOV.U32 R10, RZ, RZ, RZ ;  /* 0x000000ffff0a7224 */ /* 0x000fe200078e00ff */
[----:B------:R-:W-:-:S02]  /*17d0*/  USEL UR22, UR22, 0x2, UP1 ;  /* 0x0000000216167887 */ /* 0x000fc40008800000 */
[----:B-1----:R-:W-:Y:S02]  /*17e0*/  UIADD3 UR9, UPT, UPT, UR31, 0xff, URZ ;  /* 0x000000ff1f097890 */ /* 0x002fe4000fffe0ff */
[----:B------:R-:W-:Y:S02]  /*17f0*/  UIADD3 UR30, UPT, UPT, UR14, 0x34800, UR5 ;  /* 0x000348000e1e7890 */ /* 0x000fe4000fffe005 */
[----:B------:R-:W-:Y:S01]  /*1800*/  USHF.R.S32.HI UR39, URZ, 0x1f, UR9 ;  /* 0x0000001fff277899 */ /* 0x000fe20008011409 */
[----:B------:R-:W-:-:S03]  /*1810*/  UMOV UR23, URZ ;  /* 0x000000ff00177c82 */ /* 0x000fc60008000000 */
[----:B------:R-:W-:Y:S02]  /*1820*/  ULEA.HI UR39, UR39, UR9, URZ, 0x8 ;  /* 0x0000000927277291 */ /* 0x000fe4000f8f40ff */
[----:B------:R-:W-:Y:S02]  /*1830*/  UIADD3 UR9, UPT, UPT, UR31, -0x1, URZ ;  /* 0xffffffff1f097890 */ /* 0x000fe4000fffe0ff */
[----:B------:R-:W-:Y:S02]  /*1840*/  USHF.R.S32.HI UR39, URZ, 0x8, UR39 ;  /* 0x00000008ff277899 */ /* 0x000fe40008011427 */
[----:B------:R-:W-:Y:S02]  /*1850*/  UISETP.GE.U32.AND UP2, UPT, UR9, -0x1ff, UPT ;  /* 0xfffffe010900788c */ /* 0x000fe4000bf46070 */
[----:B------:R-:W-:Y:S02]  /*1860*/  UISETP.LT.U32.AND UP0, UPT, UR39, 0x3, UPT ;  /* 0x000000032700788c */ /* 0x000fe4000bf01070 */
[----:B------:R-:W-:-:S02]  /*1870*/  UIADD3 UR31, UPT, UPT, UR31, 0x1fe, URZ ;  /* 0x000001fe1f1f7890 */ /* 0x000fc4000fffe0ff */
[----:B------:R-:W-:-:S04]  /*1880*/  USEL UR38, UR39, 0x3, UP0 ;  /* 0x0000000327267887 */ /* 0x000fc80008000000 */
[----:B------:R-:W-:Y:S02]  /*1890*/  UIADD3 UR15, UPT, UPT, UR38, -0x1, URZ ;  /* 0xffffffff260f7890 */ /* 0x000fe4000fffe0ff */
[----:B------:R-:W-:Y:S02]  /*18a0*/  @UP2 UIADD3 UR15, UPT, UPT, UR38, URZ, URZ ;  /* 0x000000ff260f2290 */ /* 0x000fe4000fffe0ff */
[----:B------:R-:W-:Y:S02]  /*18b0*/  UIADD3 UR29, UPT, UPT, UR39, -UR38, URZ ;  /* 0x80000026271d7290 */ /* 0x000fe4000fffe0ff */
[----:B------:R-:W-:-:S12]  /*18c0*/  UIADD3 UR15, UPT, UPT, UR15, 0x1, URZ ;  /* 0x000000010f0f7890 */ /* 0x000fd8000fffe0ff */
.L_x_46:
[----:B------:R-:W-:-:S09]  /*18d0*/  UISETP.NE.AND UP0, UPT, UR37, URZ, UPT ;  /* 0x000000ff2500728c */ /* 0x000fd2000bf05270 */
[----:B------:R-:W-:Y:S05]  /*18e0*/  BRA.U UP0, `(.L_x_23) ;  /* 0x0000000100287547 */ /* 0x000fea000b800000 */
[----:B------:R-:W-:Y:S02]  /*18f0*/  LEA R2, R10, UR14, 0x3 ;  /* 0x0000000e0a027c11 */ /* 0x000fe4000f8e18ff */
[----:B------:R-:W-:-:S04]  /*1900*/  SHF.L.U32 R3, R8, 0x1f, RZ ;  /* 0x0000001f08037819 */ /* 0x000fc800000006ff */
[----:B------:R-:W1:Y:S02]  /*1910*/  SYNCS.PHASECHK.TRANS64.TRYWAIT P0, [R2+URZ+0xc0], R3 ;  /* 0x0000c003020075a7 */ /* 0x000e6400080011ff */
[----:B-1----:R-:W-:Y:S05]  /*1920*/  @!P0 BRA `(.L_x_24) ;  /* 0x000000a000748947 */ /* 0x002fea0003800000 */
.L_x_142:
[----:B------:R1:W-:Y:S01]  /*1930*/  SYNCS.ARRIVE.TRANS64.A1T0 RZ, [R2+URZ+0xb0], RZ ;  /* 0x0000b0ff02ff79a7 */ /* 0x0003e200081000ff */
[----:B------:R-:W-:-:S05]  /*1940*/  VIADD R10, R10, 0x1 ;  /* 0x000000010a0a7836 */ /* 0x000fca0000000000 */
[----:B------:R-:W-:-:S04]  /*1950*/  ISETP.NE.AND P0, PT, R10, 0x2, PT ;  /* 0x000000020a00780c */ /* 0x000fc80003f05270 */
[----:B------:R-:W-:Y:S02]  /*1960*/  SEL R3, RZ, 0x1, P0 ;  /* 0x00000001ff037807 */ /* 0x000fe40000000000 */
[----:B------:R-:W-:Y:S02]  /*1970*/  SEL R10, R10, RZ, P0 ;  /* 0x000000ff0a0a7207 */ /* 0x000fe40000000000 */
[----:B------:R-:W-:Y:S02]  /*1980*/  LOP3.LUT R8, R8, R3, RZ, 0x3c, !PT ;  /* 0x0000000308087212 */ /* 0x000fe400078e3cff */
.L_x_23:
[----:B------:R-:W-:Y:S01]  /*1990*/  ULEA UR8, UR23, UR14, 0x3 ;  /* 0x0000000e17087291 */ /* 0x000fe2000f8e18ff */
[----:B-1----:R-:W-:Y:S01]  /*19a0*/  SHF.L.U32 R2, R15, 0x1f, RZ ;  /* 0x0000001f0f027819 */ /* 0x002fe200000006ff */
[----:B------:R-:W-:Y:S01]  /*19b0*/  UISETP.GE.U32.AND UP0, UPT, UR31, 0x1ff, UPT ;  /* 0x000001ff1f00788c */ /* 0x000fe2000bf06070 */
[----:B------:R-:W-:Y:S01]  /*19c0*/  R2UR UR11, R20 ;  /* 0x00000000140b72ca */ /* 0x000fe200000e0000 */
[----:B------:R-:W-:Y:S01]  /*19d0*/  ULEA UR35, UR20, UR7, 0x2 ;  /* 0x0000000714237291 */ /* 0x000fe2000f8e10ff */
[----:B------:R-:W-:-:S03]  /*19e0*/  UMOV UR44, URZ ;  /* 0x000000ff002c7c82 */ /* 0x000fc60008000000 */
[----:B------:R-:W-:Y:S01]  /*19f0*/  USHF.L.U32 UR35, UR35, 0x5, URZ ;  /* 0x0000000523237899 */ /* 0x000fe200080006ff */
[----:B------:R1:W1:Y:S07]  /*1a00*/  SYNCS.PHASECHK.TRANS64.TRYWAIT P2, [UR8+0x18], R2 ;  /* 0x00001802ff0075a7 */ /* 0x00026e0008041108 */
[----:B------:R-:W-:Y:S02]  /*1a10*/  USHF.L.U32 UR27, UR11, 0x8, URZ ;  /* 0x000000080b1b7899 */ /* 0x000fe400080006ff */
[----:B------:R-:W-:Y:S01]  /*1a20*/  USHF.L.U32 UR11, UR11, 0x1, URZ ;  /* 0x000000010b0b7899 */ /* 0x000fe200080006ff */
[----:B------:R-:W-:Y:S11]  /*1a30*/  BRA.U !UP0, `(.L_x_25) ;  /* 0x0000000508147547 */ /* 0x000ff6000b800000 */
[----:B------:R-:W-:Y:S01]  /*1a40*/  UMOV UR43, URZ ;  /* 0x000000ff002b7c82 */ /* 0x000fe20008000000 */
[----:B------:R-:W-:-:S05]  /*1a50*/  UMOV UR42, UR23 ;  /* 0x00000017002a7c82 */ /* 0x000fca0008000000 */
.L_x_33:
[----:B------:R-:W-:Y:S01]  /*1a60*/  ULEA UR33, UR42, UR14, 0x3 ;  /* 0x0000000e2a217291 */ /* 0x000fe2000f8e18ff */
[----:B------:R-:W-:Y:S01]  /*1a70*/  @!P6 MOV R3, 0xcc00 ;  /* 0x0000cc000003e802 */ /* 0x000fe20000000f00 */
[----:B-12---:R-:W-:Y:S10]  /*1a80*/  @P2 BRA `(.L_x_26) ;  /* 0x00000000000c2947 */ /* 0x006ff40003800000 */
[----:B------:R-:W-:-:S04]  /*1a90*/  SHF.L.U32 R5, R15, 0x1f, RZ ;  /* 0x0000001f0f057819 */ /* 0x000fc800000006ff */
[----:B------:R-:W1:Y:S02]  /*1aa0*/  SYNCS.PHASECHK.TRANS64.TRYWAIT P0, [UR33+0x18], R5 ;  /* 0x00001805ff0075a7 */ /* 0x000e640008001121 */
[----:B-1----:R-:W-:Y:S05]  /*1ab0*/  @!P0 BRA `(.L_x_27) ;  /* 0x000000a000248947 */ /* 0x002fea0003800000 */
.L_x_26:
[----:B------:R1:W-:Y:S01]  /*1ac0*/  @!P6 SYNCS.ARRIVE.TRANS64 RZ, [UR33], R3 ;  /* 0x00000003ffffe9a7 */ /* 0x0003e20008000021 */
[----:B------:R-:W-:-:S04]  /*1ad0*/  ULOP3.LUT UR8, UR22, 0x2, URZ, 0xfc, !UPT ;  /* 0x0000000216087892 */ /* 0x000fc8000f8efcff */
[----:B------:R-:W-:-:S09]  /*1ae0*/  UISETP.NE.AND UP0, UPT, UR8, 0x2, UPT ;  /* 0x000000020800788c */ /* 0x000fd2000bf05270 */
[----:B------:R-:W-:Y:S05]  /*1af0*/  BRA.U UP0, `(.L_x_28) ;  /* 0x0000000100047547 */ /* 0x000fea000b800000 */
[----:B--2---:R-:W-:Y:S05]  /*1b00*/  BPT.TRAP 0x1 ;  /* 0x000000040000795c */ /* 0x004fea0000300000 */
.L_x_28:
[----:B------:R-:W-:Y:S04]  /*1b10*/  BSSY.RECONVERGENT B0, `(.L_x_29) ;  /* 0x0000003000007945 */ /* 0x000fe80003800200 */
[----:B------:R-:W-:Y:S05]  /*1b20*/  @P4 BRA `(.L_x_30) ;  /* 0x0000000000044947 */ /* 0x000fea0003800000 */
[----:B--2---:R-:W-:Y:S05]  /*1b30*/  BPT.TRAP 0x1 ;  /* 0x000000040000795c */ /* 0x004fea0000300000 */
.L_x_30:
[----:B--2---:R-:W-:Y:S05]  /*1b40*/  BSYNC.RECONVERGENT B0 ;  /* 0x0000000000007941 */ /* 0x004fea0003800200 */
.L_x_29:
[----:B------:R-:W-:Y:S01]  /*1b50*/  UIADD3 UR23, UPT, UPT, UR42, 0x1, URZ ;  /* 0x000000012a177890 */ /* 0x000fe2000fffe0ff */
[----:B------:R-:W-:Y:S01]  /*1b60*/  BSSY.RECONVERGENT B0, `(.L_x_31) ;  /* 0x000002d000007945 */ /* 0x000fe20003800200 */
[----:B------:R-:W-:Y:S02]  /*1b70*/  ELECT P0, URZ, PT ;  /* 0x0000000000ff782f */ /* 0x000fe40003800000 */
[----:B------:R-:W-:-:S04]  /*1b80*/  UISETP.NE.AND UP0, UPT, UR23, 0x3, UPT ;  /* 0x000000031700788c */ /* 0x000fc8000bf05270 */
[----:B------:R-:W-:Y:S02]  /*1b90*/  USEL UR9, URZ, 0x1, UP0 ;  /* 0x00000001ff097887 */ /* 0x000fe40008000000 */
[----:B------:R-:W-:-:S04]  /*1ba0*/  USEL UR23, UR23, URZ, UP0 ;  /* 0x000000ff17177287 */ /* 0x000fc80008000000 */
[----:B------:R-:W-:Y:S01]  /*1bb0*/  ULEA UR8, UR23, UR14, 0x3 ;  /* 0x0000000e17087291 */ /* 0x000fe2000f8e18ff */
[----:B------:R-:W-:-:S04]  /*1bc0*/  LOP3.LUT R15, R15, UR9, RZ, 0x3c, !PT ;  /* 0x000000090f0f7c12 */ /* 0x000fc8000f8e3cff */
[----:B------:R-:W-:-:S04]  /*1bd0*/  SHF.L.U32 R2, R15, 0x1f, RZ ;  /* 0x0000001f0f027819 */ /* 0x000fc800000006ff */
[----:B------:R2:W1:Y:S01]  /*1be0*/  SYNCS.PHASECHK.TRANS64.TRYWAIT P2, [UR8+0x18], R2 ;  /* 0x00001802ff0075a7 */ /* 0x0004620008041108 */
[----:B------:R-:W-:Y:S05]  /*1bf0*/  @!P0 BRA `(.L_x_32) ;  /* 0x00000000008c8947 */ /* 0x000fea0003800000 */
[----:B------:R-:W-:Y:S02]  /*1c00*/  ULEA UR32, UR42, UR6, 0xe ;  /* 0x000000062a207291 */ /* 0x000fe4000f8e70ff */
[----:B------:R-:W-:Y:S02]  /*1c10*/  UIADD3 UR54, UP3, UPT, UR40, 0x80, URZ ;  /* 0x0000008028367890 */ /* 0x000fe4000ff7e0ff */
[----:B------:R-:W-:Y:S02]  /*1c20*/  ULEA UR24, UR42, UR14, 0xf ;  /* 0x0000000e2a187291 */ /* 0x000fe4000f8e78ff */
[----:B------:R-:W-:Y:S02]  /*1c30*/  UIADD3 UR52, UP2, UPT, UR40, 0x180, URZ ;  /* 0x0000018028347890 */ /* 0x000fe4000ff5e0ff */
[----:B------:R-:W-:Y:S02]  /*1c40*/  ULEA UR16, UR42, UR5, 0xa ;  /* 0x000000052a107291 */ /* 0x000fe4000f8e50ff */
[----:B------:R-:W-:-:S02]  /*1c50*/  UIADD3 UR50, UP1, UPT, UR40, 0x280, URZ ;  /* 0x0000028028327890 */ /* 0x000fc4000ff3e0ff */
[----:B------:R-:W-:Y:S02]  /*1c60*/  USHF.L.U32 UR12, UR43, 0x1, URZ ;  /* 0x000000012b0c7899 */ /* 0x000fe400080006ff */
[----:B------:R-:W-:Y:S02]  /*1c70*/  ULEA UR8, UR42, UR14, 0xb ;  /* 0x0000000e2a087291 */ /* 0x000fe4000f8e58ff */
[----:B------:R-:W-:Y:S02]  /*1c80*/  UIADD3 UR48, UP0, UPT, UR40, 0x380, URZ ;  /* 0x0000038028307890 */ /* 0x000fe4000ff1e0ff */
[----:B------:R-:W-:Y:S02]  /*1c90*/  USHF.L.U32 UR34, UR43, 0x8, URZ ;  /* 0x000000082b227899 */ /* 0x000fe400080006ff */
[----:B------:R-:W-:Y:S02]  /*1ca0*/  UIADD3.X UR55, UPT, UPT, URZ, UR41, URZ, UP3, !UPT ;  /* 0x00000029ff377290 */ /* 0x000fe40009ffe4ff */
[----:B------:R-:W-:-:S02]  /*1cb0*/  UIADD3 UR32, UPT, UPT, UR14, 0x10800, UR32 ;  /* 0x000108000e207890 */ /* 0x000fc4000fffe020 */
[----:B------:R-:W-:Y:S02]  /*1cc0*/  UIADD3.X UR53, UPT, UPT, URZ, UR41, URZ, UP2, !UPT ;  /* 0x00000029ff357290 */ /* 0x000fe400097fe4ff */
[----:B------:R-:W-:Y:S02]  /*1cd0*/  UIADD3 UR24, UPT, UPT, UR24, 0x1c800, URZ ;  /* 0x0001c80018187890 */ /* 0x000fe4000fffe0ff */
[----:B------:R-:W-:Y:S02]  /*1ce0*/  UIADD3.X UR51, UPT, UPT, URZ, UR41, URZ, UP1, !UPT ;  /* 0x00000029ff337290 */ /* 0x000fe40008ffe4ff */
[----:B------:R-:W-:Y:S02]  /*1cf0*/  UIADD3 UR19, UPT, UPT, UR4, UR12, URZ ;  /* 0x0000000c04137290 */ /* 0x000fe4000fffe0ff */
[----:B------:R-:W-:Y:S02]  /*1d00*/  UIADD3 UR16, UPT, UPT, UR14, 0x34800, UR16 ;  /* 0x000348000e107890 */ /* 0x000fe4000fffe010 */
[----:B------:R-:W-:-:S02]  /*1d10*/  UIADD3.X UR49, UPT, UPT, URZ, UR41, URZ, UP0, !UPT ;  /* 0x00000029ff317290 */ /* 0x000fc400087fe4ff */
[----:B------:R-:W-:Y:S01]  /*1d20*/  UIADD3 UR8, UPT, UPT, UR8, 0x35400, URZ ;  /* 0x0003540008087890 */ /* 0x000fe2000fffe0ff */
[----:B------:R-:W-:Y:S01]  /*1d30*/  UMOV UR44, 0xf0000 ;  /* 0x000f0000002c7882 */ /* 0x000fe20000000000 */
[----:B------:R-:W-:Y:S01]  /*1d40*/  UMOV UR46, 0x0 ;  /* 0x00000000002e7882 */ /* 0x000fe20000000000 */
[----:B------:R-:W-:Y:S01]  /*1d50*/  UMOV UR47, 0x10000000 ;  /* 0x10000000002f7882 */ /* 0x000fe20000000000 */
[----:B------:R-:W-:Y:S01]  /*1d60*/  UMOV UR25, UR33 ;  /* 0x0000002100197c82 */ /* 0x000fe20008000000 */
[----:B------:R-:W-:Y:S01]  /*1d70*/  UMOV UR28, UR36 ;  /* 0x00000024001c7c82 */ /* 0x000fe20008000000 */
[----:B------:R-:W-:Y:S01]  /*1d80*/  UMOV UR26, UR34 ;  /* 0x00000022001a7c82 */ /* 0x000fe20008000000 */
[----:B------:R-:W-:Y:S01]  /*1d90*/  UMOV UR17, UR33 ;  /* 0x0000002100117c82 */ /* 0x000fe20008000000 */
[----:B------:R-:W-:Y:S01]  /*1da0*/  UMOV UR21, UR36 ;  /* 0x0000002400157c82 */ /* 0x000fe20008000000 */
[----:B------:R1:W-:Y:S01]  /*1db0*/  UTMALDG.3D.MULTICAST [UR32], [UR54], UR44, desc[UR46] ;  /* 0x00002e20360073b4 */ /* 0x0003e2000801182c */
[----:B------:R-:W-:Y:S01]  /*1dc0*/  UMOV UR10, URZ ;  /* 0x000000ff000a7c82 */ /* 0x000fe20008000000 */
[----:B------:R-:W-:Y:S01]  /*1dd0*/  UMOV UR9, UR33 ;  /* 0x0000002100097c82 */ /* 0x000fe20008000000 */
[----:B------:R-:W-:Y:S01]  /*1de0*/  UMOV UR13, UR36 ;  /* 0x00000024000d7c82 */ /* 0x000fe20008000000 */
[----:B------:R1:W-:Y:S01]  /*1df0*/  UTMALDG.3D [UR24], [UR52], desc[UR46] ;  /* 0x00002e18340075b4 */ /* 0x0003e20008011000 */
[----:B------:R1:W-:Y:S01]  /*1e00*/  UTMALDG.4D.MULTICAST [UR16], [UR50], UR44, desc[UR46] ;  /* 0x00002e10320073b4 */ /* 0x0003e2000801982c */
[----:B------:R1:W-:Y:S01]  /*1e10*/  UTMALDG.4D [UR8], [UR48], desc[UR46] ;  /* 0x00002e08300075b4 */ /* 0x0003e20008019000 */
[----:B------:R-:W-:Y:S01]  /*1e20*/  NOP ;  /* 0x0000000000007918 */ /* 0x000fe20000000000 */
.L_x_32:
[----:B-1----:R-:W-:Y:S05]  /*1e30*/  BSYNC.RECONVERGENT B0 ;  /* 0x0000000000007941 */ /* 0x002fea0003800200 */
.L_x_31:
[----:B------:R-:W-:Y:S01]  /*1e40*/  UIADD3 UR43, UPT, UPT, UR43, 0x1, URZ ;  /* 0x000000012b2b7890 */ /* 0x000fe2000fffe0ff */
[----:B------:R-:W-:Y:S01]  /*1e50*/  UMOV UR42, UR23 ;  /* 0x00000017002a7c82 */ /* 0x000fe20008000000 */
[----:B------:R-:W-:Y:S02]  /*1e60*/  UMOV UR44, UR15 ;  /* 0x0000000f002c7c82 */ /* 0x000fe40008000000 */
[----:B------:R-:W-:-:S09]  /*1e70*/  UISETP.NE.AND UP0, UPT, UR43, UR15, UPT ;  /* 0x0000000f2b00728c */ /* 0x000fd2000bf05270 */
[----:B------:R-:W-:Y:S05]  /*1e80*/  BRA.U UP0, `(.L_x_33) ;  /* 0xfffffff900f47547 */ /* 0x000fea000b83ffff */
.L_x_25:
[----:B------:R-:W-:Y:S01]  /*1e90*/  ULEA UR8, UR23, UR14, 0x3 ;  /* 0x0000000e17087291 */ /* 0x000fe2000f8e18ff */
[----:B-12---:R-:W-:Y:S01]  /*1ea0*/  SHF.L.U32 R2, R15, 0x1f, RZ ;  /* 0x0000001f0f027819 */ /* 0x006fe200000006ff */
[----:B------:R-:W-:Y:S01]  /*1eb0*/  @!P1 SYNCS.ARRIVE.TRANS64.A1T0 RZ, [UR14+0x78], RZ ;  /* 0x000078ffffff99a7 */ /* 0x000fe2000810000e */
[----:B------:R-:W-:-:S06]  /*1ec0*/  UISETP.GT.AND UP0, UPT, UR39, UR38, UPT ;  /* 0x000000262700728c */ /* 0x000fcc000bf04270 */
[----:B------:R1:W2:Y:S03]  /*1ed0*/  SYNCS.PHASECHK.TRANS64.TRYWAIT P1, [UR8+0x18], R2 ;  /* 0x00001802ff0075a7 */ /* 0x0002a60008021108 */
[----:B------:R-:W-:Y:S05]  /*1ee0*/  BRA.U !UP0, `(.L_x_34) ;  /* 0x00000005080c7547 */ /* 0x000fea000b800000 */
[----:B------:R-:W-:Y:S01]  /*1ef0*/  UIADD3 UR42, UPT, UPT, UR29, UR44, URZ ;  /* 0x0000002c1d2a7290 */ /* 0x000fe2000fffe0ff */
[----:B------:R-:W-:-:S11]  /*1f00*/  UMOV UR43, UR23 ;  /* 0x00000017002b7c82 */ /* 0x000fd60008000000 */
.L_x_42:
[----:B------:R-:W-:Y:S01]  /*1f10*/  ULEA UR33, UR43, UR14, 0x3 ;  /* 0x0000000e2b217291 */ /* 0x000fe2000f8e18ff */
[----:B--2---:R-:W-:Y:S01]  /*1f20*/  @!P6 MOV R3, 0xcc00 ;  /* 0x0000cc000003e802 */ /* 0x004fe20000000f00 */
[----:B--2---:R-:W-:Y:S10]  /*1f30*/  @P1 BRA `(.L_x_35) ;  /* 0x00000000000c1947 */ /* 0x004ff40003800000 */
[----:B------:R-:W-:-:S04]  /*1f40*/  SHF.L.U32 R5, R15, 0x1f, RZ ;  /* 0x0000001f0f057819 */ /* 0x000fc800000006ff */
[----:B------:R-:W2:Y:S02]  /*1f50*/  SYNCS.PHASECHK.TRANS64.TRYWAIT P0, [UR33+0x18], R5 ;  /* 0x00001805ff0075a7 */ /* 0x000ea40008001121 */
[----:B--2---:R-:W-:Y:S05]  /*1f60*/  @!P0 BRA `(.L_x_36) ;  /* 0x0000009c00108947 */ /* 0x004fea0003800000 */
.L_x_35:
[----:B------:R2:W-:Y:S01]  /*1f70*/  @!P6 SYNCS.ARRIVE.TRANS64 RZ, [UR33], R3 ;  /* 0x00000003ffffe9a7 */ /* 0x0005e20008000021 */
[----:B------:R-:W-:-:S04]  /*1f80*/  ULOP3.LUT UR8, UR22, 0x2, URZ, 0xfc, !UPT ;  /* 0x0000000216087892 */ /* 0x000fc8000f8efcff */
[----:B------:R-:W-:-:S09]  /*1f90*/  UISETP.NE.AND UP0, UPT, UR8, 0x2, UPT ;  /* 0x000000020800788c */ /* 0x000fd2000bf05270 */
[----:B------:R-:W-:Y:S05]  /*1fa0*/  BRA.U UP0, `(.L_x_37) ;  /* 0x0000000100047547 */ /* 0x000fea000b800000 */
[----:B------:R-:W-:Y:S05]  /*1fb0*/  BPT.TRAP 0x1 ;  /* 0x000000040000795c */ /* 0x000fea0000300000 */
.L_x_37:
[----:B------:R-:W-:Y:S04]  /*1fc0*/  BSSY.RECONVERGENT B0, `(.L_x_38) ;  /* 0x0000003000007945 */ /* 0x000fe80003800200 */
[----:B------:R-:W-:Y:S05]  /*1fd0*/  @P4 BRA `(.L_x_39) ;  /* 0x0000000000044947 */ /* 0x000fea0003800000 */
[----:B------:R-:W-:Y:S05]  /*1fe0*/  BPT.TRAP 0x1 ;  /* 0x000000040000795c */ /* 0x000fea0000300000 */
.L_x_39:
[----:B------:R-:W-:Y:S05]  /*1ff0*/  BSYNC.RECONVERGENT B0 ;  /* 0x0000000000007941 */ /* 0x000fea0003800200 */
.L_x_38:
        /* <DEDUP_REMOVED lines=8> */
[----:B-1----:R-:W-:-:S04]  /*2080*/  SHF.L.U32 R2, R15, 0x1f, RZ ;  /* 0x0000001f0f027819 */ /* 0x002fc800000006ff */
[----:B------:R1:W1:Y:S01]  /*2090*/  SYNCS.PHASECHK.TRANS64.TRYWAIT P1, [UR8+0x18], R2 ;  /* 0x00001802ff0075a7 */ /* 0x0002620008021108 */
[----:B------:R-:W-:Y:S05]  /*20a0*/  @!P0 BRA `(.L_x_41) ;  /* 0x0000000000888947 */ /* 0x000fea0003800000 */
[----:B------:R-:W-:Y:S02]  /*20b0*/  ULEA UR32, UR43, UR6, 0xe ;  /* 0x000000062b207291 */ /* 0x000fe4000f8e70ff */
[----:B------:R-:W-:Y:S02]  /*20c0*/  UIADD3 UR54, UP3, UPT, UR40, 0x80, URZ ;  /* 0x0000008028367890 */ /* 0x000fe4000ff7e0ff */
[----:B------:R-:W-:Y:S02]  /*20d0*/  ULEA UR24, UR43, UR14, 0xf ;  /* 0x0000000e2b187291 */ /* 0x000fe4000f8e78ff */
[----:B------:R-:W-:Y:S02]  /*20e0*/  UIADD3 UR52, UP2, UPT, UR40, 0x180, URZ ;  /* 0x0000018028347890 */ /* 0x000fe4000ff5e0ff */
[----:B------:R-:W-:Y:S02]  /*20f0*/  UIADD3 UR50, UP1, UPT, UR40, 0x280, URZ ;  /* 0x0000028028327890 */ /* 0x000fe4000ff3e0ff */
[----:B------:R-:W-:-:S02]  /*2100*/  USHF.L.U32 UR12, UR44, 0x1, URZ ;  /* 0x000000012c0c7899 */ /* 0x000fc400080006ff */
[----:B------:R-:W-:Y:S02]  /*2110*/  ULEA UR8, UR43, UR14, 0xb ;  /* 0x0000000e2b087291 */ /* 0x000fe4000f8e58ff */
[----:B------:R-:W-:Y:S02]  /*2120*/  UIADD3 UR48, UP0, UPT, UR40, 0x380, URZ ;  /* 0x0000038028307890 */ /* 0x000fe4000ff1e0ff */
[----:B------:R-:W-:Y:S02]  /*2130*/  USHF.L.U32 UR34, UR44, 0x8, URZ ;  /* 0x000000082c227899 */ /* 0x000fe400080006ff */
[----:B------:R-:W-:Y:S02]  /*2140*/  UIADD3.X UR55, UPT, UPT, URZ, UR41, URZ, UP3, !UPT ;  /* 0x00000029ff377290 */ /* 0x000fe40009ffe4ff */
[----:B------:R-:W-:Y:S02]  /*2150*/  UIADD3 UR32, UPT, UPT, UR14, 0x10800, UR32 ;  /* 0x000108000e207890 */ /* 0x000fe4000fffe020 */
[----:B------:R-:W-:-:S02]  /*2160*/  UIADD3.X UR53, UPT, UPT, URZ, UR41, URZ, UP2, !UPT ;  /* 0x00000029ff357290 */ /* 0x000fc400097fe4ff */
[----:B------:R-:W-:Y:S02]  /*2170*/  UIADD3 UR24, UPT, UPT, UR24, 0x1c800, URZ ;  /* 0x0001c80018187890 */ /* 0x000fe4000fffe0ff */
[----:B------:R-:W-:Y:S02]  /*2180*/  ULEA UR16, UR43, UR30, 0xa ;  /* 0x0000001e2b107291 */ /* 0x000fe4000f8e50ff */
[----:B------:R-:W-:Y:S02]  /*2190*/  UIADD3.X UR51, UPT, UPT, URZ, UR41, URZ, UP1, !UPT ;  /* 0x00000029ff337290 */ /* 0x000fe40008ffe4ff */
[----:B------:R-:W-:Y:S02]  /*21a0*/  UIADD3 UR19, UPT, UPT, UR4, UR12, URZ ;  /* 0x0000000c04137290 */ /* 0x000fe4000fffe0ff */
[----:B------:R-:W-:Y:S02]  /*21b0*/  UIADD3 UR8, UPT, UPT, UR8, 0x35400, URZ ;  /* 0x0003540008087890 */ /* 0x000fe4000fffe0ff */
[----:B------:R-:W-:Y:S01]  /*21c0*/  UIADD3.X UR49, UPT, UPT, URZ, UR41, URZ, UP0, !UPT ;  /* 0x00000029ff317290 */ /* 0x000fe200087fe4ff */
        /* <DEDUP_REMOVED lines=16> */
.L_x_41:
[----:B-1----:R-:W-:Y:S05]  /*22d0*/  BSYNC.RECONVERGENT B0 ;  /* 0x0000000000007941 */ /* 0x002fea0003800200 */
.L_x_40:
[----:B------:R-:W-:Y:S01]  /*22e0*/  UIADD3 UR44, UPT, UPT, UR44, 0x1, URZ ;  /* 0x000000012c2c7890 */ /* 0x000fe2000fffe0ff */
[----:B------:R-:W-:-:S03]  /*22f0*/  UMOV UR43, UR23 ;  /* 0x00000017002b7c82 */ /* 0x000fc60008000000 */
[----:B------:R-:W-:-:S09]  /*2300*/  UISETP.NE.AND UP0, UPT, UR44, UR42, UPT ;  /* 0x0000002a2c00728c */ /* 0x000fd2000bf05270 */
[----:B------:R-:W-:Y:S05]  /*2310*/  BRA.U UP0, `(.L_x_42) ;  /* 0xfffffff900fc7547 */ /* 0x000fea000b83ffff */
.L_x_34:
[----:B-1----:R-:W-:Y:S01]  /*2320*/  LEA R2, R14, UR14, 0x3 ;  /* 0x0000000e0e027c11 */ /* 0x002fe2000f8e18ff */
[----:B------:R-:W-:Y:S01]  /*2330*/  NOP ;  /* 0x0000000000007918 */ /* 0x000fe20000000000 */
[----:B--2---:R-:W-:Y:S02]  /*2340*/  SHF.L.U32 R3, R12, 0x1f, RZ ;  /* 0x0000001f0c037819 */ /* 0x004fe400000006ff */
[----:B------:R-:W-:Y:S02]  /*2350*/  LEA R4, R14, UR14, 0x4 ;  /* 0x0000000e0e047c11 */ /* 0x000fe4000f8e20ff */
[----:B------:R-:W1:Y:S02]  /*2360*/  SYNCS.PHASECHK.TRANS64.TRYWAIT P0, [R2+URZ+0x80], R3 ;  /* 0x00008003020075a7 */ /* 0x000e6400080011ff */
[----:B-1----:R-:W-:Y:S05]  /*2370*/  @!P0 BRA `(.L_x_43) ;  /* 0x0000009800248947 */ /* 0x002fea0003800000 */
.L_x_145:
[----:B------:R-:W2:Y:S01]  /*2380*/  LDS.128 R4, [R4+0xe0] ;  /* 0x0000e00004047984 */ /* 0x000ea20000000c00 */
[----:B---3--:R-:W-:Y:S01]  /*2390*/  ISETP.GE.AND P0, PT, R72, 0x1, PT ;  /* 0x000000014800780c */ /* 0x008fe20003f06270 */
[----:B-1----:R-:W-:Y:S01]  /*23a0*/  VIADD R2, R2, 0x90 ;  /* 0x0000009002027836 */ /* 0x002fe20000000000 */
[----:B------:R-:W-:Y:S01]  /*23b0*/  @!PT LDS RZ, [RZ] ;  /* 0x00000000fffff984 */ /* 0x000fe20000000800 */
[----:B------:R-:W-:Y:S01]  /*23c0*/  @!PT LDS RZ, [RZ] ;  /* 0x00000000fffff984 */ /* 0x000fe20000000800 */
[----:B------:R-:W-:Y:S01]  /*23d0*/  @!PT LDS RZ, [RZ] ;  /* 0x00000000fffff984 */ /* 0x000fe20000000800 */
[----:B------:R-:W-:Y:S01]  /*23e0*/  @!PT LDS RZ, [RZ] ;  /* 0x00000000fffff984 */ /* 0x000fe20000000800 */
[----:B------:R1:W-:Y:S06]  /*23f0*/  MEMBAR.ALL.CTA ;  /* 0x0000000000007992 */ /* 0x0003ec0000008000 */
[----:B-1----:R-:W1:Y:S01]  /*2400*/  FENCE.VIEW.ASYNC.S ;  /* 0x00000000000073c6 */ /* 0x002e620000000000 */
[----:B------:R-:W-:-:S04]  /*2410*/  PRMT R2, RZ, 0x654, R2 ;  /* 0x00000654ff027816 */ /* 0x000fc80000000002 */
[----:B-1----:R1:W-:Y:S01]  /*2420*/  SYNCS.ARRIVE.TRANS64.RED.A1T0 RZ, [R2+URZ], RZ ;  /* 0x000000ff02ff79a7 */ /* 0x0023e200081004ff */
[----:B--2---:R-:W-:-:S13]  /*2430*/  LOP3.LUT P2, RZ, R6, 0x1, RZ, 0xc0, !PT ;  /* 0x0000000106ff7812 */ /* 0x004fda000784c0ff */
[----:B------:R-:W-:Y:S01]  /*2440*/  @P2 SHF.R.U32.HI R3, RZ, 0x10, R5 ;  /* 0x00000010ff032819 */ /* 0x000fe20000011605 */
[----:B------:R-:W-:Y:S01]  /*2450*/  VOTEU.ANY UP0, P2 ;  /* 0x0000000000ff7886 */ /* 0x000fe20001000100 */
[----:B------:R-:W-:Y:S02]  /*2460*/  @P2 MOV R13, R4 ;  /* 0x00000004000d2202 */ /* 0x000fe40000000f00 */
[----:B------:R-:W-:Y:S02]  /*2470*/  @P2 R2UR.BROADCAST UR8, R3 ;  /* 0x00000000030822ca */ /* 0x000fe400008e0000 */
[----:B------:R-:W-:-:S11]  /*2480*/  @P2 LOP3.LUT R11, R5, 0xffff, RZ, 0xc0, !PT ;  /* 0x0000ffff050b2812 */ /* 0x000fd600078ec0ff */
[----:B------:R-:W-:Y:S01]  /*2490*/  @UP0 UMOV UR36, UR8 ;  /* 0x0000000800240c82 */ /* 0x000fe20008000000 */
[----:B-1----:R-:W-:Y:S05]  /*24a0*/  @!P0 BRA `(.L_x_44) ;  /* 0x0000000000b88947 */ /* 0x002fea0003800000 */
[----:B------:R-:W4:Y:S01]  /*24b0*/  LDC.64 R4, c[0x0][0xf18] ;  /* 0x0003c600ff047b82 */ /* 0x000f220000000a00 */
[----:B------:R-:W-:-:S07]  /*24c0*/  ISETP.NE.AND P3, PT, R72, 0x1, PT ;  /* 0x000000014800780c */ /* 0x000fce0003f65270 */
[----:B------:R-:W1:Y:S08]  /*24d0*/  LDC.64 R6, c[0x0][0xf10] ;  /* 0x0003c400ff067b82 */ /* 0x000e700000000a00 */
[----:B------:R-:W2:Y:S08]  /*24e0*/  LDC R16, c[0x0][0xf20] ;  /* 0x0003c800ff107b82 */ /* 0x000eb00000000800 */
[----:B------:R-:W3:Y:S01]  /*24f0*/  LDC R18, c[0x0][0xf0c] ;  /* 0x0003c300ff127b82 */ /* 0x000ee20000000800 */
[----:B----4-:R-:W-:Y:S01]  /*2500*/  IMAD.HI.U32 R17, R0, R5, RZ ;  /* 0x0000000500117227 */ /* 0x010fe200078e00ff */
[----:B------:R-:W-:-:S03]  /*2510*/  ISETP.NE.AND P0, PT, R4, 0x1, PT ;  /* 0x000000010400780c */ /* 0x000fc60003f05270 */
[----:B------:R-:W-:-:S03]  /*2520*/  IMAD.HI.U32 R5, R11, R5, RZ ;  /* 0x000000050b057227 */ /* 0x000fc600078e00ff */
[----:B------:R-:W4:Y:S01]  /*2530*/  LDC.64 R2, c[0x0][0xf28] ;  /* 0x0003ca00ff027b82 */ /* 0x000f220000000a00 */
[----:B-1----:R-:W-:-:S04]  /*2540*/  IMAD.HI.U32 R20, R9, R6, RZ ;  /* 0x0000000609147227 */ /* 0x002fc800078e00ff */
[----:B------:R-:W-:Y:S01]  /*2550*/  IMAD.HI.U32 R22, R13, R6, RZ ;  /* 0x000000060d167227 */ /* 0x000fe200078e00ff */
[----:B------:R-:W-:Y:S02]  /*2560*/  SHF.R.U32.HI R20, RZ, R7, R20 ;  /* 0x00000007ff147219 */ /* 0x000fe40000011614 */
[-C--:B--2---:R-:W-:Y:S02]  /*2570*/  SHF.R.U32.HI R17, RZ, R16.reuse, R17 ;  /* 0x00000010ff117219 */ /* 0x084fe40000011611 */
[----:B------:R-:W-:Y:S02]  /*2580*/  SHF.R.U32.HI R16, RZ, R16, R5 ;  /* 0x00000010ff107219 */ /* 0x000fe40000011605 */
[----:B------:R-:W-:Y:S02]  /*2590*/  SEL R17, R0, R17, !P0 ;  /* 0x0000001100117207 */ /* 0x000fe40004000000 */
[----:B------:R-:W-:Y:S02]  /*25a0*/  SHF.R.U32.HI R22, RZ, R7, R22 ;  /* 0x00000007ff167219 */ /* 0x000fe40000011616 */
[----:B---3--:R-:W-:-:S02]  /*25b0*/  ISETP.NE.AND P1, PT, R18, 0x1, PT ;  /* 0x000000011200780c */ /* 0x008fc40003f25270 */
[----:B------:R-:W-:Y:S02]  /*25c0*/  SEL R5, R11, R16, !P0 ;  /* 0x000000100b057207 */ /* 0x000fe40004000000 */
[----:B------:R-:W-:Y:S02]  /*25d0*/  SEL R19, R9, R20, !P1 ;  /* 0x0000001409137207 */ /* 0x000fe40004800000 */
[----:B------:R-:W-:Y:S01]  /*25e0*/  SEL R7, R13, R22, !P1 ;  /* 0x000000160d077207 */ /* 0x000fe20004800000 */
[----:B----4-:R-:W-:-:S04]  /*25f0*/  IMAD.HI.U32 R20, R17, R2, RZ ;  /* 0x0000000211147227 */ /* 0x010fc800078e00ff */
[----:B------:R-:W-:Y:S01]  /*2600*/  IMAD.HI.U32 R6, R19, R2, RZ ;  /* 0x0000000213067227 */ /* 0x000fe200078e00ff */
[----:B------:R-:W-:-:S04]  /*2610*/  @P3 SHF.R.U32.HI R17, RZ, R3, R20 ;  /* 0x00000003ff113219 */ /* 0x000fc80000011614 */
[----:B------:R-:W-:Y:S01]  /*2620*/  @P3 SHF.R.U32.HI R19, RZ, R3, R6 ;  /* 0x00000003ff133219 */ /* 0x000fe20000011606 */
[----:B------:R-:W-:-:S04]  /*2630*/  IMAD R17, R72, R17, RZ ;  /* 0x0000001148117224 */ /* 0x000fc800078e02ff */
        /* <DEDUP_REMOVED lines=10> */
[----:B------:R-:W-:Y:S02]  /*26e0*/  @!P0 SEL R3, R7, R16, !P3 ;  /* 0x0000001007038207 */ /* 0x000fe40005800000 */
[----:B------:R-:W-:-:S03]  /*26f0*/  IADD3 R16, PT, PT, -R5, RZ, RZ ;  /* 0x000000ff05107210 */ /* 0x000fc60007ffe1ff */
[--C-:B------:R-:W-:Y:S02]  /*2700*/  @!P0 IMAD.IADD R6, R6, 0x1, -R3.reuse ;  /* 0x0000000106068824 */ /* 0x100fe400078e0a03 */
[----:B------:R-:W-:Y:S01]  /*2710*/  @!P0 IMAD R3, R2, R19, R3 ;  /* 0x0000001302038224 */ /* 0x000fe200078e0203 */
[----:B------:R-:W-:Y:S01]  /*2720*/  IADD3 R2, PT, PT, -R7, RZ, RZ ;  /* 0x000000ff07027210 */ /* 0x000fe20007ffe1ff */
[----:B------:R-:W-:Y:S02]  /*2730*/  @!P0 IMAD R5, R72, R6, R7 ;  /* 0x0000000648058224 */ /* 0x000fe400078e0207 */
[----:B------:R-:W-:Y:S02]  /*2740*/  IMAD R11, R4, R16, R11 ;  /* 0x00000010040b7224 */ /* 0x000fe400078e020b */
[----:B------:R-:W-:Y:S02]  /*2750*/  @!P0 IMAD.MOV.U32 R7, RZ, RZ, R3 ;  /* 0x000000ffff078224 */ /* 0x000fe400078e0003 */
[----:B------:R-:W-:-:S02]  /*2760*/  IMAD R2, R18, R2, R13 ;  /* 0x0000000212027224 */ /* 0x000fc400078e020d */
[----:B------:R-:W-:Y:S02]  /*2770*/  IMAD R11, R5, R4, R11 ;  /* 0x00000004050b7224 */ /* 0x000fe400078e020b */
[----:B------:R-:W-:Y:S02]  /*2780*/  IMAD R13, R7, R18, R2 ;  /* 0x00000012070d7224 */ /* 0x000fe400078e0202 */
.L_x_44:
[----:B------:R-:W1:Y:S02]  /*2790*/  LDCU UR8, c[0x0][0xf30] ;  /* 0x0001e600ff0877ac */ /* 0x000e640008000800 */
[----:B-1----:R-:W-:-:S09]  /*27a0*/  UISETP.NE.AND UP0, UPT, UR8, 0x1, UPT ;  /* 0x000000010800788c */ /* 0x002fd2000bf05270 */
[----:B------:R-:W-:Y:S05]  /*27b0*/  BRA.U UP0, `(.L_x_45) ;  /* 0x0000000100407547 */ /* 0x000fea000b800000 */
[----:B------:R-:W1:Y:S08]  /*27c0*/  LDC.64 R4, c[0x0][0xf10] ;  /* 0x0003c400ff047b82 */ /* 0x000e700000000a00 */
[----:B------:R-:W2:Y:S08]  /*27d0*/  LDC.64 R2, c[0x0][0xf18] ;  /* 0x0003c600ff027b82 */ /* 0x000eb00000000a00 */
[----:B------:R-:W3:Y:S08]  /*27e0*/  LDC R6, c[0x0][0xf20] ;  /* 0x0003c800ff067b82 */ /* 0x000ef00000000800 */
[----:B------:R-:W4:Y:S01]  /*27f0*/  LDC R16, c[0x0][0xf0c] ;  /* 0x0003c300ff107b82 */ /* 0x000f220000000800 */
[----:B-1----:R-:W-:-:S05]  /*2800*/  IMAD.HI.U32 R4, R13, R4, RZ ;  /* 0x000000040d047227 */ /* 0x002fca00078e00ff */
[----:B------:R-:W-:Y:S01]  /*2810*/  SHF.R.U32.HI R4, RZ, R5, R4 ;  /* 0x00000005ff047219 */ /* 0x000fe20000011604 */
[----:B--2---:R-:W-:Y:S01]  /*2820*/  IMAD.HI.U32 R3, R11, R3, RZ ;  /* 0x000000030b037227 */ /* 0x004fe200078e00ff */
[----:B------:R-:W-:-:S04]  /*2830*/  ISETP.NE.AND P0, PT, R2, 0x1, PT ;  /* 0x000000010200780c */ /* 0x000fc80003f05270 */
[----:B---3--:R-:W-:-:S04]  /*2840*/  SHF.R.U32.HI R6, RZ, R6, R3 ;  /* 0x00000006ff067219 */ /* 0x008fc80000011603 */
[----:B------:R-:W-:Y:S02]  /*2850*/  SEL R3, R11, R6, !P0 ;  /* 0x000000060b037207 */ /* 0x000fe40004000000 */
[----:B----4-:R-:W-:-:S04]  /*2860*/  ISETP.NE.AND P1, PT, R16, 0x1, PT ;  /* 0x000000011000780c */ /* 0x010fc80003f25270 */
[----:B------:R-:W-:-:S05]  /*2870*/  SEL R4, R13, R4, !P1 ;  /* 0x000000040d047207 */ /* 0x000fca0004800000 */
[----:B------:R-:W-:Y:S02]  /*2880*/  IMAD.IADD R5, R3, 0x1, -R4 ;  /* 0x0000000103057824 */ /* 0x000fe400078e0a04 */
[----:B------:R-:W-:Y:S02]  /*2890*/  IMAD.IADD R3, R4, 0x1, -R3 ;  /* 0x0000000104037824 */ /* 0x000fe400078e0a03 */
[----:B------:R-:W-:Y:S02]  /*28a0*/  IMAD R13, R5, R16, R13 ;  /* 0x00000010050d7224 */ /* 0x000fe400078e020d */
[----:B------:R-:W-:-:S07]  /*28b0*/  IMAD R11, R3, R2, R11 ;  /* 0x00000002030b7224 */ /* 0x000fce00078e020b */
.L_x_45:
[----:B------:R-:W-:Y:S01]  /*28c0*/  VIADD R14, R14, 0x1 ;  /* 0x000000010e0e7836 */ /* 0x000fe20000000000 */
[----:B------:R-:W-:Y:S01]  /*28d0*/  PLOP3.LUT P1, PT, PT, PT, PT, 0x80, 0x8 ;  /* 0x000000000008781c */ /* 0x000fe20003f2f070 */
[----:B------:R-:W-:Y:S02]  /*28e0*/  IMAD.IADD R2, R13, 0x1, R152 ;  /* 0x000000010d027824 */ /* 0x000fe400078e0298 */
[----:B------:R-:W-:Y:S01]  /*28f0*/  IMAD.IADD R20, R11, 0x1, R150 ;  /* 0x000000010b147824 */ /* 0x000fe200078e0296 */
[----:B------:R-:W-:Y:S02]  /*2900*/  ISETP.NE.AND P0, PT, R14, 0x2, PT ;  /* 0x000000020e00780c */ /* 0x000fe40003f05270 */
[----:B------:R-:W-:Y:S02]  /*2910*/  R2UR UR20, R2 ;  /* 0x00000000021472ca */ /* 0x000fe400000e0000 */
[----:B------:R-:W-:Y:S02]  /*2920*/  SEL R3, RZ, 0x1, P0 ;  /* 0x00000001ff037807 */ /* 0x000fe40000000000 */
[----:B------:R-:W-:-:S02]  /*2930*/  SEL R14, R14, RZ, P0 ;  /* 0x000000ff0e0e7207 */ /* 0x000fc40000000000 */
[----:B------:R-:W-:Y:S01]  /*2940*/  LOP3.LUT R12, R12, R3, RZ, 0x3c, !PT ;  /* 0x000000030c0c7212 */ /* 0x000fe200078e3cff */
[----:B------:R-:W-:Y:S08]  /*2950*/  @P2 BRA `(.L_x_46) ;  /* 0xffffffec00dc2947 */ /* 0x000ff0000383ffff */
[----:B------:R-:W-:Y:S01]  /*2960*/  UIADD3 UR14, UPT, UPT, UR14, 0x18, URZ ;  /* 0x000000180e0e7890 */ /* 0x000fe2000fffe0ff */
[----:B------:R-:W-:-:S03]  /*2970*/  SHF.L.U32 R3, R15, 0x1f, RZ ;  /* 0x0000001f0f037819 */ /* 0x000fc600000006ff */
[----:B------:R-:W-:-:S09]  /*2980*/  ULEA UR4, UR23, UR14, 0x3 ;  /* 0x0000000e17047291 */ /* 0x000fd2000f8e18ff */
[----:B------:R-:W1:Y:S02]  /*2990*/  SYNCS.PHASECHK.TRANS64.TRYWAIT P0, [UR4], R3 ;  /* 0x00000003ff0075a7 */ /* 0x000e640008001104 */
[----:B-1----:R-:W-:Y:S05]  /*29a0*/  @!P0 BRA `(.L_x_47) ;  /* 0x0000009000ac8947 */ /* 0x002fea0003800000 */
.L_x_147:
[----:B------:R-:W-:-:S04]  /*29b0*/  UIADD3 UR5, UPT, UPT, UR23, 0x1, URZ ;  /* 0x0000000117057890 */ /* 0x000fc8000fffe0ff */
[----:B------:R-:W-:-:S04]  /*29c0*/  UISETP.NE.AND UP0, UPT, UR5, 0x3, UPT ;  /* 0x000000030500788c */ /* 0x000fc8000bf05270 */
[----:B------:R-:W-:Y:S02]  /*29d0*/  USEL UR6, URZ, 0x1, UP0 ;  /* 0x00000001ff067887 */ /* 0x000fe40008000000 */
[----:B------:R-:W-:-:S04]  /*29e0*/  USEL UR5, UR5, URZ, UP0 ;  /* 0x000000ff05057287 */ /* 0x000fc80008000000 */
[----:B------:R-:W-:Y:S01]  /*29f0*/  ULEA UR4, UR5, UR14, 0x3 ;  /* 0x0000000e05047291 */ /* 0x000fe2000f8e18ff */
[----:B------:R-:W-:-:S04]  /*2a00*/  LOP3.LUT R15, R15, UR6, RZ, 0x3c, !PT ;  /* 0x000000060f0f7c12 */ /* 0x000fc8000f8e3cff */
[----:B-1----:R-:W-:-:S04]  /*2a10*/  SHF.L.U32 R3, R15, 0x1f, RZ ;  /* 0x0000001f0f037819 */ /* 0x002fc800000006ff */
[----:B------:R-:W1:Y:S02]  /*2a20*/  SYNCS.PHASECHK.TRANS64.TRYWAIT P0, [UR4], R3 ;  /* 0x00000003ff0075a7 */ /* 0x000e640008001104 */
[----:B-1----:R-:W-:Y:S05]  /*2a30*/  @!P0 BRA `(.L_x_48) ;  /* 0x0000009000a08947 */ /* 0x002fea0003800000 */
.L_x_149:
[----:B------:R-:W-:-:S04]  /*2a40*/  UIADD3 UR5, UPT, UPT, UR5, 0x1, URZ ;  /* 0x0000000105057890 */ /* 0x000fc8000fffe0ff */
[----:B------:R-:W-:-:S04]  /*2a50*/  UISETP.NE.AND UP0, UPT, UR5, 0x3, UPT ;  /* 0x000000030500788c */ /* 0x000fc8000bf05270 */
[----:B------:R-:W-:Y:S02]  /*2a60*/  USEL UR4, URZ, 0x1, UP0 ;  /* 0x00000001ff047887 */ /* 0x000fe40008000000 */
[----:B------:R-:W-:-:S04]  /*2a70*/  USEL UR5, UR5, URZ, UP0 ;  /* 0x000000ff05057287 */ /* 0x000fc80008000000 */
[----:B------:R-:W-:Y:S01]  /*2a80*/  ULEA UR5, UR5, UR14, 0x3 ;  /* 0x0000000e05057291 */ /* 0x000fe2000f8e18ff */
[----:B-1----:R-:W-:-:S04]  /*2a90*/  LOP3.LUT R3, R15, UR4, RZ, 0x3c, !PT ;  /* 0x000000040f037c12 */ /* 0x002fc8000f8e3cff */
[----:B------:R-:W-:Y:S01]  /*2aa0*/  SHF.L.U32 R3, R3, 0x1f, RZ ;  /* 0x0000001f03037819 */ /* 0x000fe200000006ff */
[----:B----4-:R-:W-:-:S07]  /*2ab0*/  IMAD.U32 R0, RZ, RZ, UR5 ;  /* 0x00000005ff007e24 */ /* 0x010fce000f8e00ff */
.L_x_49:
[----:B-1----:R1:W2:Y:S02]  /*2ac0*/  SYNCS.PHASECHK.TRANS64.TRYWAIT P0, [R0+URZ], R3 ;  /* 0x00000003000075a7 */ /* 0x0022a400080011ff */
[----:B--2---:R-:W-:Y:S05]  /*2ad0*/  @!P0 NANOSLEEP.SYNCS 0x989680 ;  /* 0x009896800000895d */ /* 0x004fea0003900000 */
[----:B------:R-:W2:Y:S02]  /*2ae0*/  @!P0 SYNCS.PHASECHK.TRANS64 P0, [R0+URZ], R3 ;  /* 0x00000003000085a7 */ /* 0x000ea400080010ff */
[----:B--2---:R-:W-:Y:S05]  /*2af0*/  @P0 EXIT ;  /* 0x000000000000094d */ /* 0x004fea0003800000 */
[----:B------:R-:W-:Y:S05]  /*2b00*/  BRA `(.L_x_49) ;  /* 0xfffffffc00ec7947 */ /* 0x000fea000383ffff */
.L_x_22:
[----:B------:R-:W-:-:S04]  /*2b10*/  UISETP.NE.AND UP0, UPT, UR37, URZ, UPT ;  /* 0x000000ff2500728c */ /* 0x000fc8000bf05270 */
[----:B------:R-:W-:-:S09]  /*2b20*/  UISETP.NE.OR UP0, UPT, UR8, 0x1, UP0 ;  /* 0x000000010800788c */ /* 0x000fd20008705670 */
[----:B------:R-:W-:Y:S05]  /*2b30*/  BRA.U UP0, `(.L_x_50) ;  /* 0x00000005004c7547 */ /* 0x000fea000b800000 */
[----:B------:R-:W-:Y:S01]  /*2b40*/  HFMA2 R3, -RZ, RZ, 0, 0 ;  /* 0x00000000ff037431 */ /* 0x000fe200000001ff */
[----:B------:R-:W-:Y:S01]  /*2b50*/  ISETP.GE.U32.AND P2, PT, R8, 0x4, PT ;  /* 0x000000040800780c */ /* 0x000fe20003f46070 */
[----:B------:R-:W-:Y:S01]  /*2b60*/  IMAD.MOV.U32 R12, RZ, RZ, 0x1 ;  /* 0x00000001ff0c7424 */ /* 0x000fe200078e00ff */
[----:B------:R-:W-:Y:S01]  /*2b70*/  CS2R R10, SRZ ;  /* 0x00000000000a7805 */ /* 0x000fe2000001ff00 */
[----:B------:R-:W-:Y:S01]  /*2b80*/  IMAD.MOV.U32 R9, RZ, RZ, RZ ;  /* 0x000000ffff097224 */ /* 0x000fe200078e00ff */
[----:B------:R-:W-:Y:S01]  /*2b90*/  UMOV UR4, 0x400 ;  /* 0x0000040000047882 */ /* 0x000fe20000000000 */
[----:B------:R-:W-:Y:S01]  /*2ba0*/  UMOV UR6, URZ ;  /* 0x000000ff00067c82 */ /* 0x000fe20008000000 */
[----:B------:R-:W-:-:S12]  /*2bb0*/  ULEA UR37, UR37, UR4, 0x18 ;  /* 0x0000000425257291 */ /* 0x000fd8000f8ec0ff */
.L_x_54:
[----:B------:R-:W-:Y:S02]  /*2bc0*/  LEA R0, R3, UR37, 0x3 ;  /* 0x0000002503007c11 */ /* 0x000fe4000f8e18ff */
[----:B------:R-:W-:-:S03]  /*2bd0*/  SHF.L.U32 R5, R9, 0x1f, RZ ;  /* 0x0000001f09057819 */ /* 0x000fc600000006ff */
[----:B------:R-:W-:Y:S01]  /*2be0*/  VIADD R4, R0, 0xc0 ;  /* 0x000000c000047836 */ /* 0x000fe20000000000 */
[----:B------:R-:W1:Y:S02]  /*2bf0*/  SYNCS.PHASECHK.TRANS64.TRYWAIT P0, [R0+URZ+0xb0], R5 ;  /* 0x0000b005000075a7 */ /* 0x000e6400080011ff */
[----:B-1----:R-:W-:Y:S05]  /*2c00*/  @!P0 BRA `(.L_x_51) ;  /* 0x0000009000448947 */ /* 0x002fea0003800000 */
.L_x_150:
[----:B------:R-:W-:Y:S01]  /*2c10*/  ULEA UR5, UR6, UR37, 0x3 ;  /* 0x0000002506057291 */ /* 0x000fe2000f8e18ff */
[----:B------:R-:W-:Y:S01]  /*2c20*/  PRMT R4, RZ, 0x654, R4 ;  /* 0x00000654ff047816 */ /* 0x000fe20000000004 */
[----:B-1----:R-:W-:Y:S01]  /*2c30*/  @!P2 IMAD.MOV.U32 R5, RZ, RZ, 0x10 ;  /* 0x00000010ff05a424 */ /* 0x002fe200078e00ff */
[----:B------:R-:W-:Y:S01]  /*2c40*/  SHF.L.U32 R7, R12, 0x1f, RZ ;  /* 0x0000001f0c077819 */ /* 0x000fe200000006ff */
[----:B------:R-:W-:Y:S01]  /*2c50*/  UIADD3 UR4, UPT, UPT, UR5, 0x80, URZ ;  /* 0x0000008005047890 */ /* 0x000fe2000fffe0ff */
[----:B------:R1:W-:Y:S05]  /*2c60*/  SYNCS.ARRIVE.TRANS64.RED.A1T0 RZ, [R4+URZ], RZ ;  /* 0x000000ff04ff79a7 */ /* 0x0003ea00081004ff */
[----:B------:R-:W-:Y:S01]  /*2c70*/  IMAD.U32 R13, RZ, RZ, UR4 ;  /* 0x00000004ff0d7e24 */ /* 0x000fe2000f8e00ff */
[----:B------:R-:W2:Y:S04]  /*2c80*/  SYNCS.PHASECHK.TRANS64.TRYWAIT P0, [UR5+0x90], R7 ;  /* 0x00009007ff0075a7 */ /* 0x000ea80008001105 */
[----:B------:R-:W-:Y:S01]  /*2c90*/  PRMT R13, R8, 0x654, R13 ;  /* 0x00000654080d7816 */ /* 0x000fe2000000000d */
[----:B-12---:R-:W-:Y:S06]  /*2ca0*/  @!P0 BRA `(.L_x_52) ;  /* 0x0000009000308947 */ /* 0x006fec0003800000 */
.L_x_152:
[----:B------:R-:W-:Y:S01]  /*2cb0*/  ULEA UR4, UR6, UR37, 0x4 ;  /* 0x0000002506047291 */ /* 0x000fe2000f8e20ff */
[----:B------:R-:W-:Y:S01]  /*2cc0*/  SEL R2, R13, R2, !P2 ;  /* 0x000000020d027207 */ /* 0x000fe20005000000 */
[----:B------:R-:W-:Y:S01]  /*2cd0*/  UIADD3 UR5, UPT, UPT, UR5, 0x80, URZ ;  /* 0x0000008005057890 */ /* 0x000fe2000fffe0ff */
[----:B-1----:R-:W-:Y:S01]  /*2ce0*/  LEA R0, R11, UR37, 0x3 ;  /* 0x000000250b007c11 */ /* 0x002fe2000f8e18ff */
[----:B------:R-:W-:Y:S01]  /*2cf0*/  UIADD3 UR4, UPT, UPT, UR4, 0xe0, URZ ;  /* 0x000000e004047890 */ /* 0x000fe2000fffe0ff */
[----:B------:R1:W-:Y:S01]  /*2d00*/  @!P2 SYNCS.ARRIVE.TRANS64.RED RZ, [R2+URZ], R5 ;  /* 0x0000000502ffa9a7 */ /* 0x0003e200080004ff */
[----:B------:R-:W-:Y:S01]  /*2d10*/  UIADD3 UR6, UPT, UPT, UR6, 0x1, URZ ;  /* 0x0000000106067890 */ /* 0x000fe2000fffe0ff */
[----:B------:R-:W-:-:S03]  /*2d20*/  VIADD R3, R3, 0x1 ;  /* 0x0000000103037836 */ /* 0x000fc60000000000 */
[----:B------:R-:W-:Y:S02]  /*2d30*/  UISETP.NE.AND UP0, UPT, UR6, 0x2, UPT ;  /* 0x000000020600788c */ /* 0x000fe4000bf05270 */
[----:B------:R-:W-:Y:S01]  /*2d40*/  ISETP.NE.AND P0, PT, R3, 0x2, PT ;  /* 0x000000020300780c */ /* 0x000fe20003f05270 */
[----:B------:R-:W-:Y:S06]  /*2d50*/  UGETNEXTWORKID.BROADCAST [UR4], [UR5] ;  /* 0x00000000040073ca */ /* 0x000fec0008000100 */
[----:B------:R-:W-:Y:S02]  /*2d60*/  USEL UR4, URZ, 0x1, UP0 ;  /* 0x00000001ff047887 */ /* 0x000fe40008000000 */
[----:B------:R-:W-:-:S04]  /*2d70*/  USEL UR6, UR6, URZ, UP0 ;  /* 0x000000ff06067287 */ /* 0x000fc80008000000 */
[----:B------:R-:W-:Y:S02]  /*2d80*/  LOP3.LUT R12, R12, UR4, RZ, 0x3c, !PT ;  /* 0x000000040c0c7c12 */ /* 0x000fe4000f8e3cff */
[----:B-1----:R-:W-:-:S04]  /*2d90*/  SHF.L.U32 R5, R10, 0x1f, RZ ;  /* 0x0000001f0a057819 */ /* 0x002fc800000006ff */
[----:B------:R-:W1:Y:S02]  /*2da0*/  SYNCS.PHASECHK.TRANS64.TRYWAIT P1, [R0+URZ+0x80], R5 ;  /* 0x00008005000075a7 */ /* 0x000e6400080211ff */
[----:B-1----:R-:W-:Y:S05]  /*2db0*/  @!P1 BRA `(.L_x_53) ;  /* 0x0000009000049947 */ /* 0x002fea0003800000 */
.L_x_153:
[----:B------:R-:W-:Y:S01]  /*2dc0*/  LEA R4, R11, UR37, 0x4 ;  /* 0x000000250b047c11 */ /* 0x000fe2000f8e20ff */
[----:B-1----:R-:W-:Y:S01]  /*2dd0*/  VIADD R0, R0, 0x90 ;  /* 0x0000009000007836 */ /* 0x002fe20000000000 */
[----:B------:R-:W-:Y:S01]  /*2de0*/  SEL R3, R3, RZ, P0 ;  /* 0x000000ff03037207 */ /* 0x000fe20000000000 */
[----:B------:R-:W-:-:S03]  /*2df0*/  VIADD R11, R11, 0x1 ;  /* 0x000000010b0b7836 */ /* 0x000fc60000000000 */
[----:B------:R-:W1:Y:S01]  /*2e00*/  LDS.128 R4, [R4+0xe0] ;  /* 0x0000e00004047984 */ /* 0x000e620000000c00 */
[----:B------:R-:W-:Y:S02]  /*2e10*/  PRMT R0, RZ, 0x654, R0 ;  /* 0x00000654ff007816 */ /* 0x000fe40000000000 */
[C---:B------:R-:W-:Y:S01]  /*2e20*/  ISETP.NE.AND P1, PT, R11.reuse, 0x2, PT ;  /* 0x000000020b00780c */ /* 0x040fe20003f25270 */
[----:B------:R-:W-:Y:S01]  /*2e30*/  @!PT LDS RZ, [RZ] ;  /* 0x00000000fffff984 */ /* 0x000fe20000000800 */
[----:B------:R-:W-:Y:S01]  /*2e40*/  @!PT LDS RZ, [RZ] ;  /* 0x00000000fffff984 */ /* 0x000fe20000000800 */
[----:B------:R-:W-:Y:S01]  /*2e50*/  @!PT LDS RZ, [RZ] ;  /* 0x00000000fffff984 */ /* 0x000fe20000000800 */
[----:B------:R-:W-:Y:S01]  /*2e60*/  @!PT LDS RZ, [RZ] ;  /* 0x00000000fffff984 */ /* 0x000fe20000000800 */
[----:B------:R2:W-:Y:S06]  /*2e70*/  MEMBAR.ALL.CTA ;  /* 0x0000000000007992 */ /* 0x0005ec0000008000 */
[----:B--2---:R-:W2:Y:S01]  /*2e80*/  FENCE.VIEW.ASYNC.S ;  /* 0x00000000000073c6 */ /* 0x004ea20000000000 */
[----:B------:R-:W-:Y:S01]  /*2e90*/  SEL R11, R11, RZ, P1 ;  /* 0x000000ff0b0b7207 */ /* 0x000fe20000800000 */
[----:B--2---:R2:W-:Y:S01]  /*2ea0*/  SYNCS.ARRIVE.TRANS64.RED.A1T0 RZ, [R0+URZ], RZ ;  /* 0x000000ff00ff79a7 */ /* 0x0045e200081004ff */
[----:B-1----:R-:W-:-:S02]  /*2eb0*/  LOP3.LUT P3, RZ, R6, 0x1, RZ, 0xc0, !PT ;  /* 0x0000000106ff7812 */ /* 0x002fc4000786c0ff */
[----:B------:R-:W-:-:S04]  /*2ec0*/  SEL R5, RZ, 0x1, P1 ;  /* 0x00000001ff057807 */ /* 0x000fc80000800000 */
[----:B------:R-:W-:Y:S02]  /*2ed0*/  LOP3.LUT R10, R10, R5, RZ, 0x3c, !PT ;  /* 0x000000050a0a7212 */ /* 0x000fe400078e3cff */
[----:B--2---:R-:W-:-:S04]  /*2ee0*/  SEL R0, RZ, 0x1, P0 ;  /* 0x00000001ff007807 */ /* 0x004fc80000000000 */
[----:B------:R-:W-:Y:S01]  /*2ef0*/  LOP3.LUT R9, R9, R0, RZ, 0x3c, !PT ;  /* 0x0000000009097212 */ /* 0x000fe200078e3cff */
[----:B------:R-:W-:Y:S06]  /*2f00*/  @P3 BRA `(.L_x_54) ;  /* 0xfffffffc002c3947 */ /* 0x000fec000383ffff */
[----:B------:R-:W-:Y:S01]  /*2f10*/  ULEA UR5, UR6, UR37, 0x3 ;  /* 0x0000002506057291 */ /* 0x000fe2000f8e18ff */
[----:B------:R-:W-:-:S08]  /*2f20*/  SHF.L.U32 R3, R12, 0x1f, RZ ;  /* 0x0000001f0c037819 */ /* 0x000fd000000006ff */
[----:B------:R-:W1:Y:S02]  /*2f30*/  SYNCS.PHASECHK.TRANS64 P0, [UR5+0x90], R3 ;  /* 0x00009003ff0075a7 */ /* 0x000e640008001005 */
[----:B-1----:R-:W-:Y:S05]  /*2f40*/  @P0 BRA `(.L_x_55) ;  /* 0x0000000000080947 */ /* 0x002fea0003800000 */
[----:B------:R-:W1:Y:S02]  /*2f50*/  SYNCS.PHASECHK.TRANS64.TRYWAIT P0, [UR5+0x90], R3 ;  /* 0x00009003ff0075a7 */ /* 0x000e640008001105 */
[----:B-1----:R-:W-:Y:S05]  /*2f60*/  @!P0 BRA `(.L_x_56) ;  /* 0x0000008c00ac8947 */ /* 0x002fea0003800000 */
.L_x_55:
[----:B------:R-:W-:-:S04]  /*2f70*/  UIADD3 UR4, UPT, UPT, UR6, 0x1, URZ ;  /* 0x0000000106047890 */ /* 0x000fc8000fffe0ff */
[----:B------:R-:W-:-:S04]  /*2f80*/  UISETP.NE.AND UP0, UPT, UR4, 0x2, UPT ;  /* 0x000000020400788c */ /* 0x000fc8000bf05270 */
[----:B------:R-:W-:Y:S02]  /*2f90*/  USEL UR7, URZ, 0x1, UP0 ;  /* 0x00000001ff077887 */ /* 0x000fe40008000000 */
[----:B------:R-:W-:-:S04]  /*2fa0*/  USEL UR4, UR4, URZ, UP0 ;  /* 0x000000ff04047287 */ /* 0x000fc80008000000 */
[----:B------:R-:W-:Y:S01]  /*2fb0*/  ULEA UR4, UR4, UR37, 0x3 ;  /* 0x0000002504047291 */ /* 0x000fe2000f8e18ff */
[----:B-1----:R-:W-:-:S04]  /*2fc0*/  LOP3.LUT R3, R12, UR7, RZ, 0x3c, !PT ;  /* 0x000000070c037c12 */ /* 0x002fc8000f8e3cff */
[----:B------:R-:W-:-:S04]  /*2fd0*/  SHF.L.U32 R0, R3, 0x1f, RZ ;  /* 0x0000001f03007819 */ /* 0x000fc800000006ff */
[----:B------:R-:W1:Y:S02]  /*2fe0*/  SYNCS.PHASECHK.TRANS64 P0, [UR4+0x90], R0 ;  /* 0x00009000ff0075a7 */ /* 0x000e640008001004 */
[----:B-1----:R-:W-:Y:S05]  /*2ff0*/  @P0 EXIT ;  /* 0x000000000000094d */ /* 0x002fea0003800000 */
[----:B------:R-:W-:Y:S02]  /*3000*/  SHF.L.U32 R3, R3, 0x1f, RZ ;  /* 0x0000001f03037819 */ /* 0x000fe400000006ff */
[----:B------:R-:W-:-:S07]  /*3010*/  MOV R0, UR4 ;  /* 0x0000000400007c02 */ /* 0x000fce0008000f00 */
.L_x_57:
[----:B-1----:R1:W2:Y:S02]  /*3020*/  SYNCS.PHASECHK.TRANS64.TRYWAIT P0, [R0+URZ+0x90], R3 ;  /* 0x00009003000075a7 */ /* 0x0022a400080011ff */
[----:B--2---:R-:W-:Y:S05]  /*3030*/  @!P0 NANOSLEEP.SYNCS 0x989680 ;  /* 0x009896800000895d */ /* 0x004fea0003900000 */
[----:B------:R-:W2:Y:S02]  /*3040*/  @!P0 SYNCS.PHASECHK.TRANS64 P0, [R0+URZ+0x90], R3 ;  /* 0x00009003000085a7 */ /* 0x000ea400080010ff */
[----:B--2---:R-:W-:Y:S05]  /*3050*/  @P0 EXIT ;  /* 0x000000000000094d */ /* 0x004fea0003800000 */
[----:B------:R-:W-:Y:S05]  /*3060*/  BRA `(.L_x_57) ;  /* 0xfffffffc00ec7947 */ /* 0x000fea000383ffff */
.L_x_50:
[----:B------:R-:W-:Y:S05]  /*3070*/  BRA.U UP3, `(.L_x_58) ;  /* 0x0000001503487547 */ /* 0x000fea000b800000 */
[----:B------:R-:W-:Y:S01]  /*3080*/  UMOV UR4, 0x40 ;  /* 0x0000004000047882 */ /* 0x000fe20000000000 */
[----:B------:R-:W-:Y:S01]  /*3090*/  NOP ;  /* 0x0000000000007918 */ /* 0x000fe20000000000 */
[----:B------:R-:W-:Y:S01]  /*30a0*/  ULEA UR4, UR37, UR4, 0x18 ;  /* 0x0000000425047291 */ /* 0x000fe2000f8ec0ff */
[----:B------:R-:W-:Y:S02]  /*30b0*/  UMOV UR5, 0x400 ;  /* 0x0000040000057882 */ /* 0x000fe40000000000 */
[----:B------:R-:W-:-:S06]  /*30c0*/  ULEA UR37, UR37, UR5, 0x18 ;  /* 0x0000000525257291 */ /* 0x000fcc000f8ec0ff */
[----:B------:R-:W1:Y:S02]  /*30d0*/  LDS.U8 R2, [UR4+0x1c] ;  /* 0x00001c04ff027984 */ /* 0x000e640008000000 */
[----:B-1----:R-:W-:-:S13]  /*30e0*/  ISETP.NE.AND P0, PT, R2, RZ, PT ;  /* 0x000000ff0200720c */ /* 0x002fda0003f05270 */
[----:B------:R-:W-:Y:S05]  /*30f0*/  @P0 BRA `(.L_x_59) ;  /* 0x0000000000580947 */ /* 0x000fea0003800000 */
[----:B------:R-:W-:-:S13]  /*3100*/  ELECT P0, URZ, PT ;  /* 0x0000000000ff782f */ /* 0x000fda0003800000 */
[----:B------:R-:W-:Y:S05]  /*3110*/  @!P0 BRA `(.L_x_60) ;  /* 0x0000000000608947 */ /* 0x000fea0003800000 */
[----:B------:R-:W-:Y:S01]  /*3120*/  UMOV UR5, 0x10 ;  /* 0x0000001000057882 */ /* 0x000fe20000000000 */
[----:B------:R-:W-:Y:S01]  /*3130*/  HFMA2 R2, -RZ, RZ, 0, 5.9604644775390625e-08 ;  /* 0x00000001ff027431 */ /* 0x000fe200000001ff */
[----:B------:R-:W-:-:S03]  /*3140*/  MOV R3, 0xffff ;  /* 0x0000ffff00037802 */ /* 0x000fc60000000f00 */
[----:B------:R-:W-:Y:S04]  /*3150*/  DEPBAR.LE SB1, 0x36 ;  /* 0x00009d800000791a */ /* 0x000fe80000000000 */
[----:B------:R-:W1:Y:S02]  /*3160*/  UTCATOMSWS.FIND_AND_SET.ALIGN UP0, UR5, UR5 ;  /* 0x00000005000575e3 */ /* 0x000e640008000800 */
[----:B-1----:R-:W-:Y:S01]  /*3170*/  MOV R4, UR5 ;  /* 0x0000000500047c02 */ /* 0x002fe20008000f00 */
[----:B------:R-:W-:Y:S06]  /*3180*/  BRA.U UP0, `(.L_x_61) ;  /* 0x0000000100187547 */ /* 0x000fec000b800000 */
.L_x_62:
[----:B------:R-:W-:Y:S05]  /*3190*/  NANOSLEEP 0x64 ;  /* 0x000000640000795d */ /* 0x000fea0003800000 */
[----:B------:R-:W-:-:S05]  /*31a0*/  UMOV UR5, 0x10 ;  /* 0x0000001000057882 */ /* 0x000fca0000000000 */
[----:B------:R-:W-:Y:S04]  /*31b0*/  DEPBAR.LE SB1, 0x36 ;  /* 0x00009d800000791a */ /* 0x000fe80000000000 */
[----:B------:R-:W1:Y:S02]  /*31c0*/  UTCATOMSWS.FIND_AND_SET.ALIGN UP0, UR5, UR5 ;  /* 0x00000005000575e3 */ /* 0x000e640008000800 */
[----:B-1----:R-:W-:Y:S01]  /*31d0*/  MOV R4, UR5 ;  /* 0x0000000500047c02 */ /* 0x002fe20008000f00 */
[----:B------:R-:W-:Y:S05]  /*31e0*/  BRA.U !UP0, `(.L_x_62) ;  /* 0xfffffffd08e87547 */ /* 0x000fea000b83ffff */
.L_x_61:
[-C--:B------:R-:W-:Y:S02]  /*31f0*/  SHF.L.U32 R3, R3, R4.reuse, RZ ;  /* 0x0000000403037219 */ /* 0x080fe400000006ff */
[----:B------:R-:W-:Y:S01]  /*3200*/  SHF.L.U32 R2, R2, R4, RZ ;  /* 0x0000000402027219 */ /* 0x000fe200000006ff */
[----:B------:R-:W-:Y:S02]  /*3210*/  IMAD.SHL.U32 R4, R4, 0x20, RZ ;  /* 0x0000002004047824 */ /* 0x000fe400078e00ff */
[----:B------:R1:W-:Y:S04]  /*3220*/  ATOMS.OR RZ, [UR4+0x14], R3 ;  /* 0x00001403ffff798c */ /* 0x0003e8000b000004 */
[----:B------:R1:W-:Y:S04]  /*3230*/  ATOMS.OR RZ, [UR4+0x18], R2 ;  /* 0x00001802ffff798c */ /* 0x0003e8000b000004 */
[----:B------:R1:W-:Y:S01]  /*3240*/  STS [UR37+0x100], R4 ;  /* 0x00010004ff007988 */ /* 0x0003e20008000825 */
[----:B------:R-:W-:Y:S05]  /*3250*/  BRA `(.L_x_60) ;  /* 0x0000000000107947 */ /* 0x000fea0003800000 */
.L_x_59:
[----:B------:R-:W-:-:S05]  /*3260*/  MOV R2, 0xffffffff ;  /* 0xffffffff00027802 */ /* 0x000fca0000000f00 */
[----:B------:R1:W-:Y:S02]  /*3270*/  STS [UR37+0x100], R2 ;  /* 0x00010002ff007988 */ /* 0x0003e40008000825 */
[----:B-1----:R-:W-:Y:S02]  /*3280*/  MOV R2, 0x32a0 ;  /* 0x000032a000027802 */ /* 0x002fe40000000f00 */
[----:B---3-5:R-:W-:Y:S05]  /*3290*/  CALL.REL.NOINC `($__internal_1_$__cuda_sm10x_tcgen05_guardrail_trap_phase_invalid_during_alloc) ;  /* 0x0000009000cc7944 */ /* 0x028fea0003c00000 */
.L_x_60:
[----:B------:R-:W-:Y:S05]  /*32a0*/  WARPSYNC.ALL ;  /* 0x0000000000007948 */ /* 0x000fea0003800000 */
[----:B------:R-:W2:Y:S01]  /*32b0*/  S2UR UR13, SR_CgaCtaId ;  /* 0x00000000000d79c3 */ /* 0x000ea20000008800 */
[----:B------:R-:W-:Y:S01]  /*32c0*/  UMOV UR4, 0x400 ;  /* 0x0000040000047882 */ /* 0x000fe20000000000 */
[----:B------:R-:W-:-:S06]  /*32d0*/  NOP ;  /* 0x0000000000007918 */ /* 0x000fcc0000000000 */
[----:B------:R-:W-:Y:S06]  /*32e0*/  BAR.ARV 0x6, 0xa0 ;  /* 0x0182800000007b1d */ /* 0x000fec0000002000 */
[----:B------:R-:W4:Y:S01]  /*32f0*/  LDCU UR5, c[0x0][0x38c] ;  /* 0x00007180ff0577ac */ /* 0x000f220008000800 */
[----:B------:R-:W-:Y:S01]  /*3300*/  CS2R R8, SRZ ;  /* 0x0000000000087805 */ /* 0x000fe2000001ff00 */
[----:B-1----:R-:W-:Y:S01]  /*3310*/  IMAD.MOV.U32 R3, RZ, RZ, RZ ;  /* 0x000000ffff037224 */ /* 0x002fe200078e00ff */
[----:B------:R-:W-:Y:S01]  /*3320*/  UMOV UR22, 0x1 ;  /* 0x0000000100167882 */ /* 0x000fe20000000000 */
[----:B------:R-:W-:Y:S01]  /*3330*/  UMOV UR25, URZ ;  /* 0x000000ff00197c82 */ /* 0x000fe20008000000 */
[----:B------:R-:W-:Y:S01]  /*3340*/  UMOV UR36, URZ ;  /* 0x000000ff00247c82 */ /* 0x000fe20008000000 */
[----:B------:R-:W-:Y:S01]  /*3350*/  UMOV UR32, URZ ;  /* 0x000000ff00207c82 */ /* 0x000fe20008000000 */
[----:B------:R-:W-:Y:S01]  /*3360*/  UMOV UR30, URZ ;  /* 0x000000ff001e7c82 */ /* 0x000fe20008000000 */
[----:B------:R-:W-:Y:S01]  /*3370*/  UMOV UR28, URZ ;  /* 0x000000ff001c7c82 */ /* 0x000fe20008000000 */
[----:B--2---:R-:W-:Y:S01]  /*3380*/  ULEA UR13, UR13, UR4, 0x18 ;  /* 0x000000040d0d7291 */ /* 0x004fe2000f8ec0ff */
[----:B------:R-:W1:Y:S03]  /*3390*/  LDCU UR4, c[0x0][0x38c] ;  /* 0x00007180ff0477ac */ /* 0x000e660008000800 */
[----:B------:R-:W-:-:S02]  /*33a0*/  UIADD3 UR17, UPT, UPT, UR13, 0x10800, URZ ;  /* 0x000108000d117890 */ /* 0x000fc4000fffe0ff */
[----:B----4-:R-:W-:-:S03]  /*33b0*/  UISETP.GE.AND UP0, UPT, UR5, 0x1, UPT ;  /* 0x000000010500788c */ /* 0x010fc6000bf06270 */
[----:B------:R-:W2:Y:S01]  /*33c0*/  LDS R2, [UR13+0x100] ;  /* 0x0001000dff027984 */ /* 0x000ea20008000800 */
[----:B------:R-:W-:Y:S02]  /*33d0*/  UISETP.GE.U32.AND UP3, UPT, UR5, 0x101, UPT ;  /* 0x000001010500788c */ /* 0x000fe4000bf66070 */
[----:B------:R-:W-:Y:S02]  /*33e0*/  UIADD3 UR18, UPT, UPT, UR13, 0x1c800, URZ ;  /* 0x0001c8000d127890 */ /* 0x000fe4000fffe0ff */
[----:B------:R-:W-:Y:S02]  /*33f0*/  UIADD3 UR19, UPT, UPT, UR13, 0x34800, URZ ;  /* 0x000348000d137890 */ /* 0x000fe4000fffe0ff */
[----:B------:R-:W-:Y:S02]  /*3400*/  UIADD3 UR20, UPT, UPT, UR13, 0x35400, URZ ;  /* 0x000354000d147890 */ /* 0x000fe4000fffe0ff */
[----:B------:R-:W-:Y:S02]  /*3410*/  USHF.R.U32.HI UR17, URZ, 0x4, UR17 ;  /* 0x00000004ff117899 */ /* 0x000fe40008011611 */
[----:B-1----:R-:W-:-:S02]  /*3420*/  UIADD3 UR4, UPT, UPT, UR4, 0xff, URZ ;  /* 0x000000ff04047890 */ /* 0x002fc4000fffe0ff */
[----:B------:R-:W-:Y:S02]  /*3430*/  USHF.R.U32.HI UR18, URZ, 0x4, UR18 ;  /* 0x00000004ff127899 */ /* 0x000fe40008011612 */
[----:B------:R-:W-:Y:S02]  /*3440*/  USHF.R.S32.HI UR12, URZ, 0x1f, UR4 ;  /* 0x0000001fff0c7899 */ /* 0x000fe40008011404 */
[----:B------:R-:W-:Y:S02]  /*3450*/  USHF.R.U32.HI UR19, URZ, 0x4, UR19 ;  /* 0x00000004ff137899 */ /* 0x000fe40008011613 */
[----:B------:R-:W-:Y:S02]  /*3460*/  ULEA.HI UR12, UR12, UR4, URZ, 0x8 ;  /* 0x000000040c0c7291 */ /* 0x000fe4000f8f40ff */
[----:B------:R-:W-:Y:S02]  /*3470*/  USHF.R.U32.HI UR20, URZ, 0x4, UR20 ;  /* 0x00000004ff147899 */ /* 0x000fe40008011614 */
[----:B------:R-:W-:-:S02]  /*3480*/  ULOP3.LUT UR17, UR17, 0x3fff, URZ, 0xc0, !UPT ;  /* 0x00003fff11117892 */ /* 0x000fc4000f8ec0ff */
[----:B------:R-:W-:Y:S02]  /*3490*/  ULOP3.LUT UR18, UR18, 0x3fff, URZ, 0xc0, !UPT ;  /* 0x00003fff12127892 */ /* 0x000fe4000f8ec0ff */
[----:B------:R-:W-:Y:S02]  /*34a0*/  ULOP3.LUT UR19, UR19, 0x3fff, URZ, 0xc0, !UPT ;  /* 0x00003fff13137892 */ /* 0x000fe4000f8ec0ff */
[----:B------:R-:W-:Y:S02]  /*34b0*/  ULOP3.LUT UR20, UR20, 0x3fff, URZ, 0xc0, !UPT ;  /* 0x00003fff14147892 */ /* 0x000fe4000f8ec0ff */
[----:B------:R-:W-:Y:S02]  /*34c0*/  USHF.R.S32.HI UR12, URZ, 0x8, UR12 ;  /* 0x00000008ff0c7899 */ /* 0x000fe4000801140c */
[----:B------:R-:W-:Y:S02]  /*34d0*/  UIADD3 UR21, UPT, UPT, UR13, 0xa0, URZ ;  /* 0x000000a00d157890 */ /* 0x000fe4000fffe0ff */
[----:B------:R-:W-:-:S02]  /*34e0*/  ULOP3.LUT UR17, UR17, 0x10000, URZ, 0xfc, !UPT ;  /* 0x0001000011117892 */ /* 0x000fc4000f8efcff */
[----:B------:R-:W-:Y:S02]  /*34f0*/  ULOP3.LUT UR18, UR18, 0x10000, URZ, 0xfc, !UPT ;  /* 0x0001000012127892 */ /* 0x000fe4000f8efcff */
[----:B------:R-:W-:Y:S01]  /*3500*/  ULOP3.LUT UR19, UR19, 0x10000, URZ, 0xfc, !UPT ;  /* 0x0001000013137892 */ /* 0x000fe2000f8efcff */
[----:B--2---:R-:W-:Y:S01]  /*3510*/  R2UR UR27, R2 ;  /* 0x00000000021b72ca */ /* 0x004fe200000e0000 */
[----:B------:R-:W-:Y:S02]  /*3520*/  ULOP3.LUT UR20, UR20, 0x10000, URZ, 0xfc, !UPT ;  /* 0x0001000014147892 */ /* 0x000fe4000f8efcff */
[----:B------:R-:W-:-:S10]  /*3530*/  UIADD3 UR26, UPT, UPT, UR12, -0x1, URZ ;  /* 0xffffffff0c1a7890 */ /* 0x000fd4000fffe0ff */
[----:B------:R-:W-:Y:S02]  /*3540*/  UIADD3 UR10, UPT, UPT, UR27, 0x1c0, URZ ;  /* 0x000001c01b0a7890 */ /* 0x000fe4000fffe0ff */
[----:B------:R-:W-:Y:S02]  /*3550*/  UIADD3 UR11, UPT, UPT, UR27, 0x1c8, URZ ;  /* 0x000001c81b0b7890 */ /* 0x000fe4000fffe0ff */
[----:B------:R-:W-:Y:S02]  /*3560*/  UIADD3 UR8, UPT, UPT, UR27, 0x1c4, URZ ;  /* 0x000001c41b087890 */ /* 0x000fe4000fffe0ff */
[----:B------:R-:W-:Y:S02]  /*3570*/  UIADD3 UR9, UPT, UPT, UR27, 0x1d0, URZ ;  /* 0x000001d01b097890 */ /* 0x000fe4000fffe0ff */
[----:B------:R-:W-:Y:S02]  /*3580*/  UIADD3 UR6, UPT, UPT, UR27, -0x7ffffe40, URZ ;  /* 0x800001c01b067890 */ /* 0x000fe4000fffe0ff */
[----:B------:R-:W-:-:S02]  /*3590*/  UIADD3 UR7, UPT, UPT, UR27, -0x7ffffe38, URZ ;  /* 0x800001c81b077890 */ /* 0x000fc4000fffe0ff */
[----:B------:R-:W-:Y:S02]  /*35a0*/  UIADD3 UR4, UPT, UPT, UR27, -0x7ffffe3c, URZ ;  /* 0x800001c41b047890 */ /* 0x000fe4000fffe0ff */
[----:B------:R-:W-:Y:S02]  /*35b0*/  UIADD3 UR5, UPT, UPT, UR27, -0x7ffffe30, URZ ;  /* 0x800001d01b057890 */ /* 0x000fe4000fffe0ff */
[----:B------:R-:W-:Y:S02]  /*35c0*/  USHF.R.U32.HI UR51, URZ, 0x11, UR10 ;  /* 0x00000011ff337899 */ /* 0x000fe4000801160a */
[----:B------:R-:W-:Y:S02]  /*35d0*/  USHF.R.U32.HI UR50, URZ, 0x1a, UR11 ;  /* 0x0000001aff327899 */ /* 0x000fe4000801160b */
[----:B------:R-:W-:Y:S02]  /*35e0*/  USHF.R.U32.HI UR49, URZ, 0x11, UR6 ;  /* 0x00000011ff317899 */ /* 0x000fe40008011606 */
[----:B------:R-:W-:-:S02]  /*35f0*/  USHF.R.U32.HI UR48, URZ, 0x1a, UR7 ;  /* 0x0000001aff307899 */ /* 0x000fc40008011607 */
[----:B------:R-:W-:Y:S02]  /*3600*/  USHF.R.U32.HI UR47, URZ, 0x11, UR8 ;  /* 0x00000011ff2f7899 */ /* 0x000fe40008011608 */
[----:B------:R-:W-:Y:S02]  /*3610*/  USHF.R.U32.HI UR46, URZ, 0x1a, UR9 ;  /* 0x0000001aff2e7899 */ /* 0x000fe40008011609 */
[----:B------:R-:W-:Y:S02]  /*3620*/  USHF.R.U32.HI UR45, URZ, 0x11, UR4 ;  /* 0x00000011ff2d7899 */ /* 0x000fe40008011604 */
[----:B------:R-:W-:Y:S02]  /*3630*/  USHF.R.U32.HI UR44, URZ, 0x1a, UR5 ;  /* 0x0000001aff2c7899 */ /* 0x000fe40008011605 */
[----:B------:R-:W-:Y:S02]  /*3640*/  ULOP3.LUT UR51, UR51, 0x6000, URZ, 0xc0, !UPT ;  /* 0x0000600033337892 */ /* 0x000fe4000f8ec0ff */
[----:B------:R-:W-:-:S02]  /*3650*/  ULOP3.LUT UR50, UR50, 0x30, URZ, 0xc0, !UPT ;  /* 0x0000003032327892 */ /* 0x000fc4000f8ec0ff */
[----:B------:R-:W-:Y:S02]  /*3660*/  ULOP3.LUT UR49, UR49, 0x6000, URZ, 0xc0, !UPT ;  /* 0x0000600031317892 */ /* 0x000fe4000f8ec0ff */
[----:B------:R-:W-:Y:S02]  /*3670*/  ULOP3.LUT UR48, UR48, 0x30, URZ, 0xc0, !UPT ;  /* 0x0000003030307892 */ /* 0x000fe4000f8ec0ff */
[----:B------:R-:W-:Y:S02]  /*3680*/  ULOP3.LUT UR47, UR47, 0x6000, URZ, 0xc0, !UPT ;  /* 0x000060002f2f7892 */ /* 0x000fe4000f8ec0ff */
[----:B------:R-:W-:Y:S02]  /*3690*/  ULOP3.LUT UR46, UR46, 0x30, URZ, 0xc0, !UPT ;  /* 0x000000302e2e7892 */ /* 0x000fe4000f8ec0ff */
        /* <DEDUP_REMOVED lines=10> */
[----:B------:R-:W-:Y:S02]  /*3740*/  UPRMT UR51, UR50, 0x5410, UR51 ;  /* 0x0000541032337896 */ /* 0x000fe40008000033 */
[----:B------:R-:W-:Y:S02]  /*3750*/  UPRMT UR49, UR48, 0x5410, UR49 ;  /* 0x0000541030317896 */ /* 0x000fe40008000031 */
[----:B------:R-:W-:Y:S02]  /*3760*/  UPRMT UR47, UR46, 0x5410, UR47 ;  /* 0x000054102e2f7896 */ /* 0x000fe4000800002f */
[----:B------:R-:W-:Y:S01]  /*3770*/  UPRMT UR45, UR44, 0x5410, UR45 ;  /* 0x000054102c2d7896 */ /* 0x000fe2000800002d */
[----:B------:R-:W-:Y:S01]  /*3780*/  UMOV UR50, URZ ;  /* 0x000000ff00327c82 */ /* 0x000fe20008000000 */
[----:B------:R-:W-:Y:S01]  /*3790*/  UMOV UR48, URZ ;  /* 0x000000ff00307c82 */ /* 0x000fe20008000000 */
[----:B------:R-:W-:Y:S01]  /*37a0*/  UMOV UR46, URZ ;  /* 0x000000ff002e7c82 */ /* 0x000fe20008000000 */
[----:B------:R-:W-:Y:S01]  /*37b0*/  UMOV UR44, URZ ;  /* 0x000000ff002c7c82 */ /* 0x000fe20008000000 */
[----:B------:R-:W-:Y:S01]  /*37c0*/  UMOV UR37, UR51 ;  /* 0x0000003300257c82 */ /* 0x000fe20008000000 */
[----:B------:R-:W-:Y:S01]  /*37d0*/  UMOV UR33, UR49 ;  /* 0x0000003100217c82 */ /* 0x000fe20008000000 */
[----:B------:R-:W-:Y:S01]  /*37e0*/  UMOV UR31, UR47 ;  /* 0x0000002f001f7c82 */ /* 0x000fe20008000000 */
[----:B------:R-:W-:-:S05]  /*37f0*/  UMOV UR29, UR45 ;  /* 0x0000002d001d7c82 */ /* 0x000fca0008000000 */
.L_x_72:
[C---:B------:R-:W-:Y:S02]  /*3800*/  LEA R2, R9.reuse, UR13, 0x3 ;  /* 0x0000000d09027c11 */ /* 0x040fe4000f8e18ff */
[----:B------:R-:W-:Y:S02]  /*3810*/  SHF.L.U32 R5, R8, 0x1f, RZ ;  /* 0x0000001f08057819 */ /* 0x000fe400000006ff */
[----:B------:R-:W-:Y:S02]  /*3820*/  LEA R4, R9, UR13, 0x4 ;  /* 0x0000000d09047c11 */ /* 0x000fe4000f8e20ff */
[----:B-1----:R-:W1:Y:S02]  /*3830*/  SYNCS.PHASECHK.TRANS64.TRYWAIT P0, [R2+URZ+0x80], R5 ;  /* 0x00008005020075a7 */ /* 0x002e6400080011ff */
[----:B-1----:R-:W-:Y:S05]  /*3840*/  @!P0 BRA `(.L_x_63) ;  /* 0x00000084008c8947 */ /* 0x002fea0003800000 */
.L_x_155:
[----:B-1----:R-:W1:Y:S01]  /*3850*/  LDS.128 R4, [R4+0xe0] ;  /* 0x0000e00004047984 */ /* 0x002e620000000c00 */
[----:B------:R-:W-:Y:S01]  /*3860*/  VIADD R2, R2, 0x90 ;  /* 0x0000009002027836 */ /* 0x000fe20000000000 */
[----:B------:R-:W-:Y:S01]  /*3870*/  ULOP3.LUT UR16, UR22, 0x1, URZ, 0x3c, !UPT ;  /* 0x0000000116107892 */ /* 0x000fe2000f8e3cff */
[----:B------:R-:W-:Y:S01]  /*3880*/  VIADD R9, R9, 0x1 ;  /* 0x0000000109097836 */ /* 0x000fe20000000000 */
[----:B------:R-:W-:Y:S01]  /*3890*/  @!PT LDS RZ, [RZ] ;  /* 0x00000000fffff984 */ /* 0x000fe20000000800 */
[----:B------:R-:W-:Y:S01]  /*38a0*/  @!PT LDS RZ, [RZ] ;  /* 0x00000000fffff984 */ /* 0x000fe20000000800 */
[----:B------:R-:W-:Y:S01]  /*38b0*/  @!PT LDS RZ, [RZ] ;  /* 0x00000000fffff984 */ /* 0x000fe20000000800 */
[----:B------:R-:W-:Y:S01]  /*38c0*/  @!PT LDS RZ, [RZ] ;  /* 0x00000000fffff984 */ /* 0x000fe20000000800 */
[----:B------:R2:W-:Y:S06]  /*38d0*/  MEMBAR.ALL.CTA ;  /* 0x0000000000007992 */ /* 0x0005ec0000008000 */
[----:B--2---:R-:W2:Y:S01]  /*38e0*/  FENCE.VIEW.ASYNC.S ;  /* 0x00000000000073c6 */ /* 0x004ea20000000000 */
[----:B------:R-:W-:Y:S01]  /*38f0*/  UMOV UR35, 0x1 ;  /* 0x0000000100237882 */ /* 0x000fe20000000000 */
[----:B------:R-:W-:Y:S01]  /*3900*/  PRMT R2, RZ, 0x654, R2 ;  /* 0x00000654ff027816 */ /* 0x000fe20000000002 */
[----:B------:R-:W-:Y:S01]  /*3910*/  UIMAD UR15, UR16, 0xc0, UR27 ;  /* 0x000000c0100f78a4 */ /* 0x000fe2000f8e021b */
[----:B------:R-:W-:Y:S01]  /*3920*/  UMOV UR23, UR12 ;  /* 0x0000000c00177c82 */ /* 0x000fe20008000000 */
[----:B------:R-:W-:Y:S01]  /*3930*/  UMOV UR24, URZ ;  /* 0x000000ff00187c82 */ /* 0x000fe20008000000 */
[----:B--2---:R2:W-:Y:S01]  /*3940*/  SYNCS.ARRIVE.TRANS64.RED.A1T0 RZ, [R2+URZ], RZ ;  /* 0x000000ff02ff79a7 */ /* 0x0045e200081004ff */
[----:B-1----:R-:W-:Y:S01]  /*3950*/  LOP3.LUT P2, RZ, R6, 0x1, RZ, 0xc0, !PT ;  /* 0x0000000106ff7812 */ /* 0x002fe2000784c0ff */
[----:B--2---:R-:W-:-:S12]  /*3960*/  BRA.U !UP0, `(.L_x_64) ;  /* 0x0000000508107547 */ /* 0x004fd8000b800000 */
[----:B------:R-:W-:Y:S01]  /*3970*/  ULEA UR23, UR25, UR13, 0x3 ;  /* 0x0000000d19177291 */ /* 0x000fe2000f8e18ff */
[----:B------:R-:W-:-:S08]  /*3980*/  SHF.L.U32 R5, R3, 0x1f, RZ ;  /* 0x0000001f03057819 */ /* 0x000fd000000006ff */
[----:B------:R-:W1:Y:S02]  /*3990*/  SYNCS.PHASECHK.TRANS64.TRYWAIT P0, [UR23], R5 ;  /* 0x00000005ff0075a7 */ /* 0x000e640008001117 */
[----:B-1----:R-:W-:Y:S05]  /*39a0*/  @P0 BRA `(.L_x_65) ;  /* 0x0000000000080947 */ /* 0x002fea0003800000 */
[----:B------:R-:W1:Y:S02]  /*39b0*/  SYNCS.PHASECHK.TRANS64.TRYWAIT P0, [UR23], R5 ;  /* 0x00000005ff0075a7 */ /* 0x000e640008001117 */
[----:B-1----:R-:W-:Y:S05]  /*39c0*/  @!P0 BRA `(.L_x_66) ;  /* 0x0000008400408947 */ /* 0x002fea0003800000 */
.L_x_65:
[----:B------:R-:W-:Y:S01]  /*39d0*/  UIADD3 UR14, UPT, UPT, UR25, 0x1, URZ ;  /* 0x00000001190e7890 */ /* 0x000fe2000fffe0ff */
[----:B------:R-:W-:Y:S01]  /*39e0*/  PLOP3.LUT P1, PT, PT, PT, UP3, 0x80, 0x8 ;  /* 0x000000000008781c */ /* 0x000fe20003f2f038 */
[----:B------:R-:W-:Y:S01]  /*39f0*/  ULEA UR40, UR25, UR19, 0x6 ;  /* 0x0000001319287291 */ /* 0x000fe2000f8e30ff */
[----:B-1----:R-:W-:Y:S01]  /*3a00*/  IMAD.U32 R2, RZ, RZ, UR22 ;  /* 0x00000016ff027e24 */ /* 0x002fe2000f8e00ff */
[----:B------:R-:W-:Y:S02]  /*3a10*/  UISETP.NE.AND UP1, UPT, UR14, 0x3, UPT ;  /* 0x000000030e00788c */ /* 0x000fe4000bf25270 */
[----:B------:R-:W-:Y:S02]  /*3a20*/  ULEA UR38, UR25, UR20, 0x7 ;  /* 0x0000001419267291 */ /* 0x000fe4000f8e38ff */
[----:B------:R-:W-:Y:S01]  /*3a30*/  USEL UR34, URZ, 0x1, UP1 ;  /* 0x00000001ff227887 */ /* 0x000fe20008800000 */
[----:B------:R-:W-:Y:S01]  /*3a40*/  SHF.L.U32 R5, R2, 0x1f, RZ ;  /* 0x0000001f02057819 */ /* 0x000fe200000006ff */
[----:B------:R-:W-:-:S02]  /*3a50*/  USEL UR14, UR14, URZ, UP1 ;  /* 0x000000ff0e0e7287 */ /* 0x000fc40008800000 */
[----:B------:R-:W-:Y:S02]  /*3a60*/  UIADD3 UR42, UPT, UPT, UR40, 0x20, URZ ;  /* 0x00000020282a7890 */ /* 0x000fe4000fffe0ff */
[----:B------:R-:W-:Y:S01]  /*3a70*/  @UP3 ULEA UR24, UR14, UR13, 0x3 ;  /* 0x0000000d0e183291 */ /* 0x000fe2000f8e18ff */
[----:B------:R-:W-:Y:S01]  /*3a80*/  LOP3.LUT R3, R3, UR34, RZ, 0x3c, !PT ;  /* 0x0000002203037c12 */ /* 0x000fe2000f8e3cff */
[----:B------:R-:W-:Y:S02]  /*3a90*/  UIADD3 UR54, UPT, UPT, UR38, 0x20, URZ ;  /* 0x0000002026367890 */ /* 0x000fe4000fffe0ff */
[----:B------:R-:W-:Y:S01]  /*3aa0*/  UIADD3 UR56, UPT, UPT, UR38, 0x40, URZ ;  /* 0x0000004026387890 */ /* 0x000fe2000fffe0ff */
[----:B------:R-:W-:Y:S01]  /*3ab0*/  @P1 SHF.L.U32 R4, R3, 0x1f, RZ ;  /* 0x0000001f03041819 */ /* 0x000fe200000006ff */
[----:B------:R-:W-:Y:S01]  /*3ac0*/  UIADD3 UR52, UPT, UPT, UR38, 0x60, URZ ;  /* 0x0000006026347890 */ /* 0x000fe2000fffe0ff */
[----:B------:R-:W-:Y:S02]  /*3ad0*/  UMOV UR41, 0x4008 ;  /* 0x0000400800297882 */ /* 0x000fe40000000000 */
[----:B------:R-:W1:Y:S01]  /*3ae0*/  @P1 SYNCS.PHASECHK.TRANS64.TRYWAIT P0, [UR24], R4 ;  /* 0x00000004ff0015a7 */ /* 0x000e620008001118 */
[----:B------:R-:W-:Y:S01]  /*3af0*/  UMOV UR43, 0x4008 ;  /* 0x00004008002b7882 */ /* 0x000fe20000000000 */
[----:B------:R-:W-:Y:S01]  /*3b00*/  UMOV UR39, 0x4008 ;  /* 0x0000400800277882 */ /* 0x000fe20000000000 */
[----:B------:R2:W-:Y:S01]  /*3b10*/  UTCCP.T.S.4x32dp128bit tmem[UR27+0x1c0], gdesc[UR40] ;  /* 0x0001c0281b0079e7 */ /* 0x0005e20009100000 */
[----:B------:R-:W-:Y:S01]  /*3b20*/  UMOV UR55, 0x4008 ;  /* 0x0000400800377882 */ /* 0x000fe20000000000 */
[----:B------:R2:W-:Y:S01]  /*3b30*/  UTCCP.T.S.4x32dp128bit tmem[UR27+0x1c4], gdesc[UR42] ;  /* 0x0001c42a1b0079e7 */ /* 0x0005e20009100000 */
[----:B------:R-:W-:Y:S01]  /*3b40*/  UMOV UR57, 0x4008 ;  /* 0x0000400800397882 */ /* 0x000fe20000000000 */
[----:B------:R2:W-:Y:S01]  /*3b50*/  UTCCP.T.S.4x32dp128bit tmem[UR27+0x1c8], gdesc[UR38] ;  /* 0x0001c8261b0079e7 */ /* 0x0005e20009100000 */
[----:B------:R-:W-:Y:S01]  /*3b60*/  UMOV UR53, 0x4008 ;  /* 0x0000400800357882 */ /* 0x000fe20000000000 */
[----:B------:R2:W-:Y:S01]  /*3b70*/  UTCCP.T.S.4x32dp128bit tmem[UR27+0x1cc], gdesc[UR54] ;  /* 0x0001cc361b0079e7 */ /* 0x0005e20009100000 */
[----:B------:R2:W-:Y:S01]  /*3b80*/  UTCCP.T.S.4x32dp128bit tmem[UR27+0x1d0], gdesc[UR56] ;  /* 0x0001d0381b0079e7 */ /* 0x0005e20009100000 */
[----:B------:R2:W-:Y:S01]  /*3b90*/  UTCCP.T.S.4x32dp128bit tmem[UR27+0x1d4], gdesc[UR52] ;  /* 0x0001d4341b0079e7 */ /* 0x0005e20009100000 */
[----:B------:R-:W-:Y:S01]  /*3ba0*/  UMOV UR35, 0x1 ;  /* 0x0000000100237882 */ /* 0x000fe20000000000 */
[----:B------:R-:W4:Y:S01]  /*3bb0*/  SYNCS.PHASECHK.TRANS64.TRYWAIT P3, [UR13+0xa8], R5 ;  /* 0x0000a805ff0075a7 */ /* 0x000f22000806110d */
[----:B-1----:R-:W-:Y:S01]  /*3bc0*/  @P1 VOTEU.ANY UP1, P0 ;  /* 0x0000000000ff1886 */ /* 0x002fe20000020100 */
[----:B------:R-:W-:Y:S01]  /*3bd0*/  @UP3 USEL UR35, URZ, 0x1, !UP1 ;  /* 0x00000001ff233887 */ /* 0x000fe2000c800000 */
[----:B--2-4-:R-:W-:Y:S11]  /*3be0*/  @!P3 BRA `(.L_x_67) ;  /* 0x0000008000d0b947 */ /* 0x014ff60003800000 */
.L_x_158:
[----:B------:R-:W-:Y:S01]  /*3bf0*/  ELECT P0, URZ, PT ;  /* 0x0000000000ff782f */ /* 0x000fe20003800000 */
[----:B------:R-:W-:Y:S02]  /*3c00*/  ULEA UR24, UR25, UR18, 0xb ;  /* 0x0000001219187291 */ /* 0x000fe4000f8e58ff */
[----:B------:R-:W-:Y:S02]  /*3c10*/  ULEA UR38, UR25, UR17, 0xa ;  /* 0x0000001119267291 */ /* 0x000fe4000f8e50ff */
[----:B------:R-:W-:Y:S02]  /*3c20*/  UIADD3 UR58, UPT, UPT, UR24, 0x2, URZ ;  /* 0x00000002183a7890 */ /* 0x000fe4000fffe0ff */
[----:B------:R-:W-:Y:S02]  /*3c30*/  UIADD3 UR56, UPT, UPT, UR38, 0x2, URZ ;  /* 0x0000000226387890 */ /* 0x000fe4000fffe0ff */
[----:B------:R-:W-:Y:S02]  /*3c40*/  UIADD3 UR54, UPT, UPT, UR24, 0x4, URZ ;  /* 0x0000000418367890 */ /* 0x000fe4000fffe0ff */
[----:B------:R-:W-:-:S02]  /*3c50*/  UIADD3 UR52, UPT, UPT, UR38, 0x4, URZ ;  /* 0x0000000426347890 */ /* 0x000fc4000fffe0ff */
[----:B-1----:R-:W-:Y:S01]  /*3c60*/  @P0 LOP3.LUT R2, R0, 0xffff, RZ, 0xc0, !PT ;  /* 0x0000ffff00020812 */ /* 0x002fe200078ec0ff */
[----:B------:R-:W-:Y:S02]  /*3c70*/  UIADD3 UR40, UPT, UPT, UR38, 0x6, URZ ;  /* 0x0000000626287890 */ /* 0x000fe4000fffe0ff */
[----:B------:R-:W-:Y:S01]  /*3c80*/  UIADD3 UR42, UPT, UPT, UR24, 0x6, URZ ;  /* 0x00000006182a7890 */ /* 0x000fe2000fffe0ff */
[----:B------:R-:W-:Y:S01]  /*3c90*/  @P0 R2UR UR22, R2 ;  /* 0x00000000021602ca */ /* 0x000fe200000e0000 */
[----:B------:R-:W-:Y:S01]  /*3ca0*/  UIADD3 UR34, UPT, UPT, UR23, 0x18, URZ ;  /* 0x0000001817227890 */ /* 0x000fe2000fffe0ff */
[----:B------:R-:W-:Y:S01]  /*3cb0*/  UMOV UR25, 0x40004040 ;  /* 0x4000404000197882 */ /* 0x000fe20000000000 */
[----:B------:R-:W-:Y:S01]  /*3cc0*/  UMOV UR39, 0x40004040 ;  /* 0x4000404000277882 */ /* 0x000fe20000000000 */
[----:B------:R-:W-:Y:S01]  /*3cd0*/  UMOV UR59, 0x40004040 ;  /* 0x40004040003b7882 */ /* 0x000fe20000000000 */
[----:B------:R-:W-:Y:S01]  /*3ce0*/  UMOV UR57, 0x40004040 ;  /* 0x4000404000397882 */ /* 0x000fe20000000000 */
[----:B------:R1:W-:Y:S01]  /*3cf0*/  UTCOMMA gdesc[UR38], gdesc[UR24], tmem[UR15], tmem[UR50], idesc[UR51], tmem[UR10], !UPT ;  /* 0xc00a3218260075ea */ /* 0x0003e2000f80000f */
[----:B------:R-:W-:Y:S01]  /*3d00*/  UMOV UR55, 0x40004040 ;  /* 0x4000404000377882 */ /* 0x000fe20000000000 */
[----:B------:R-:W-:Y:S01]  /*3d10*/  UMOV UR53, 0x40004040 ;  /* 0x4000404000357882 */ /* 0x000fe20000000000 */
[----:B------:R-:W-:Y:S01]  /*3d20*/  UMOV UR43, 0x40004040 ;  /* 0x40004040002b7882 */ /* 0x000fe20000000000 */
[----:B------:R-:W-:Y:S01]  /*3d30*/  UMOV UR41, 0x40004040 ;  /* 0x4000404000297882 */ /* 0x000fe20000000000 */
[----:B------:R2:W-:Y:S01]  /*3d40*/  UTCOMMA gdesc[UR56], gdesc[UR58], tmem[UR15], tmem[UR48], idesc[UR49], tmem[UR6], UPT ;  /* 0xc006303a380075ea */ /* 0x0005e2000b80000f */
[----:B------:R2:W-:Y:S01]  /*3d50*/  UTCOMMA gdesc[UR52], gdesc[UR54], tmem[UR15], tmem[UR46], idesc[UR47], tmem[UR8], UPT ;  /* 0xc0082e36340075ea */ /* 0x0005e2000b80000f */
[----:B------:R2:W-:Y:S01]  /*3d60*/  UTCOMMA gdesc[UR40], gdesc[UR42], tmem[UR15], tmem[UR44], idesc[UR45], tmem[UR4], UPT ;  /* 0xc0042c2a280075ea */ /* 0x0005e2000b80000f */
[----:B------:R2:W-:Y:S01]  /*3d70*/  UTCBAR.MULTICAST [UR34], URZ, UR22 ;  /* 0x000000ff220073e9 */ /* 0x0005e20008000816 */
[----:B------:R-:W-:Y:S01]  /*3d80*/  UMOV UR23, UR26 ;  /* 0x0000001a00177c82 */ /* 0x000fe20008000000 */
[----:B-1----:R-:W-:Y:S01]  /*3d90*/  UMOV UR24, 0x1 ;  /* 0x0000000100187882 */ /* 0x002fe20000000000 */
[----:B------:R-:W-:-:S05]  /*3da0*/  UMOV UR25, UR14 ;  /* 0x0000000e00197c82 */ /* 0x000fca0008000000 */
.L_x_64:
[----:B------:R-:W-:-:S09]  /*3db0*/  UISETP.GE.AND UP1, UPT, UR23, 0x1, UPT ;  /* 0x000000011700788c */ /* 0x000fd2000bf26270 */
[----:B------:R-:W-:Y:S05]  /*3dc0*/  BRA.U !UP1, `(.L_x_68) ;  /* 0x00000005091c7547 */ /* 0x000fea000b800000 */
[----:B------:R-:W-:Y:S01]  /*3dd0*/  UIADD3 UR23, UPT, UPT, UR23, -0x1, URZ ;  /* 0xffffffff17177890 */ /* 0x000fe2000fffe0ff */
[----:B--2---:R-:W-:-:S11]  /*3de0*/  UMOV UR22, UR25 ;  /* 0x0000001900167c82 */ /* 0x004fd60008000000 */
.L_x_71:
[----:B------:R-:W-:Y:S02]  /*3df0*/  UISETP.NE.AND UP1, UPT, UR35, URZ, UPT ;  /* 0x000000ff2300728c */ /* 0x000fe4000bf25270 */
[----:B------:R-:W-:Y:S07]  /*3e00*/  ULEA UR14, UR22, UR13, 0x3 ;  /* 0x0000000d160e7291 */ /* 0x000fee000f8e18ff */
[----:B------:R-:W-:Y:S05]  /*3e10*/  BRA.U UP1, `(.L_x_69) ;  /* 0x00000001010c7547 */ /* 0x000fea000b800000 */
[----:B------:R-:W-:Y:S04]  /*3e20*/  SHF.L.U32 R5, R3, 0x1f, RZ ;  /* 0x0000001f03057819 */ /* 0x000fe800000006ff */
[----:B------:R-:W1:Y:S02]  /*3e30*/  SYNCS.PHASECHK.TRANS64.TRYWAIT P0, [UR14], R5 ;  /* 0x00000005ff0075a7 */ /* 0x000e64000800110e */
[----:B-1----:R-:W-:Y:S05]  /*3e40*/  @!P0 BRA `(.L_x_70) ;  /* 0x0000008000508947 */ /* 0x002fea0003800000 */
.L_x_69:
[----:B------:R-:W-:Y:S02]  /*3e50*/  UISETP.NE.AND UP1, UPT, UR23, URZ, UPT ;  /* 0x000000ff1700728c */ /* 0x000fe4000bf25270 */
[----:B------:R-:W-:Y:S01]  /*3e60*/  UIADD3 UR25, UPT, UPT, UR22, 0x1, URZ ;  /* 0x0000000116197890 */ /* 0x000fe2000fffe0ff */
[----:B------:R-:W-:Y:S03]  /*3e70*/  ELECT P3, URZ, PT ;  /* 0x0000000000ff782f */ /* 0x000fe60003860000 */
[----:B------:R-:W-:Y:S01]  /*3e80*/  UISETP.NE.AND UP2, UPT, UR25, 0x3, UPT ;  /* 0x000000031900788c */ /* 0x000fe2000bf45270 */
[----:B------:R-:W-:Y:S01]  /*3e90*/  PLOP3.LUT P1, PT, PT, PT, UP1, 0x80, 0x8 ;  /* 0x000000000008781c */ /* 0x000fe20003f2f018 */
[----:B------:R-:W-:Y:S02]  /*3ea0*/  ULEA UR42, UR22, UR19, 0x6 ;  /* 0x00000013162a7291 */ /* 0x000fe4000f8e30ff */
[----:B------:R-:W-:Y:S02]  /*3eb0*/  USEL UR35, URZ, 0x1, UP2 ;  /* 0x00000001ff237887 */ /* 0x000fe40009000000 */
[----:B------:R-:W-:Y:S02]  /*3ec0*/  USEL UR25, UR25, URZ, UP2 ;  /* 0x000000ff19197287 */ /* 0x000fe40009000000 */
[----:B------:R-:W-:Y:S02]  /*3ed0*/  ULEA UR40, UR22, UR20, 0x7 ;  /* 0x0000001416287291 */ /* 0x000fe4000f8e38ff */
[----:B------:R-:W-:Y:S01]  /*3ee0*/  @UP1 ULEA UR34, UR25, UR13, 0x3 ;  /* 0x0000000d19221291 */ /* 0x000fe2000f8e18ff */
[----:B------:R-:W-:Y:S01]  /*3ef0*/  LOP3.LUT R3, R3, UR35, RZ, 0x3c, !PT ;  /* 0x0000002303037c12 */ /* 0x000fe2000f8e3cff */
[----:B------:R-:W-:Y:S01]  /*3f00*/  UIADD3 UR72, UPT, UPT, UR42, 0x20, URZ ;  /* 0x000000202a487890 */ /* 0x000fe2000fffe0ff */
[----:B-1----:R-:W-:Y:S01]  /*3f10*/  @P3 LOP3.LUT R2, R0, 0xffff, RZ, 0xc0, !PT ;  /* 0x0000ffff00023812 */ /* 0x002fe200078ec0ff */
[----:B------:R-:W-:Y:S01]  /*3f20*/  ULEA UR38, UR22, UR18, 0xb ;  /* 0x0000001216267291 */ /* 0x000fe2000f8e58ff */
[----:B------:R-:W-:Y:S01]  /*3f30*/  @P1 SHF.L.U32 R4, R3, 0x1f, RZ ;  /* 0x0000001f03041819 */ /* 0x000fe200000006ff */
[----:B------:R-:W-:Y:S02]  /*3f40*/  ULEA UR52, UR22, UR17, 0xa ;  /* 0x0000001116347291 */ /* 0x000fe4000f8e50ff */
[----:B------:R-:W-:Y:S01]  /*3f50*/  UIADD3 UR66, UPT, UPT, UR40, 0x20, URZ ;  /* 0x0000002028427890 */ /* 0x000fe2000fffe0ff */
[----:B------:R-:W1:Y:S01]  /*3f60*/  @P1 SYNCS.PHASECHK.TRANS64.TRYWAIT P0, [UR34], R4 ;  /* 0x00000004ff0015a7 */ /* 0x000e620008001122 */
[----:B------:R-:W-:Y:S02]  /*3f70*/  UISETP.NE.U32.AND UP2, UPT, UR24, URZ, UPT ;  /* 0x000000ff1800728c */ /* 0x000fe4000bf45070 */
[----:B------:R-:W-:Y:S02]  /*3f80*/  UIADD3 UR68, UPT, UPT, UR40, 0x40, URZ ;  /* 0x0000004028447890 */ /* 0x000fe4000fffe0ff */
[----:B------:R-:W-:Y:S01]  /*3f90*/  UIADD3 UR34, UPT, UPT, UR14, 0x18, URZ ;  /* 0x000000180e227890 */ /* 0x000fe2000fffe0ff */
[----:B------:R-:W-:Y:S01]  /*3fa0*/  @P3 R2UR UR14, R2 ;  /* 0x00000000020e32ca */ /* 0x000fe200000e0000 */
[----:B------:R-:W-:Y:S02]  /*3fb0*/  UIADD3 UR70, UPT, UPT, UR40, 0x60, URZ ;  /* 0x0000006028467890 */ /* 0x000fe4000fffe0ff */
[----:B------:R-:W-:Y:S02]  /*3fc0*/  UIADD3 UR64, UPT, UPT, UR38, 0x2, URZ ;  /* 0x0000000226407890 */ /* 0x000fe4000fffe0ff */
[----:B------:R-:W-:Y:S02]  /*3fd0*/  UIADD3 UR62, UPT, UPT, UR52, 0x2, URZ ;  /* 0x00000002343e7890 */ /* 0x000fe4000fffe0ff */
[----:B------:R-:W-:Y:S02]  /*3fe0*/  UIADD3 UR60, UPT, UPT, UR38, 0x4, URZ ;  /* 0x00000004263c7890 */ /* 0x000fe4000fffe0ff */
[----:B------:R-:W-:Y:S02]  /*3ff0*/  UIADD3 UR58, UPT, UPT, UR52, 0x4, URZ ;  /* 0x00000004343a7890 */ /* 0x000fe4000fffe0ff */
[----:B------:R-:W-:Y:S02]  /*4000*/  UIADD3 UR56, UPT, UPT, UR38, 0x6, URZ ;  /* 0x0000000626387890 */ /* 0x000fe4000fffe0ff */
[----:B------:R-:W-:Y:S02]  /*4010*/  UIADD3 UR54, UPT, UPT, UR52, 0x6, URZ ;  /* 0x0000000634367890 */ /* 0x000fe4000fffe0ff */
[----:B------:R-:W-:Y:S02]  /*4020*/  UIADD3 UR22, UPT, UPT, UR23, 0x1, URZ ;  /* 0x0000000117167890 */ /* 0x000fe4000fffe0ff */
[----:B------:R-:W-:Y:S01]  /*4030*/  UIADD3 UR23, UPT, UPT, UR23, -0x1, URZ ;  /* 0xffffffff17177890 */ /* 0x000fe2000fffe0ff */
[----:B------:R-:W-:Y:S01]  /*4040*/  UMOV UR43, 0x4008 ;  /* 0x00004008002b7882 */ /* 0x000fe20000000000 */
[----:B------:R-:W-:Y:S01]  /*4050*/  UMOV UR73, 0x4008 ;  /* 0x0000400800497882 */ /* 0x000fe20000000000 */
[----:B------:R4:W-:Y:S01]  /*4060*/  UTCCP.T.S.4x32dp128bit tmem[UR27+0x1c0], gdesc[UR42] ;  /* 0x0001c02a1b0079e7 */ /* 0x0009e20009100000 */
[----:B------:R4:W-:Y:S01]  /*4070*/  UTCCP.T.S.4x32dp128bit tmem[UR27+0x1c4], gdesc[UR72] ;  /* 0x0001c4481b0079e7 */ /* 0x0009e20009100000 */
        /* <DEDUP_REMOVED lines=10> */
[----:B------:R-:W-:Y:S01]  /*4120*/  UMOV UR65, 0x40004040 ;  /* 0x4000404000417882 */ /* 0x000fe20000000000 */
[----:B------:R4:W-:Y:S01]  /*4130*/  UTCOMMA gdesc[UR52], gdesc[UR38], tmem[UR15], tmem[UR36], idesc[UR37], tmem[UR10], UP2 ;  /* 0xc00a2426340075ea */ /* 0x0009e2000900000f */
[----:B------:R-:W-:Y:S01]  /*4140*/  UMOV UR63, 0x40004040 ;  /* 0x40004040003f7882 */ /* 0x000fe20000000000 */
[----:B------:R-:W-:Y:S01]  /*4150*/  UMOV UR61, 0x40004040 ;  /* 0x40004040003d7882 */ /* 0x000fe20000000000 */
[----:B------:R4:W-:Y:S01]  /*4160*/  UTCOMMA gdesc[UR62], gdesc[UR64], tmem[UR15], tmem[UR32], idesc[UR33], tmem[UR6], UPT ;  /* 0xc00620403e0075ea */ /* 0x0009e2000b80000f */
[----:B------:R-:W-:Y:S01]  /*4170*/  UMOV UR59, 0x40004040 ;  /* 0x40004040003b7882 */ /* 0x000fe20000000000 */
[----:B------:R-:W-:Y:S01]  /*4180*/  UMOV UR57, 0x40004040 ;  /* 0x4000404000397882 */ /* 0x000fe20000000000 */
[----:B------:R4:W-:Y:S01]  /*4190*/  UTCOMMA gdesc[UR58], gdesc[UR60], tmem[UR15], tmem[UR30], idesc[UR31], tmem[UR8], UPT ;  /* 0xc0081e3c3a0075ea */ /* 0x0009e2000b80000f */
[----:B------:R-:W-:Y:S01]  /*41a0*/  UMOV UR55, 0x40004040 ;  /* 0x4000404000377882 */ /* 0x000fe20000000000 */
[----:B------:R-:W-:Y:S01]  /*41b0*/  UMOV UR35, 0x1 ;  /* 0x0000000100237882 */ /* 0x000fe20000000000 */
[----:B------:R4:W-:Y:S01]  /*41c0*/  UTCOMMA gdesc[UR54], gdesc[UR56], tmem[UR15], tmem[UR28], idesc[UR29], tmem[UR4], UPT ;  /* 0xc0041c38360075ea */ /* 0x0009e2000b80000f */
[----:B------:R4:W-:Y:S01]  /*41d0*/  UTCBAR.MULTICAST [UR34], URZ, UR14 ;  /* 0x000000ff220073e9 */ /* 0x0009e2000800080e */
[----:B------:R-:W-:Y:S01]  /*41e0*/  UMOV UR24, 0x1 ;  /* 0x0000000100187882 */ /* 0x000fe20000000000 */
[----:B-1----:R-:W-:Y:S01]  /*41f0*/  @P1 VOTEU.ANY UP2, P0 ;  /* 0x0000000000ff1886 */ /* 0x002fe20000040100 */
[----:B------:R-:W-:Y:S02]  /*4200*/  @UP1 USEL UR35, URZ, 0x1, !UP2 ;  /* 0x00000001ff231887 */ /* 0x000fe4000d000000 */
[----:B------:R-:W-:Y:S03]  /*4210*/  UISETP.GT.U32.AND UP1, UPT, UR22, 0x1, UPT ;  /* 0x000000011600788c */ /* 0x000fe6000bf24070 */
[----:B------:R-:W-:Y:S06]  /*4220*/  UMOV UR22, UR25 ;  /* 0x0000001900167c82 */ /* 0x000fec0008000000 */
[----:B----4-:R-:W-:Y:S05]  /*4230*/  BRA.U UP1, `(.L_x_71) ;  /* 0xfffffff901ec7547 */ /* 0x010fea000b83ffff */
.L_x_68:
[C---:B------:R-:W-:Y:S01]  /*4240*/  ISETP.NE.AND P0, PT, R9.reuse, 0x2, PT ;  /* 0x000000020900780c */ /* 0x040fe20003f05270 */
[----:B------:R1:W-:Y:S01]  /*4250*/  UTCBAR [UR21], URZ ;  /* 0x000000ff150073e9 */ /* 0x0003e200080000ff */
[----:B--2---:R-:W-:Y:S02]  /*4260*/  UMOV UR22, UR16 ;  /* 0x0000001000167c82 */ /* 0x004fe40008000000 */
[----:B------:R-:W-:Y:S02]  /*4270*/  SEL R5, RZ, 0x1, P0 ;  /* 0x00000001ff057807 */ /* 0x000fe40000000000 */
[----:B------:R-:W-:Y:S02]  /*4280*/  SEL R9, R9, RZ, P0 ;  /* 0x000000ff09097207 */ /* 0x000fe40000000000 */
[----:B------:R-:W-:Y:S01]  /*4290*/  LOP3.LUT R8, R8, R5, RZ, 0x3c, !PT ;  /* 0x0000000508087212 */ /* 0x000fe200078e3cff */
[----:B------:R-:W-:Y:S06]  /*42a0*/  @P2 BRA `(.L_x_72) ;  /* 0xfffffff400542947 */ /* 0x000fec000383ffff */
[----:B------:R-:W2:Y:S01]  /*42b0*/  S2UR UR4, SR_CgaCtaId ;  /* 0x00000000000479c3 */ /* 0x000ea20000008800 */
[----:B------:R-:W-:Y:S01]  /*42c0*/  ELECT P0, URZ, PT ;  /* 0x0000000000ff782f */ /* 0x000fe20003800000 */
[----:B------:R-:W-:Y:S01]  /*42d0*/  IMAD.MOV.U32 R0, RZ, RZ, 0x1 ;  /* 0x00000001ff007424 */ /* 0x000fe200078e00ff */
[----:B------:R-:W-:Y:S01]  /*42e0*/  UMOV UR5, 0x40 ;  /* 0x0000004000057882 */ /* 0x000fe20000000000 */
[----:B------:R-:W-:-:S04]  /*42f0*/  SHF.L.U32 R3, RZ, 0x1f, RZ ;  /* 0x0000001fff037819 */ /* 0x000fc800000006ff */
[----:B------:R-:W-:Y:S01]  /*4300*/  UVIRTCOUNT.DEALLOC.SMPOOL 0x80 ;  /* 0x000000800000784c */ /* 0x000fe20000000000 */
[----:B--2---:R-:W-:-:S09]  /*4310*/  ULEA UR4, UR4, UR5, 0x18 ;  /* 0x0000000504047291 */ /* 0x004fd2000f8ec0ff */
[----:B------:R2:W-:Y:S01]  /*4320*/  @P0 STS.U8 [UR4+0x1c], R0 ;  /* 0x00001c00ff000988 */ /* 0x0005e20008000004 */
[----:B------:R-:W4:Y:S02]  /*4330*/  SYNCS.PHASECHK.TRANS64.TRYWAIT P0, [UR13+0xd0], R3 ;  /* 0x0000d003ff0075a7 */ /* 0x000f24000800110d */
[----:B--2-4-:R-:W-:Y:S05]  /*4340*/  @!P0 BRA `(.L_x_73) ;  /* 0x0000007c00288947 */ /* 0x014fea0003800000 */
.L_x_161:
[----:B------:R-:W-:Y:S01]  /*4350*/  NOP ;  /* 0x0000000000007918 */ /* 0x000fe20000000000 */
[----:B--2---:R-:W2:Y:S01]  /*4360*/  LDS R0, [UR4+0x14] ;  /* 0x00001404ff007984 */ /* 0x004ea20008000800 */
[----:B------:R-:W-:Y:S01]  /*4370*/  ULOP3.LUT UR6, UR27, 0xffff, URZ, 0xc0, !UPT ;  /* 0x0000ffff1b067892 */ /* 0x000fe2000f8ec0ff */
[----:B------:R-:W-:Y:S01]  /*4380*/  UMOV UR8, 0xffff ;  /* 0x0000ffff00087882 */ /* 0x000fe20000000000 */
[----:B------:R-:W-:Y:S02]  /*4390*/  UMOV UR5, 0x1 ;  /* 0x0000000100057882 */ /* 0x000fe40000000000 */
[----:B------:R-:W-:-:S04]  /*43a0*/  USHF.R.U32.HI UR6, URZ, 0x5, UR6 ;  /* 0x00000005ff067899 */ /* 0x000fc80008011606 */
[----:B------:R-:W-:Y:S02]  /*43b0*/  USHF.L.U32 UR8, UR8, UR6, URZ ;  /* 0x0000000608087299 */ /* 0x000fe400080006ff */
[----:B------:R-:W-:-:S04]  /*43c0*/  USHF.L.U32 UR5, UR5, UR6, URZ ;  /* 0x0000000605057299 */ /* 0x000fc800080006ff */
[----:B--2---:R-:W-:-:S04]  /*43d0*/  LOP3.LUT R0, R0, UR8, RZ, 0xc0, !PT ;  /* 0x0000000800007c12 */ /* 0x004fc8000f8ec0ff */
[----:B------:R-:W-:-:S13]  /*43e0*/  ISETP.NE.AND P0, PT, R0, UR8, PT ;  /* 0x0000000800007c0c */ /* 0x000fda000bf05270 */
[----:B------:R-:W-:Y:S05]  /*43f0*/  @P0 BRA `(.L_x_74) ;  /* 0x0000000000580947 */ /* 0x000fea0003800000 */
[----:B------:R-:W2:Y:S02]  /*4400*/  LDS R0, [UR4+0x18] ;  /* 0x00001804ff007984 */ /* 0x000ea40008000800 */
[----:B--2---:R-:W-:-:S04]  /*4410*/  LOP3.LUT R0, R0, UR5, RZ, 0xc0, !PT ;  /* 0x0000000500007c12 */ /* 0x004fc8000f8ec0ff */
[----:B------:R-:W-:-:S13]  /*4420*/  ISETP.NE.AND P0, PT, R0, UR5, PT ;  /* 0x0000000500007c0c */ /* 0x000fda000bf05270 */
[----:B------:R-:W-:Y:S05]  /*4430*/  @P0 BRA `(.L_x_75) ;  /* 0x00000000003c0947 */ /* 0x000fea0003800000 */
[----:B------:R-:W2:Y:S01]  /*4440*/  S2R R2, SR_LANEID ;  /* 0x0000000000027919 */ /* 0x000ea20000000000 */
[----:B------:R-:W-:Y:S01]  /*4450*/  ULOP3.LUT UR8, URZ, UR8, URZ, 0x33, !UPT ;  /* 0x00000008ff087292 */ /* 0x000fe2000f8e33ff */
[----:B------:R-:W-:Y:S01]  /*4460*/  LOP3.LUT R4, RZ, UR5, RZ, 0x33, !PT ;  /* 0x00000005ff047c12 */ /* 0x000fe2000f8e33ff */
[----:B------:R-:W-:Y:S02]  /*4470*/  VOTEU.ANY UR7, UPT, PT ;  /* 0x0000000000077886 */ /* 0x000fe400038e0100 */
[----:B------:R-:W-:Y:S01]  /*4480*/  UFLO.U32 UR7, UR7 ;  /* 0x00000007000772bd */ /* 0x000fe200080e0000 */
[----:B------:R-:W4:Y:S01]  /*4490*/  REDUX UR5, R4 ;  /* 0x00000000040573c4 */ /* 0x000f220000000000 */
[----:B------:R-:W-:-:S06]  /*44a0*/  IMAD.U32 R0, RZ, RZ, UR8 ;  /* 0x00000008ff007e24 */ /* 0x000fcc000f8e00ff */
[----:B------:R1:W-:Y:S01]  /*44b0*/  UTCATOMSWS.AND URZ, UR8 ;  /* 0x0000000800ff79e3 */ /* 0x0003e20008000000 */
[----:B------:R-:W3:Y:S01]  /*44c0*/  REDUX UR6, R0 ;  /* 0x00000000000673c4 */ /* 0x000ee20000000000 */
[----:B--2---:R-:W-:Y:S01]  /*44d0*/  ISETP.EQ.U32.AND P0, PT, R2, UR7, PT ;  /* 0x0000000702007c0c */ /* 0x004fe2000bf02070 */
[----:B----4-:R-:W-:Y:S01]  /*44e0*/  IMAD.U32 R2, RZ, RZ, UR5 ;  /* 0x00000005ff027e24 */ /* 0x010fe2000f8e00ff */
[----:B---3--:R-:W-:-:S11]  /*44f0*/  MOV R3, UR6 ;  /* 0x0000000600037c02 */ /* 0x008fd60008000f00 */
[----:B------:R1:W-:Y:S04]  /*4500*/  @P0 ATOMS.AND RZ, [UR4+0x14], R3 ;  /* 0x00001403ffff098c */ /* 0x0003e8000a800004 */
[----:B------:R1:W-:Y:S01]  /*4510*/  @P0 ATOMS.AND RZ, [UR4+0x18], R2 ;  /* 0x00001802ffff098c */ /* 0x0003e2000a800004 */
[----:B------:R-:W-:Y:S05]  /*4520*/  BRA `(.L_x_76) ;  /* 0x0000000000147947 */ /* 0x000fea0003800000 */
.L_x_75:
[----:B------:R-:W-:Y:S02]  /*4530*/  MOV R2, 0x4550 ;  /* 0x0000455000027802 */ /* 0x000fe40000000f00 */
[----:B-1-3-5:R-:W-:Y:S05]  /*4540*/  CALL.REL.NOINC `($__internal_0_$__cuda_sm10x_tcgen05_guardrail_trap_col_being_dealloced_not_returned_by_alloc) ;  /* 0x0000008000147944 */ /* 0x02afea0003c00000 */
[----:B------:R-:W-:Y:S05]  /*4550*/  BRA `(.L_x_76) ;  /* 0x0000000000087947 */ /* 0x000fea0003800000 */
.L_x_74:
[----:B------:R-:W-:Y:S02]  /*4560*/  MOV R2, 0x4580 ;  /* 0x0000458000027802 */ /* 0x000fe40000000f00 */
[----:B-1-3-5:R-:W-:Y:S05]  /*4570*/  CALL.REL.NOINC `($__internal_2_$__cuda_sm10x_tcgen05_guardrail_trap_unallocated_columns_being_dealloced) ;  /* 0x0000008000207944 */ /* 0x02afea0003c00000 */
.L_x_76:
[----:B------:R-:W-:Y:S01]  /*4580*/  NOP ;  /* 0x0000000000007918 */ /* 0x000fe20000000000 */
[----:B-1----:R-:W-:Y:S05]  /*4590*/  EXIT ;  /* 0x000000000000794d */ /* 0x002fea0003800000 */
.L_x_58:
[----:B------:R-:W-:-:S09]  /*45a0*/  UISETP.NE.OR UP4, UPT, UR8, 0x3, !UP4 ;  /* 0x000000030800788c */ /* 0x000fd2000e785670 */
[----:B------:R-:W-:Y:S05]  /*45b0*/  BRA.U UP4, `(.L_x_77) ;  /* 0x00000011042c7547 */ /* 0x000fea000b800000 */
[----:B------:R-:W1:Y:S01]  /*45c0*/  LDC R0, c[0x0][0xf30] ;  /* 0x0003cc00ff007b82 */ /* 0x000e620000000800 */
[----:B------:R-:W-:Y:S01]  /*45d0*/  UMOV UR4, 0x400 ;  /* 0x0000040000047882 */ /* 0x000fe20000000000 */
[----:B------:R-:W-:Y:S01]  /*45e0*/  HFMA2 R34, -RZ, RZ, 0, 0 ;  /* 0x00000000ff227431 */ /* 0x000fe200000001ff */
[----:B------:R-:W-:Y:S01]  /*45f0*/  ULEA UR4, UR37, UR4, 0x18 ;  /* 0x0000000425047291 */ /* 0x000fe2000f8ec0ff */
[----:B------:R-:W-:Y:S01]  /*4600*/  IMAD.MOV.U32 R35, RZ, RZ, 0x1 ;  /* 0x00000001ff237424 */ /* 0x000fe200078e00ff */
[----:B------:R-:W-:Y:S01]  /*4610*/  CS2R R32, SRZ ;  /* 0x0000000000207805 */ /* 0x000fe2000001ff00 */
[----:B------:R-:W-:Y:S01]  /*4620*/  IMAD.MOV.U32 R30, RZ, RZ, 0x4000 ;  /* 0x00004000ff1e7424 */ /* 0x000fe200078e00ff */
[----:B------:R-:W-:Y:S01]  /*4630*/  UIADD3 UR5, UPT, UPT, UR4, 0x48, URZ ;  /* 0x0000004804057890 */ /* 0x000fe2000fffe0ff */
[----:B------:R-:W2:Y:S01]  /*4640*/  LDC R29, c[0x0][0x370] ;  /* 0x0000dc00ff1d7b82 */ /* 0x000ea20000000800 */
[----:B------:R-:W-:Y:S02]  /*4650*/  UIADD3 UR33, UPT, UPT, UR4, 0x30, URZ ;  /* 0x0000003004217890 */ /* 0x000fe4000fffe0ff */
[----:B------:R-:W-:-:S02]  /*4660*/  UIADD3 UR25, UPT, UPT, UR4, 0x38, URZ ;  /* 0x0000003804197890 */ /* 0x000fc4000fffe0ff */
[----:B------:R-:W-:Y:S02]  /*4670*/  UIADD3 UR17, UPT, UPT, UR4, 0x40, URZ ;  /* 0x0000004004117890 */ /* 0x000fe4000fffe0ff */
[----:B------:R-:W-:Y:S01]  /*4680*/  UPRMT UR5, UR37, 0x654, UR5 ;  /* 0x0000065425057896 */ /* 0x000fe20008000005 */
[----:B------:R-:W4:Y:S01]  /*4690*/  LDC R2, c[0x0][0xf0c] ;  /* 0x0003c300ff027b82 */ /* 0x000f220000000800 */
[----:B------:R-:W-:Y:S02]  /*46a0*/  UPRMT UR7, UR37, 0x654, UR33 ;  /* 0x0000065425077896 */ /* 0x000fe40008000021 */
[----:B------:R-:W-:Y:S02]  /*46b0*/  UPRMT UR6, UR37, 0x654, UR25 ;  /* 0x0000065425067896 */ /* 0x000fe40008000019 */
[----:B------:R-:W-:Y:S02]  /*46c0*/  UPLOP3.LUT UP0, UPT, UPT, UPT, UPT, 0x40, 0x4 ;  /* 0x000000000004789c */ /* 0x000fe40003f0e870 */
[----:B------:R-:W-:Y:S01]  /*46d0*/  UPRMT UR37, UR37, 0x654, UR17 ;  /* 0x0000065425257896 */ /* 0x000fe20008000011 */
[----:B------:R-:W2:Y:S01]  /*46e0*/  LDC R21, c[0x0][0xf20] ;  /* 0x0003c800ff157b82 */ /* 0x000ea20000000800 */
[----:B-1----:R-:W-:-:S07]  /*46f0*/  ISETP.NE.AND P1, PT, R0, 0x1, PT ;  /* 0x000000010000780c */ /* 0x002fce0003f25270 */
[----:B------:R-:W1:Y:S08]  /*4700*/  LDC.64 R36, c[0x0][0x348] ;  /* 0x0000d200ff247b82 */ /* 0x000e700000000a00 */
[----:B------:R-:W1:Y:S08]  /*4710*/  LDC.64 R16, c[0x0][0xc88] ;  /* 0x00032200ff107b82 */ /* 0x000e700000000a00 */
[----:B------:R-:W1:Y:S08]  /*4720*/  LDC.64 R22, c[0x0][0xf10] ;  /* 0x0003c400ff167b82 */ /* 0x000e700000000a00 */
[----:B------:R-:W1:Y:S08]  /*4730*/  LDC.64 R6, c[0x0][0xf18] ;  /* 0x0003c600ff067b82 */ /* 0x000e700000000a00 */
[----:B------:R-:W1:Y:S08]  /*4740*/  LDC.64 R4, c[0x0][0xf28] ;  /* 0x0003ca00ff047b82 */ /* 0x000e700000000a00 */
[----:B------:R-:W1:Y:S08]  /*4750*/  LDC.64 R18, c[0x0][0xc90] ;  /* 0x00032400ff127b82 */ /* 0x000e700000000a00 */
[----:B--2-4-:R-:W1:Y:S02]  /*4760*/  LDC R28, c[0x0][0x374] ;  /* 0x0000dd00ff1c7b82 */ /* 0x014e640000000800 */
.L_x_88:
[C---:B------:R-:W-:Y:S02]  /*4770*/  LEA R0, R34.reuse, UR4, 0x3 ;  /* 0x0000000422007c11 */ /* 0x040fe4000f8e18ff */
[----:B------:R-:W-:Y:S02]  /*4780*/  SHF.L.U32 R3, R33, 0x1f, RZ ;  /* 0x0000001f21037819 */ /* 0x000fe400000006ff */
[----:B------:R-:W-:Y:S02]  /*4790*/  LEA R24, R34, UR4, 0x4 ;  /* 0x0000000422187c11 */ /* 0x000fe4000f8e20ff */
[----:B------:R-:W2:Y:S02]  /*47a0*/  SYNCS.PHASECHK.TRANS64.TRYWAIT P0, [R0+URZ+0x80], R3 ;  /* 0x00008003000075a7 */ /* 0x000ea400080011ff */
[----:B--2---:R-:W-:Y:S05]  /*47b0*/  @!P0 BRA `(.L_x_78) ;  /* 0x0000007800248947 */ /* 0x004fea0003800000 */
.L_x_162:
[----:B---3--:R-:W-:Y:S01]  /*47c0*/  ISETP.GE.AND P0, PT, R72, 0x1, PT ;  /* 0x000000014800780c */ /* 0x008fe20003f06270 */
[----:B------:R-:W3:Y:S01]  /*47d0*/  LDS.128 R24, [R24+0xe0] ;  /* 0x0000e00018187984 */ /* 0x000ee20000000c00 */
[----:B-1----:R-:W-:Y:S01]  /*47e0*/  ISETP.NE.U32.AND P5, PT, R18, RZ, PT ;  /* 0x000000ff1200720c */ /* 0x002fe20003fa5070 */
[----:B--2---:R-:W-:Y:S01]  /*47f0*/  VIADD R0, R0, 0x90 ;  /* 0x0000009000007836 */ /* 0x004fe20000000000 */
[----:B------:R-:W-:Y:S01]  /*4800*/  ISETP.NE.U32.AND P4, PT, R18, RZ, PT ;  /* 0x000000ff1200720c */ /* 0x000fe20003f85070 */
[----:B------:R-:W-:Y:S01]  /*4810*/  USHF.L.U32 UR35, UR20, 0x7, URZ ;  /* 0x0000000714237899 */ /* 0x000fe200080006ff */
[C---:B------:R-:W-:Y:S02]  /*4820*/  ISETP.NE.AND.EX P5, PT, R19.reuse, RZ, PT, P5 ;  /* 0x000000ff1300720c */ /* 0x040fe40003fa5350 */
[----:B------:R-:W-:Y:S01]  /*4830*/  PRMT R0, RZ, 0x654, R0 ;  /* 0x00000654ff007816 */ /* 0x000fe20000000000 */
[----:B------:R-:W-:Y:S01]  /*4840*/  @!PT LDS RZ, [RZ] ;  /* 0x00000000fffff984 */ /* 0x000fe20000000800 */
[----:B------:R-:W-:Y:S01]  /*4850*/  @!PT LDS RZ, [RZ] ;  /* 0x00000000fffff984 */ /* 0x000fe20000000800 */
[----:B------:R-:W-:Y:S01]  /*4860*/  @!PT LDS RZ, [RZ] ;  /* 0x00000000fffff984 */ /* 0x000fe20000000800 */
[----:B------:R-:W-:Y:S01]  /*4870*/  @!PT LDS RZ, [RZ] ;  /* 0x00000000fffff984 */ /* 0x000fe20000000800 */
[----:B------:R1:W-:Y:S06]  /*4880*/  MEMBAR.ALL.CTA ;  /* 0x0000000000007992 */ /* 0x0003ec0000008000 */
[----:B-1----:R-:W1:Y:S01]  /*4890*/  FENCE.VIEW.ASYNC.S ;  /* 0x00000000000073c6 */ /* 0x002e620000000000 */
[----:B------:R-:W-:Y:S02]  /*48a0*/  ISETP.NE.AND.EX P4, PT, R19, RZ, PT, P4 ;  /* 0x000000ff1300720c */ /* 0x000fe40003f85340 */
[----:B------:R-:W-:Y:S01]  /*48b0*/  SHF.L.U32 R38, R35, 0x1f, RZ ;  /* 0x0000001f23267819 */ /* 0x000fe200000006ff */
[----:B-1----:R1:W-:Y:S01]  /*48c0*/  SYNCS.ARRIVE.TRANS64.RED.A1T0 RZ, [R0+URZ], RZ ;  /* 0x000000ff00ff79a7 */ /* 0x0023e200081004ff */
[----:B---3--:R-:W-:Y:S11]  /*48d0*/  LOP3.LUT P3, RZ, R26, 0x1, RZ, 0xc0, !PT ;  /* 0x000000011aff7812 */ /* 0x008ff6000786c0ff */
[----:B------:R-:W-:Y:S02]  /*48e0*/  @!UPT UIADD3 URZ, UPT, UPT, URZ, URZ, URZ ;  /* 0x000000fffffff290 */ /* 0x000fe4000fffe0ff */
[----:B------:R-:W-:Y:S02]  /*48f0*/  @P3 MOV R13, R24 ;  /* 0x00000018000d3202 */ /* 0x000fe40000000f00 */
[----:B------:R-:W-:Y:S01]  /*4900*/  @P3 LOP3.LUT R8, R25, 0xffff, RZ, 0xc0, !PT ;  /* 0x0000ffff19083812 */ /* 0x000fe200078ec0ff */
[----:B-1----:R-:W-:Y:S06]  /*4910*/  @!P0 BRA `(.L_x_79) ;  /* 0x0000000000a48947 */ /* 0x002fec0003800000 */
[----:B------:R-:W-:Y:S01]  /*4920*/  IMAD.HI.U32 R42, R28, R7, RZ ;  /* 0x000000071c2a7227 */ /* 0x000fe200078e00ff */
[----:B------:R-:W-:Y:S02]  /*4930*/  ISETP.NE.AND P0, PT, R6, 0x1, PT ;  /* 0x000000010600780c */ /* 0x000fe40003f05270 */
[----:B------:R-:W-:Y:S01]  /*4940*/  ISETP.NE.AND P2, PT, R72, 0x1, PT ;  /* 0x000000014800780c */ /* 0x000fe20003f45270 */
[-C--:B------:R-:W-:Y:S01]  /*4950*/  IMAD.HI.U32 R40, R29, R22.reuse, RZ ;  /* 0x000000161d287227 */ /* 0x080fe200078e00ff */
[----:B------:R-:W-:Y:S02]  /*4960*/  SHF.R.U32.HI R39, RZ, R21, R42 ;  /* 0x00000015ff277219 */ /* 0x000fe4000001162a */
[----:B------:R-:W-:Y:S01]  /*4970*/  ISETP.NE.AND P6, PT, R2, 0x1, PT ;  /* 0x000000010200780c */ /* 0x000fe20003fc5270 */
[----:B------:R-:W-:Y:S01]  /*4980*/  IMAD.HI.U32 R46, R8, R7, RZ ;  /* 0x00000007082e7227 */ /* 0x000fe200078e00ff */
[----:B------:R-:W-:Y:S02]  /*4990*/  SHF.R.U32.HI R40, RZ, R23, R40 ;  /* 0x00000017ff287219 */ /* 0x000fe40000011628 */
[----:B------:R-:W-:Y:S01]  /*49a0*/  SEL R3, R28, R39, !P0 ;  /* 0x000000271c037207 */ /* 0x000fe20004000000 */
[----:B------:R-:W-:Y:S01]  /*49b0*/  IMAD.HI.U32 R42, R13, R22, RZ ;  /* 0x000000160d2a7227 */ /* 0x000fe200078e00ff */
[----:B------:R-:W-:Y:S02]  /*49c0*/  SEL R11, R29, R40, !P6 ;  /* 0x000000281d0b7207 */ /* 0x000fe40007000000 */
[----:B------:R-:W-:Y:S01]  /*49d0*/  SHF.R.U32.HI R39, RZ, R21, R46 ;  /* 0x00000015ff277219 */ /* 0x000fe2000001162e */
[-C--:B------:R-:W-:Y:S01]  /*49e0*/  IMAD.HI.U32 R44, R3, R4.reuse, RZ ;  /* 0x00000004032c7227 */ /* 0x080fe200078e00ff */
[----:B------:R-:W-:Y:S02]  /*49f0*/  SHF.R.U32.HI R42, RZ, R23, R42 ;  /* 0x00000017ff2a7219 */ /* 0x000fe4000001162a */
[----:B------:R-:W-:Y:S01]  /*4a00*/  SEL R9, R8, R39, !P0 ;  /* 0x0000002708097207 */ /* 0x000fe20004000000 */
[-C--:B------:R-:W-:Y:S01]  /*4a10*/  IMAD.HI.U32 R40, R11, R4.reuse, RZ ;  /* 0x000000040b287227 */ /* 0x080fe200078e00ff */
[-C--:B------:R-:W-:Y:S03]  /*4a20*/  @P2 SHF.R.U32.HI R3, RZ, R5.reuse, R44 ;  /* 0x00000005ff032219 */ /* 0x080fe6000001162c */
[----:B------:R-:W-:Y:S01]  /*4a30*/  IMAD.HI.U32 R14, R9, R4, RZ ;  /* 0x00000004090e7227 */ /* 0x000fe200078e00ff */
[----:B------:R-:W-:Y:S03]  /*4a40*/  @P2 SHF.R.U32.HI R11, RZ, R5, R40 ;  /* 0x00000005ff0b2219 */ /* 0x000fe60000011628 */
[C---:B------:R-:W-:Y:S01]  /*4a50*/  IMAD R10, R72.reuse, R3, RZ ;  /* 0x00000003480a7224 */ /* 0x040fe200078e02ff */
[----:B------:R-:W-:Y:S01]  /*4a60*/  SEL R3, R13, R42, !P6 ;  /* 0x0000002a0d037207 */ /* 0x000fe20007000000 */
[C---:B------:R-:W-:Y:S01]  /*4a70*/  IMAD R12, R72.reuse, R11, RZ ;  /* 0x0000000b480c7224 */ /* 0x040fe200078e02ff */
[-C--:B------:R-:W-:Y:S02]  /*4a80*/  SHF.R.U32.HI R14, RZ, R5.reuse, R14 ;  /* 0x00000005ff0e7219 */ /* 0x080fe4000001160e */
[C---:B------:R-:W-:Y:S02]  /*4a90*/  ISETP.GE.AND P0, PT, R9.reuse, R10, PT ;  /* 0x0000000a0900720c */ /* 0x040fe40003f06270 */
[----:B------:R-:W-:Y:S02]  /*4aa0*/  SEL R15, R9, R14, !P2 ;  /* 0x0000000e090f7207 */ /* 0x000fe40005000000 */
[C---:B------:R-:W-:Y:S03]  /*4ab0*/  ISETP.GE.OR P0, PT, R3.reuse, R12, P0 ;  /* 0x0000000c0300720c */ /* 0x040fe60000706670 */
[----:B------:R-:W-:Y:S04]  /*4ac0*/  IMAD.MOV R14, RZ, RZ, -R15 ;  /* 0x000000ffff0e7224 */ /* 0x000fe800078e0a0f */
[----:B------:R-:W-:Y:S06]  /*4ad0*/  IMAD R14, R72, R14, R9 ;  /* 0x0000000e480e7224 */ /* 0x000fec00078e0209 */
[C---:B------:R-:W-:Y:S05]  /*4ae0*/  @!P0 IMAD.HI.U32 R10, R3.reuse, R4, RZ ;  /* 0x00000004030a8227 */ /* 0x040fea00078e00ff */
[----:B------:R-:W-:Y:S04]  /*4af0*/  @!P0 SHF.R.U32.HI R10, RZ, R5, R10 ;  /* 0x00000005ff0a8219 */ /* 0x000fe8000001160a */
[----:B------:R-:W-:Y:S01]  /*4b00*/  @!P0 SEL R0, R3, R10, !P2 ;  /* 0x0000000a03008207 */ /* 0x000fe20005000000 */
[----:B------:R-:W-:Y:S03]  /*4b10*/  IMAD.MOV R10, RZ, RZ, -R3 ;  /* 0x000000ffff0a7224 */ /* 0x000fe600078e0a03 */
[----:B------:R-:W-:Y:S01]  /*4b20*/  @!P0 IADD3 R15, PT, PT, R15, -R0, RZ ;  /* 0x800000000f0f8210 */ /* 0x000fe20007ffe0ff */
[----:B------:R-:W-:Y:S01]  /*4b30*/  @!P0 IMAD R0, R11, R14, R0 ;  /* 0x0000000e0b008224 */ /* 0x000fe200078e0200 */
[----:B------:R-:W-:Y:S01]  /*4b40*/  IADD3 R11, PT, PT, -R9, RZ, RZ ;  /* 0x000000ff090b7210 */ /* 0x000fe20007ffe1ff */
[----:B------:R-:W-:Y:S02]  /*4b50*/  IMAD R13, R2, R10, R13 ;  /* 0x0000000a020d7224 */ /* 0x000fe400078e020d */
[----:B------:R-:W-:Y:S02]  /*4b60*/  @!P0 IMAD R9, R15, R72, R3 ;  /* 0x000000480f098224 */ /* 0x000fe400078e0203 */
[----:B------:R-:W-:Y:S02]  /*4b70*/  @!P0 IMAD.MOV.U32 R3, RZ, RZ, R0 ;  /* 0x000000ffff038224 */ /* 0x000fe400078e0000 */
[----:B------:R-:W-:Y:S02]  /*4b80*/  IMAD R8, R6, R11, R8 ;  /* 0x0000000b06087224 */ /* 0x000fe400078e0208 */
[----:B------:R-:W-:Y:S02]  /*4b90*/  IMAD R13, R3, R2, R13 ;  /* 0x00000002030d7224 */ /* 0x000fe400078e020d */
[----:B------:R-:W-:Y:S02]  /*4ba0*/  IMAD R8, R9, R6, R8 ;  /* 0x0000000609087224 */ /* 0x000fe400078e0208 */
.L_x_79:
[----:B------:R-:W-:Y:S05]  /*4bb0*/  BRA.U UP0, `(.L_x_80) ;  /* 0x0000000100107547 */ /* 0x000fea000b800000 */
[----:B------:R-:W-:Y:S04]  /*4bc0*/  MOV R0, UR22 ;  /* 0x0000001600007c02 */ /* 0x000fe80008000f00 */
[----:B------:R-:W-:Y:S04]  /*4bd0*/  SHF.L.U32 R3, R0, 0x1f, RZ ;  /* 0x0000001f00037819 */ /* 0x000fe800000006ff */
[----:B------:R-:W1:Y:S02]  /*4be0*/  SYNCS.PHASECHK.TRANS64.TRYWAIT P0, [UR4+0x78], R3 ;  /* 0x00007803ff0075a7 */ /* 0x000e640008001104 */
[----:B-1----:R-:W-:Y:S05]  /*4bf0*/  @!P0 BRA `(.L_x_81) ;  /* 0x0000007400288947 */ /* 0x002fea0003800000 */
.L_x_80:
[----:B------:R-:W-:Y:S05]  /*4c00*/  @!P5 BRA `(.L_x_82) ;  /* 0x00000000002cd947 */ /* 0x000fea0003800000 */
[----:B------:R-:W-:Y:S01]  /*4c10*/  ISETP.NE.U32.AND P0, PT, R16, RZ, PT ;  /* 0x000000ff1000720c */ /* 0x000fe20003f05070 */
[----:B------:R-:W-:Y:S03]  /*4c20*/  IMAD.MOV.U32 R151, RZ, RZ, 0x1 ;  /* 0x00000001ff977424 */ /* 0x000fe600078e00ff */
[----:B------:R-:W-:Y:S11]  /*4c30*/  ISETP.NE.AND.EX P0, PT, R17, RZ, PT, P0 ;  /* 0x000000ff1100720c */ /* 0x000ff60003f05300 */
[----:B------:R-:W-:Y:S02]  /*4c40*/  @!UPT UIADD3 URZ, UPT, UPT, URZ, URZ, URZ ;  /* 0x000000fffffff290 */ /* 0x000fe4000fffe0ff */
[----:B------:R-:W2:Y:S01]  /*4c50*/  @P0 LDC.64 R10, c[0x0][0xc88] ;  /* 0x00032200ff0a0b82 */ /* 0x000ea20000000a00 */
[----:B-1----:R-:W-:Y:S04]  /*4c60*/  @P0 IMAD R0, R18, UR36, RZ ;  /* 0x0000002412000c24 */ /* 0x002fe8000f8e02ff */
[----:B--2---:R-:W-:Y:S04]  /*4c70*/  @P0 IMAD.WIDE R10, R0, 0x4, R10 ;  /* 0x00000004000a0825 */ /* 0x004fe800078e020a */
[----:B------:R-:W-:Y:S01]  /*4c80*/  HFMA2 R0, -RZ, RZ, 0, 5.9604644775390625e-08 ;  /* 0x00000001ff007431 */ /* 0x000fe200000001ff */
[----:B-----5:R2:W5:Y:S04]  /*4c90*/  @P0 LDG.E R83, desc[UR42][R10.64] ;  /* 0x0000002a0a530981 */ /* 0x020568000c1e1900 */
[----:B------:R-:W-:Y:S01]  /*4ca0*/  @!P0 PRMT R151, R0, 0x7610, R151 ;  /* 0x0000761000978816 */ /* 0x000fe20000000097 */
[----:B--2---:R-:W3:Y:S06]  /*4cb0*/  @!P0 LDC R83, c[0x0][0xc80] ;  /* 0x00032000ff538b82 */ /* 0x004eec0000000800 */
.L_x_82:
[----:B---3-5:R-:W-:Y:S01]  /*4cc0*/  @!P4 FSETP.EQ.AND P0, PT, R83, RZ, PT ;  /* 0x000000ff5300c20b */ /* 0x028fe20003f02000 */
[----:B------:R-:W-:Y:S01]  /*4cd0*/  @!UPT UIADD3 URZ, UPT, UPT, URZ, URZ, URZ ;  /* 0x000000fffffff290 */ /* 0x000fe2000fffe0ff */
[----:B------:R-:W-:Y:S11]  /*4ce0*/  @!P4 BRA `(.L_x_83) ;  /* 0x000000000018c947 */ /* 0x000ff60003800000 */
[----:B------:R-:W-:Y:S02]  /*4cf0*/  LOP3.LUT P2, RZ, R151, 0xff, RZ, 0xc0, !PT ;  /* 0x000000ff97ff7812 */ /* 0x000fe4000784c0ff */
[----:B------:R-:W-:Y:S04]  /*4d00*/  ISETP.NE.U32.AND P0, PT, R16, RZ, PT ;  /* 0x000000ff1000720c */ /* 0x000fe80003f05070 */
[----:B------:R-:W-:Y:S04]  /*4d10*/  ISETP.NE.AND.EX P0, PT, R17, RZ, PT, P0 ;  /* 0x000000ff1100720c */ /* 0x000fe80003f05300 */
[----:B------:R-:W-:Y:S03]  /*4d20*/  PLOP3.LUT P0, PT, P0, PT, PT, 0x8, 0x80 ;  /* 0x000000000080781c */ /* 0x000fe6000070e170 */
[----:B------:R-:W-:Y:S11]  /*4d30*/  @P2 FSETP.EQ.AND P0, PT, R83, RZ, PT ;  /* 0x000000ff5300220b */ /* 0x000ff60003f02000 */
[----:B------:R-:W-:Y:S02]  /*4d40*/  @!UPT UIADD3 URZ, UPT, UPT, URZ, URZ, URZ ;  /* 0x000000fffffff290 */ /* 0x000fe4000fffe0ff */
.L_x_83:
[----:B------:R-:W2:Y:S01]  /*4d50*/  SYNCS.PHASECHK.TRANS64.TRYWAIT P5, [UR4+0x50], R38 ;  /* 0x00005026ff0075a7 */ /* 0x000ea200080a1104 */
[----:B------:R-:W-:Y:S02]  /*4d60*/  LOP3.LUT R39, R32, 0x1, RZ, 0xc0, !PT ;  /* 0x0000000120277812 */ /* 0x000fe400078ec0ff */
[----:B------:R-:W-:Y:S04]  /*4d70*/  ELECT P4, URZ, PT ;  /* 0x0000000000ff782f */ /* 0x000fe80003880000 */
[----:B------:R-:W-:Y:S04]  /*4d80*/  PLOP3.LUT P4, PT, P0, P4, PT, 0xf2, 0x2f ;  /* 0x00000000002f781c */ /* 0x000fe80000789e72 */
[----:B------:R-:W-:Y:S09]  /*4d90*/  ISETP.NE.AND P0, PT, R39, RZ, !P4 ;  /* 0x000000ff2700720c */ /* 0x000ff20006705270 */
[----:B------:R-:W-:Y:S05]  /*4da0*/  @!P4 IADD3 R9, P2, PT, R36, 0x980, RZ ;  /* 0x000009802409c810 */ /* 0x000fea0007f5e0ff */
[----:B-1----:R-:W-:Y:S01]  /*4db0*/  @!P4 IMAD.X R0, RZ, RZ, R37, P2 ;  /* 0x000000ffff00c224 */ /* 0x002fe200010e0625 */
[----:B--2---:R-:W-:Y:S07]  /*4dc0*/  @!P5 BRA `(.L_x_84) ;  /* 0x0000007000ccd947 */ /* 0x004fee0003800000 */
.L_x_165:
[----:B------:R-:W-:Y:S01]  /*4dd0*/  @!P4 R2UR UR9, R9 ;  /* 0x000000000909c2ca */ /* 0x000fe200000e0000 */
[----:B------:R-:W-:Y:S01]  /*4de0*/  IMAD.SHL.U32 R20, R20, 0x100, RZ ;  /* 0x0000010014147824 */ /* 0x000fe200078e00ff */
[----:B------:R-:W-:Y:S01]  /*4df0*/  @!P4 R2UR UR8, R0 ;  /* 0x000000000008c2ca */ /* 0x000fe200000e0000 */
[----:B------:R-:W-:Y:S02]  /*4e00*/  VOTEU.ALL UP0, P4 ;  /* 0x0000000000ff7886 */ /* 0x000fe40002000000 */
[----:B------:R-:W-:Y:S02]  /*4e10*/  @!P4 VIADD R0, R20, 0xc0 ;  /* 0x000000c01400c836 */ /* 0x000fe40000000000 */
[----:B------:R-:W-:Y:S01]  /*4e20*/  @P0 IMAD.MOV R0, RZ, RZ, R20 ;  /* 0x000000ffff000224 */ /* 0x000fe200078e0214 */
[----:B------:R-:W-:Y:S01]  /*4e30*/  PLOP3.LUT P0, PT, P4, PT, PT, 0x8, 0x80 ;  /* 0x000000000080781c */ /* 0x000fe2000270e170 */
[----:B------:R-:W-:Y:S01]  /*4e40*/  @!UP0 UIADD3 UR32, UPT, UPT, UR4, 0x400, URZ ;  /* 0x0000040004208890 */ /* 0x000fe2000fffe0ff */
[----:B------:R-:W-:Y:S11]  /*4e50*/  VOTEU.ALL UP0, P4 ;  /* 0x0000000000ff7886 */ /* 0x000ff60002000000 */
[----:B------:R-:W-:Y:S01]  /*4e60*/  @P0 R2UR.BROADCAST UR34, R0 ;  /* 0x00000000002202ca */ /* 0x000fe200008e0000 */
[----:B------:R-:W-:Y:S01]  /*4e70*/  IMAD.U32 R10, RZ, RZ, UR9 ;  /* 0x00000009ff0a7e24 */ /* 0x000fe2000f8e00ff */
[----:B------:R-:W-:Y:S01]  /*4e80*/  UMOV UR9, 0x10000000 ;  /* 0x1000000000097882 */ /* 0x000fe20000000000 */
[----:B------:R-:W-:Y:S01]  /*4e90*/  IMAD.U32 R11, RZ, RZ, UR8 ;  /* 0x00000008ff0b7e24 */ /* 0x000fe2000f8e00ff */
[----:B------:R-:W-:Y:S01]  /*4ea0*/  UMOV UR8, 0x0 ;  /* 0x0000000000087882 */ /* 0x000fe20000000000 */
[----:B------:R-:W-:Y:S01]  /*4eb0*/  @!P4 IMAD.MOV.U32 R0, RZ, RZ, 0x4000 ;  /* 0x00004000ff00c424 */ /* 0x000fe200078e00ff */
[----:B------:R-:W-:Y:S02]  /*4ec0*/  @!P4 R2UR UR10, R10 ;  /* 0x000000000a0ac2ca */ /* 0x000fe400000e0000 */
[----:B------:R-:W-:Y:S02]  /*4ed0*/  @!P4 R2UR UR11, R11 ;  /* 0x000000000b0bc2ca */ /* 0x000fe400000e0000 */
[----:B------:R-:W-:Y:S11]  /*4ee0*/  @!P4 IADD3 R9, P0, PT, R36, 0x980, RZ ;  /* 0x000009802409c810 */ /* 0x000ff60007f1e0ff */
[----:B------:R2:W-:Y:S01]  /*4ef0*/  @!UP0 UTMALDG.3D [UR32], [UR10], desc[UR8] ;  /* 0x000008200a0085b4 */ /* 0x0005e20008011000 */
[----:B------:R3:W-:Y:S01]  /*4f00*/  @!P4 SYNCS.ARRIVE.TRANS64.RED.A0TR RZ, [UR4+0x30], R0 ;  /* 0x00003000ffffc9a7 */ /* 0x0007e20008300404 */
[----:B------:R-:W-:Y:S01]  /*4f10*/  SYNCS.ARRIVE.TRANS64.RED.A1T0 RZ, [UR7], RZ ;  /* 0x000000ffffff79a7 */ /* 0x000fe20008100407 */
[----:B---3--:R-:W-:Y:S01]  /*4f20*/  @!P4 IMAD.X R0, RZ, RZ, R37, P0 ;  /* 0x000000ffff00c224 */ /* 0x008fe200000e0625 */
[----:B------:R-:W3:Y:S02]  /*4f30*/  SYNCS.PHASECHK.TRANS64.TRYWAIT P2, [UR4+0x58], R38 ;  /* 0x00005826ff0075a7 */ /* 0x000ee40008041104 */
[----:B--23--:R-:W-:Y:S05]  /*4f40*/  @!P2 BRA `(.L_x_85) ;  /* 0x000000700084a947 */ /* 0x00cfea0003800000 */
.L_x_167:
[----:B------:R-:W-:Y:S01]  /*4f50*/  @!P4 R2UR UR9, R9 ;  /* 0x000000000909c2ca */ /* 0x000fe200000e0000 */
[----:B------:R-:W-:Y:S01]  /*4f60*/  VOTEU.ALL UP0, P4 ;  /* 0x0000000000ff7886 */ /* 0x000fe20002000000 */
[----:B------:R-:W-:Y:S01]  /*4f70*/  @!P4 R2UR UR8, R0 ;  /* 0x000000000008c2ca */ /* 0x000fe200000e0000 */
[----:B------:R-:W-:Y:S01]  /*4f80*/  @!P4 IMAD R0, R39, -0x40, R20 ;  /* 0xffffffc02700c824 */ /* 0x000fe200078e0214 */
[----:B------:R-:W-:Y:S01]  /*4f90*/  UMOV UR27, UR35 ;  /* 0x00000023001b7c82 */ /* 0x000fe20008000000 */
[----:B------:R-:W-:Y:S01]  /*4fa0*/  UMOV UR28, UR36 ;  /* 0x00000024001c7c82 */ /* 0x000fe20008000000 */
[----:B------:R-:W-:Y:S01]  /*4fb0*/  @!UP0 UIADD3 UR24, UPT, UPT, UR4, 0x4400, URZ ;  /* 0x0000440004188890 */ /* 0x000fe2000fffe0ff */
[----:B------:R-:W-:Y:S02]  /*4fc0*/  @!P4 IADD3 R9, P0, PT, R36, 0x980, RZ ;  /* 0x000009802409c810 */ /* 0x000fe40007f1e0ff */
[----:B------:R-:W-:Y:S01]  /*4fd0*/  @!P4 R2UR UR26, R0 ;  /* 0x00000000001ac2ca */ /* 0x000fe200000e0000 */
[----:B------:R-:W-:Y:S03]  /*4fe0*/  @!P4 IMAD.MOV.U32 R0, RZ, RZ, 0x4000 ;  /* 0x00004000ff00c424 */ /* 0x000fe600078e00ff */
[----:B------:R-:W-:Y:S01]  /*4ff0*/  IMAD.U32 R10, RZ, RZ, UR9 ;  /* 0x00000009ff0a7e24 */ /* 0x000fe2000f8e00ff */
[----:B------:R-:W-:Y:S01]  /*5000*/  UMOV UR9, 0x10000000 ;  /* 0x1000000000097882 */ /* 0x000fe20000000000 */
[----:B------:R-:W-:Y:S01]  /*5010*/  IMAD.U32 R11, RZ, RZ, UR8 ;  /* 0x00000008ff0b7e24 */ /* 0x000fe2000f8e00ff */
[----:B------:R-:W-:Y:S02]  /*5020*/  UMOV UR8, 0x0 ;  /* 0x0000000000087882 */ /* 0x000fe40000000000 */
[----:B------:R-:W-:Y:S02]  /*5030*/  @!P4 R2UR UR10, R10 ;  /* 0x000000000a0ac2ca */ /* 0x000fe400000e0000 */
[----:B------:R-:W-:Y:S02]  /*5040*/  @!P4 R2UR UR11, R11 ;  /* 0x000000000b0bc2ca */ /* 0x000fe400000e0000 */
[----:B------:R-:W-:Y:S01]  /*5050*/  @!UP0 UIADD3 UR26, UPT, UPT, UR26, 0x80, URZ ;  /* 0x000000801a1a8890 */ /* 0x000fe2000fffe0ff */
[----:B------:R-:W-:Y:S10]  /*5060*/  VOTEU.ALL UP0, P4 ;  /* 0x0000000000ff7886 */ /* 0x000ff40002000000 */
[----:B------:R2:W-:Y:S01]  /*5070*/  @!UP0 UTMALDG.3D [UR24], [UR10], desc[UR8] ;  /* 0x000008180a0085b4 */ /* 0x0005e20008011000 */
[----:B------:R3:W-:Y:S01]  /*5080*/  @!P4 SYNCS.ARRIVE.TRANS64.RED.A0TR RZ, [UR4+0x38], R0 ;  /* 0x00003800ffffc9a7 */ /* 0x0007e20008300404 */
[----:B------:R-:W-:Y:S01]  /*5090*/  SYNCS.ARRIVE.TRANS64.RED.A1T0 RZ, [UR6], RZ ;  /* 0x000000ffffff79a7 */ /* 0x000fe20008100406 */
[----:B---3--:R-:W-:Y:S01]  /*50a0*/  @!P4 IMAD.X R0, RZ, RZ, R37, P0 ;  /* 0x000000ffff00c224 */ /* 0x008fe200000e0625 */
[----:B------:R-:W3:Y:S02]  /*50b0*/  SYNCS.PHASECHK.TRANS64.TRYWAIT P2, [UR4+0x60], R38 ;  /* 0x00006026ff0075a7 */ /* 0x000ee40008041104 */
[----:B--23--:R-:W-:Y:S05]  /*50c0*/  @!P2 BRA `(.L_x_86) ;  /* 0x00000070003ca947 */ /* 0x00cfea0003800000 */
.L_x_169:
[----:B------:R-:W-:Y:S01]  /*50d0*/  @!P4 R2UR UR9, R9 ;  /* 0x000000000909c2ca */ /* 0x000fe200000e0000 */
[----:B------:R-:W-:Y:S01]  /*50e0*/  VOTEU.ALL UP0, P4 ;  /* 0x0000000000ff7886 */ /* 0x000fe20002000000 */
[----:B------:R-:W-:Y:S01]  /*50f0*/  @!P4 R2UR UR8, R0 ;  /* 0x000000000008c2ca */ /* 0x000fe200000e0000 */
[----:B------:R-:W-:Y:S01]  /*5100*/  @!P4 IMAD R0, R39, 0x40, R20 ;  /* 0x000000402700c824 */ /* 0x000fe200078e0214 */
[----:B------:R-:W-:Y:S01]  /*5110*/  UMOV UR19, UR35 ;  /* 0x0000002300137c82 */ /* 0x000fe20008000000 */
[----:B------:R-:W-:Y:S01]  /*5120*/  UMOV UR20, UR36 ;  /* 0x0000002400147c82 */ /* 0x000fe20008000000 */
[----:B------:R-:W-:Y:S01]  /*5130*/  @!UP0 UIADD3 UR16, UPT, UPT, UR4, 0x8400, URZ ;  /* 0x0000840004108890 */ /* 0x000fe2000fffe0ff */
[----:B------:R-:W-:Y:S02]  /*5140*/  @!P4 IADD3 R40, P0, PT, R36, 0x980, RZ ;  /* 0x000009802428c810 */ /* 0x000fe40007f1e0ff */
[----:B------:R-:W-:Y:S01]  /*5150*/  @!P4 R2UR UR18, R0 ;  /* 0x000000000012c2ca */ /* 0x000fe200000e0000 */
[----:B------:R-:W-:Y:S02]  /*5160*/  @!P4 IMAD.MOV.U32 R0, RZ, RZ, 0x4000 ;  /* 0x00004000ff00c424 */ /* 0x000fe400078e00ff */
[----:B------:R-:W-:Y:S02]  /*5170*/  @!P4 IMAD.X R12, RZ, RZ, R37, P0 ;  /* 0x000000ffff0cc224 */ /* 0x000fe400000e0625 */
[----:B------:R-:W-:Y:S01]  /*5180*/  IMAD.U32 R10, RZ, RZ, UR9 ;  /* 0x00000009ff0a7e24 */ /* 0x000fe2000f8e00ff */
[----:B------:R-:W-:Y:S01]  /*5190*/  UMOV UR9, 0x10000000 ;  /* 0x1000000000097882 */ /* 0x000fe20000000000 */
[----:B------:R-:W-:Y:S01]  /*51a0*/  IMAD.U32 R11, RZ, RZ, UR8 ;  /* 0x00000008ff0b7e24 */ /* 0x000fe2000f8e00ff */
[----:B------:R-:W-:Y:S02]  /*51b0*/  UMOV UR8, 0x0 ;  /* 0x0000000000087882 */ /* 0x000fe40000000000 */
[----:B------:R-:W-:Y:S02]  /*51c0*/  @!P4 R2UR UR10, R10 ;  /* 0x000000000a0ac2ca */ /* 0x000fe400000e0000 */
[----:B------:R-:W-:Y:S01]  /*51d0*/  @!P4 R2UR UR11, R11 ;  /* 0x000000000b0bc2ca */ /* 0x000fe200000e0000 */
[----:B------:R-:W-:Y:S01]  /*51e0*/  @!UP0 UIADD3 UR18, UPT, UPT, UR18, 0x40, URZ ;  /* 0x0000004012128890 */ /* 0x000fe2000fffe0ff */
[----:B------:R-:W-:Y:S11]  /*51f0*/  VOTEU.ALL UP0, P4 ;  /* 0x0000000000ff7886 */ /* 0x000ff60002000000 */
[----:B------:R2:W-:Y:S01]  /*5200*/  @!UP0 UTMALDG.3D [UR16], [UR10], desc[UR8] ;  /* 0x000008100a0085b4 */ /* 0x0005e20008011000 */
[----:B------:R2:W-:Y:S01]  /*5210*/  @!P4 SYNCS.ARRIVE.TRANS64.RED.A0TR RZ, [UR4+0x40], R0 ;  /* 0x00004000ffffc9a7 */ /* 0x0005e20008300404 */
[----:B------:R-:W-:Y:S01]  /*5220*/  SYNCS.ARRIVE.TRANS64.RED.A1T0 RZ, [UR37], RZ ;  /* 0x000000ffffff79a7 */ /* 0x000fe20008100425 */
[----:B------:R-:W3:Y:S02]  /*5230*/  SYNCS.PHASECHK.TRANS64.TRYWAIT P2, [UR4+0x68], R38 ;  /* 0x00006826ff0075a7 */ /* 0x000ee40008041104 */
[----:B--23--:R-:W-:Y:S05]  /*5240*/  @!P2 BRA `(.L_x_87) ;  /* 0x0000006c00f4a947 */ /* 0x00cfea0003800000 */
.L_x_171:
[----:B------:R-:W2:Y:S01]  /*5250*/  LDC.64 R14, c[0x0][0xf10] ;  /* 0x0003c400ff0e7b82 */ /* 0x000ea20000000a00 */
[----:B------:R-:W-:Y:S01]  /*5260*/  @!P4 R2UR UR9, R40 ;  /* 0x000000002809c2ca */ /* 0x000fe200000e0000 */
[----:B------:R-:W-:Y:S01]  /*5270*/  UMOV UR14, 0x0 ;  /* 0x00000000000e7882 */ /* 0x000fe20000000000 */
[----:B------:R-:W-:Y:S01]  /*5280*/  @!P4 R2UR UR8, R12 ;  /* 0x000000000c08c2ca */ /* 0x000fe200000e0000 */
[----:B------:R-:W-:Y:S01]  /*5290*/  UMOV UR15, 0x10000000 ;  /* 0x10000000000f7882 */ /* 0x000fe20000000000 */
[----:B------:R-:W-:Y:S03]  /*52a0*/  ISETP.NE.OR P0, PT, R39, RZ, P4 ;  /* 0x000000ff2700720c */ /* 0x000fe60002705670 */
[----:B------:R-:W3:Y:S01]  /*52b0*/  LDC.64 R10, c[0x0][0xf18] ;  /* 0x0003c600ff0a7b82 */ /* 0x000ee20000000a00 */
[----:B------:R-:W-:Y:S01]  /*52c0*/  @P3 SHF.R.U32.HI R31, RZ, 0x10, R25 ;  /* 0x00000010ff1f3819 */ /* 0x000fe20000011619 */
[----:B------:R-:W-:Y:S01]  /*52d0*/  @!P4 VIADD R12, R20, 0xc0 ;  /* 0x000000c0140cc836 */ /* 0x000fe20000000000 */
[----:B------:R-:W-:Y:S01]  /*52e0*/  LOP3.LUT R35, R35, 0x1, RZ, 0x3c, !PT ;  /* 0x0000000123237812 */ /* 0x000fe200078e3cff */
[----:B------:R-:W-:Y:S01]  /*52f0*/  UMOV UR11, UR35 ;  /* 0x00000023000b7c82 */ /* 0x000fe20008000000 */
[----:B------:R-:W-:Y:S03]  /*5300*/  UMOV UR12, UR36 ;  /* 0x00000024000c7c82 */ /* 0x000fe60008000000 */
[----:B------:R-:W4:Y:S01]  /*5310*/  @!P1 LDC R0, c[0x0][0xf20] ;  /* 0x0003c800ff009b82 */ /* 0x000f220000000800 */
[----:B------:R-:W-:Y:S01]  /*5320*/  @P3 R2UR UR36, R31 ;  /* 0x000000001f2432ca */ /* 0x000fe200000e0000 */
[----:B-1----:R-:W-:Y:S01]  /*5330*/  IMAD.U32 R38, RZ, RZ, UR9 ;  /* 0x00000009ff267e24 */ /* 0x002fe2000f8e00ff */
[----:B------:R-:W-:Y:S05]  /*5340*/  VOTEU.ALL UP0, P4 ;  /* 0x0000000000ff7886 */ /* 0x000fea0002000000 */
[----:B------:R-:W1:Y:S01]  /*5350*/  @!P1 LDC R3, c[0x0][0xf0c] ;  /* 0x0003c300ff039b82 */ /* 0x000e620000000800 */
[----:B------:R-:W-:Y:S01]  /*5360*/  IMAD.U32 R39, RZ, RZ, UR8 ;  /* 0x00000008ff277e24 */ /* 0x000fe2000f8e00ff */
[----:B------:R-:W-:Y:S01]  /*5370*/  @!P4 R2UR UR18, R38 ;  /* 0x000000002612c2ca */ /* 0x000fe200000e0000 */
[----:B------:R-:W-:Y:S01]  /*5380*/  @!P0 IMAD.MOV R12, RZ, RZ, R20 ;  /* 0x000000ffff0c8224 */ /* 0x000fe200078e0214 */
[----:B------:R-:W-:Y:S01]  /*5390*/  PLOP3.LUT P0, PT, P4, PT, PT, 0x8, 0x80 ;  /* 0x000000000080781c */ /* 0x000fe2000270e170 */
[----:B------:R-:W-:Y:S01]  /*53a0*/  @!UP0 UIADD3 UR8, UPT, UPT, UR4, 0xc400, URZ ;  /* 0x0000c40004088890 */ /* 0x000fe2000fffe0ff */
[----:B------:R-:W-:Y:S01]  /*53b0*/  @!P4 R2UR UR19, R39 ;  /* 0x000000002713c2ca */ /* 0x000fe200000e0000 */
[----:B------:R-:W-:Y:S10]  /*53c0*/  @!UP0 UIADD3 UR9, UPT, UPT, UR4, 0x48, URZ ;  /* 0x0000004804098890 */ /* 0x000ff4000fffe0ff */
[----:B------:R-:W-:Y:S01]  /*53d0*/  @P0 R2UR.BROADCAST UR10, R12 ;  /* 0x000000000c0a02ca */ /* 0x000fe200008e0000 */
[----:B------:R-:W-:Y:S01]  /*53e0*/  VOTEU.ALL UP0, P4 ;  /* 0x0000000000ff7886 */ /* 0x000fe20002000000 */
[----:B------:R-:W-:Y:S02]  /*53f0*/  VIADD R34, R34, 0x1 ;  /* 0x0000000122227836 */ /* 0x000fe40000000000 */
[----:B------:R-:W-:Y:S09]  /*5400*/  VIADD R32, R32, 0x1 ;  /* 0x0000000120207836 */ /* 0x000ff20000000000 */
[----:B------:R1:W-:Y:S01]  /*5410*/  @!UP0 UTMALDG.3D [UR8], [UR18], desc[UR14] ;  /* 0x00000e08120085b4 */ /* 0x0003e20008011000 */
[----:B------:R4:W-:Y:S01]  /*5420*/  @!P4 SYNCS.ARRIVE.TRANS64.RED.A0TR RZ, [UR4+0x48], R30 ;  /* 0x0000481effffc9a7 */ /* 0x0009e20008300404 */
[----:B---3--:R-:W-:Y:S01]  /*5430*/  @!P1 ISETP.NE.AND P0, PT, R10, 0x1, PT ;  /* 0x000000010a00980c */ /* 0x008fe20003f05270 */
[----:B--2---:R-:W-:Y:S01]  /*5440*/  @!P1 IMAD.HI.U32 R14, R13, R14, RZ ;  /* 0x0000000e0d0e9227 */ /* 0x004fe200078e00ff */
[----:B-1----:R-:W-:Y:S01]  /*5450*/  @!P1 ISETP.NE.AND P2, PT, R3, 0x1, PT ;  /* 0x000000010300980c */ /* 0x002fe20003f45270 */
[----:B------:R-:W-:Y:S02]  /*5460*/  UPLOP3.LUT UP0, UPT, UPT, UPT, UPT, 0x80, 0x8 ;  /* 0x000000000008789c */ /* 0x000fe40003f0f070 */
[C---:B------:R-:W-:Y:S01]  /*5470*/  @!P1 IMAD.HI.U32 R11, R8.reuse, R11, RZ ;  /* 0x0000000b080b9227 */ /* 0x040fe200078e00ff */
[----:B------:R-:W-:Y:S04]  /*5480*/  @!P1 SHF.R.U32.HI R14, RZ, R15, R14 ;  /* 0x0000000fff0e9219 */ /* 0x000fe8000001160e */
[----:B----4-:R-:W-:Y:S02]  /*5490*/  @!P1 SHF.R.U32.HI R9, RZ, R0, R11 ;  /* 0x00000000ff099219 */ /* 0x010fe4000001160b */
[----:B------:R-:W-:Y:S02]  /*54a0*/  @!P1 SEL R14, R13, R14, !P2 ;  /* 0x0000000e0d0e9207 */ /* 0x000fe40005000000 */
[----:B------:R-:W-:Y:S01]  /*54b0*/  @!P1 SEL R9, R8, R9, !P0 ;  /* 0x0000000908099207 */ /* 0x000fe20004000000 */
[----:B------:R-:W-:Y:S01]  /*54c0*/  SYNCS.ARRIVE.TRANS64.RED.A1T0 RZ, [UR5], RZ ;  /* 0x000000ffffff79a7 */ /* 0x000fe20008100405 */
[C---:B------:R-:W-:Y:S03]  /*54d0*/  ISETP.NE.AND P0, PT, R34.reuse, 0x2, PT ;  /* 0x000000022200780c */ /* 0x040fe60003f05270 */
[----:B------:R-:W-:Y:S01]  /*54e0*/  @!P1 IMAD.IADD R0, R9, 0x1, -R14 ;  /* 0x0000000109009824 */ /* 0x000fe200078e0a0e */
[----:B------:R-:W-:Y:S01]  /*54f0*/  SEL R34, R34, RZ, P0 ;  /* 0x000000ff22227207 */ /* 0x000fe20000000000 */
[----:B------:R-:W-:Y:S02]  /*5500*/  @!P1 IMAD.IADD R9, R14, 0x1, -R9 ;  /* 0x000000010e099824 */ /* 0x000fe400078e0a09 */
[----:B------:R-:W-:Y:S02]  /*5510*/  @!P1 IMAD R13, R0, R3, R13 ;  /* 0x00000003000d9224 */ /* 0x000fe400078e020d */
[----:B------:R-:W-:Y:S02]  /*5520*/  @!P1 IMAD R8, R9, R10, R8 ;  /* 0x0000000a09089224 */ /* 0x000fe400078e0208 */
[----:B------:R-:W-:Y:S02]  /*5530*/  IMAD.IADD R12, R13, 0x1, R152 ;  /* 0x000000010d0c7824 */ /* 0x000fe400078e0298 */
[----:B------:R-:W-:Y:S03]  /*5540*/  IMAD.IADD R20, R8, 0x1, R150 ;  /* 0x0000000108147824 */ /* 0x000fe600078e0296 */
[----:B------:R-:W-:Y:S02]  /*5550*/  R2UR UR20, R12 ;  /* 0x000000000c1472ca */ /* 0x000fe400000e0000 */
[----:B------:R-:W-:Y:S04]  /*5560*/  SEL R12, RZ, 0x1, P0 ;  /* 0x00000001ff0c7807 */ /* 0x000fe80000000000 */
[----:B------:R-:W-:Y:S01]  /*5570*/  LOP3.LUT R33, R33, R12, RZ, 0x3c, !PT ;  /* 0x0000000c21217212 */ /* 0x000fe200078e3cff */
[----:B------:R-:W-:Y:S08]  /*5580*/  @P3 BRA `(.L_x_88) ;  /* 0xfffffff000783947 */ /* 0x000ff0000383ffff */
[----:B------:R-:W-:-:S04]  /*5590*/  SHF.L.U32 R3, R35, 0x1f, RZ ;  /* 0x0000001f23037819 */ /* 0x000fc800000006ff */
[----:B------:R-:W1:Y:S02]  /*55a0*/  SYNCS.PHASECHK.TRANS64.TRYWAIT P0, [UR4+0x50], R3 ;  /* 0x00005003ff0075a7 */ /* 0x000e640008001104 */
[----:B-1----:R-:W-:Y:S05]  /*55b0*/  @!P0 BRA `(.L_x_89) ;  /* 0x0000006c00308947 */ /* 0x002fea0003800000 */
.L_x_173:
[----:B------:R-:W2:Y:S02]  /*55c0*/  SYNCS.PHASECHK.TRANS64.TRYWAIT P0, [UR4+0x58], R3 ;  /* 0x00005803ff0075a7 */ /* 0x000ea40008001104 */
[----:B--2---:R-:W-:Y:S05]  /*55d0*/  @!P0 BRA `(.L_x_90) ;  /* 0x0000006c00408947 */ /* 0x004fea0003800000 */
.L_x_175:
[----:B------:R-:W2:Y:S02]  /*55e0*/  SYNCS.PHASECHK.TRANS64.TRYWAIT P0, [UR4+0x60], R3 ;  /* 0x00006003ff0075a7 */ /* 0x000ea40008001104 */
[----:B--2---:R-:W-:Y:S05]  /*55f0*/  @!P0 BRA `(.L_x_91) ;  /* 0x0000006c00508947 */ /* 0x004fea0003800000 */
.L_x_177:
[----:B-1----:R-:W-:-:S07]  /*5600*/  MOV R0, UR4 ;  /* 0x0000000400007c02 */ /* 0x002fce0008000f00 */
.L_x_92:
[----:B-1----:R-:W-:-:S04]  /*5610*/  SHF.L.U32 R3, R35, 0x1f, RZ ;  /* 0x0000001f23037819 */ /* 0x002fc800000006ff */
[----:B------:R1:W2:Y:S03]  /*5620*/  SYNCS.PHASECHK.TRANS64.TRYWAIT P0, [R0+URZ+0x68], R3 ;  /* 0x00006803000075a7 */ /* 0x0002a600080011ff */
[----:B--2---:R-:W-:Y:S05]  /*5630*/  @!P0 NANOSLEEP.SYNCS 0x989680 ;  /* 0x009896800000895d */ /* 0x004fea0003900000 */
[----:B------:R-:W2:Y:S02]  /*5640*/  @!P0 SYNCS.PHASECHK.TRANS64 P0, [R0+URZ+0x68], R3 ;  /* 0x00006803000085a7 */ /* 0x000ea400080010ff */
[----:B--2---:R-:W-:Y:S05]  /*5650*/  @P0 EXIT ;  /* 0x000000000000094d */ /* 0x004fea0003800000 */
[----:B------:R-:W-:Y:S05]  /*5660*/  BRA `(.L_x_92) ;  /* 0xfffffffc00e87947 */ /* 0x000fea000383ffff */
.L_x_77:
[----:B------:R-:W-:-:S06]  /*5670*/  UISETP.GE.AND UP0, UPT, UR8, 0x4, UPT ;  /* 0x000000040800788c */ /* 0x000fcc000bf06270 */
[----:B------:R-:W-:-:S13]  /*5680*/  PLOP3.LUT P0, PT, PT, PT, UP0, 0x80, 0x8 ;  /* 0x000000000008781c */ /* 0x000fda0003f0f008 */
[----:B------:R-:W-:Y:S05]  /*5690*/  @!P0 EXIT ;  /* 0x000000000000894d */ /* 0x000fea0003800000 */
[----:B------:R-:W-:Y:S01]  /*56a0*/  BAR.SYNC.DEFER_BLOCKING 0x6, 0xa0 ;  /* 0x0182800000007b1d */ /* 0x000fe20000010000 */
[C---:B------:R-:W-:Y:S01]  /*56b0*/  IMAD.SHL.U32 R5, R165.reuse, 0x40, RZ ;  /* 0x00000040a5057824 */ /* 0x040fe200078e00ff */
[C---:B------:R-:W-:Y:S01]  /*56c0*/  LOP3.LUT R157, R165.reuse, 0x1, RZ, 0xc0, !PT ;  /* 0x00000001a59d7812 */ /* 0x040fe200078ec0ff */
[C---:B------:R-:W-:Y:S02]  /*56d0*/  IMAD.U32 R2, R165.reuse, 0x10000, RZ ;  /* 0x00010000a5027824 */ /* 0x040fe400078e00ff */
[----:B------:R-:W-:Y:S01]  /*56e0*/  IMAD.SHL.U32 R156, R165, 0x8, RZ ;  /* 0x00000008a59c7824 */ /* 0x000fe200078e00ff */
[----:B------:R-:W-:Y:S02]  /*56f0*/  UMOV UR49, 0x400 ;  /* 0x0000040000317882 */ /* 0x000fe40000000000 */
[----:B------:R-:W1:Y:S01]  /*5700*/  LDC R155, c[0x0][0x370] ;  /* 0x0000dc00ff9b7b82 */ /* 0x000e620000000800 */
[----:B------:R-:W-:Y:S01]  /*5710*/  ULEA UR49, UR37, UR49, 0x18 ;  /* 0x0000003125317291 */ /* 0x000fe2000f8ec0ff */
[----:B------:R-:W-:Y:S01]  /*5720*/  ISETP.NE.U32.AND P0, PT, R157, 0x1, PT ;  /* 0x000000019d00780c */ /* 0x000fe20003f05070 */
[----:B------:R-:W-:Y:S01]  /*5730*/  IMAD.MOV.U32 R164, RZ, RZ, 0x2 ;  /* 0x00000002ffa47424 */ /* 0x000fe200078e00ff */
[----:B------:R-:W-:Y:S01]  /*5740*/  LOP3.LUT R7, R5, 0x1c0, RZ, 0xc0, !PT ;  /* 0x000001c005077812 */ /* 0x000fe200078ec0ff */
[----:B------:R-:W-:Y:S01]  /*5750*/  UIADD3 UR4, UPT, UPT, UR49, 0x400, URZ ;  /* 0x0000040031047890 */ /* 0x000fe2000fffe0ff */
[----:B------:R-:W-:Y:S01]  /*5760*/  LOP3.LUT R2, R2, 0x600000, RZ, 0xc0, !PT ;  /* 0x0060000002027812 */ /* 0x000fe200078ec0ff */
[----:B------:R-:W-:Y:S01]  /*5770*/  IMAD.MOV.U32 R163, RZ, RZ, 0x4 ;  /* 0x00000004ffa37424 */ /* 0x000fe200078e00ff */
[----:B------:R-:W2:Y:S01]  /*5780*/  LDC R74, c[0x0][0xf0c] ;  /* 0x0003c300ff4a7b82 */ /* 0x000ea20000000800 */
[----:B------:R-:W-:Y:S01]  /*5790*/  R2P PR, R165, 0x6 ;  /* 0x00000006a5007804 */ /* 0x000fe20000000000 */
[----:B------:R-:W-:Y:S01]  /*57a0*/  IMAD.MOV.U32 R162, RZ, RZ, 0x1 ;  /* 0x00000001ffa27424 */ /* 0x000fe200078e00ff */
[----:B------:R-:W-:Y:S01]  /*57b0*/  LOP3.LUT R156, R7, 0x38, R156, 0xf8, !PT ;  /* 0x00000038079c7812 */ /* 0x000fe200078ef89c */
[----:B------:R-:W-:Y:S01]  /*57c0*/  IMAD.MOV.U32 R79, RZ, RZ, RZ ;  /* 0x000000ffff4f7224 */ /* 0x000fe200078e00ff */
[----:B------:R-:W-:Y:S01]  /*57d0*/  P2R R0, PR, RZ, 0x1 ;  /* 0x00000001ff007803 */ /* 0x000fe20000000000 */
[----:B------:R-:W-:Y:S01]  /*57e0*/  IMAD.MOV.U32 R169, RZ, RZ, RZ ;  /* 0x000000ffffa97224 */ /* 0x000fe200078e00ff */
[----:B------:R-:W-:Y:S01]  /*57f0*/  LOP3.LUT R156, R156, 0x1e00, R5, 0xf8, !PT ;  /* 0x00001e009c9c7812 */ /* 0x000fe200078ef805 */
[----:B------:R-:W4:Y:S01]  /*5800*/  LDC R153, c[0x0][0xf20] ;  /* 0x0003c800ff997b82 */ /* 0x000f220000000800 */
[----:B------:R-:W3:Y:S01]  /*5810*/  LDS R3, [UR49+0x100] ;  /* 0x00010031ff037984 */ /* 0x000ee20008000800 */
[----:B------:R-:W-:Y:S01]  /*5820*/  LOP3.LUT R165, R165, 0x60, RZ, 0xc0, !PT ;  /* 0x00000060a5a57812 */ /* 0x000fe200078ec0ff */
[----:B------:R-:W-:Y:S01]  /*5830*/  IMAD.MOV.U32 R161, RZ, RZ, RZ ;  /* 0x000000ffffa17224 */ /* 0x000fe200078e00ff */
[----:B------:R-:W-:Y:S01]  /*5840*/  SEL R164, R164, 0xfffffffe, !P1 ;  /* 0xfffffffea4a47807 */ /* 0x000fe20004800000 */
[----:B------:R-:W-:Y:S01]  /*5850*/  IMAD.U32 R159, RZ, RZ, UR4 ;  /* 0x00000004ff9f7e24 */ /* 0x000fe2000f8e00ff */
[----:B------:R-:W-:Y:S01]  /*5860*/  SEL R163, R163, 0xfffffffc, !P2 ;  /* 0xfffffffca3a37807 */ /* 0x000fe20005000000 */
[----:B------:R-:W1:Y:S01]  /*5870*/  LDCU.64 UR52, c[0x0][0x348] ;  /* 0x00006900ff3477ac */ /* 0x000e620008000a00 */
[----:B------:R-:W1:Y:S01]  /*5880*/  LDC R73, c[0x0][0xf30] ;  /* 0x0003cc00ff497b82 */ /* 0x000e620000000800 */
[----:B------:R-:W1:Y:S01]  /*5890*/  LDCU.64 UR38, c[0x0][0xc88] ;  /* 0x00019100ff2677ac */ /* 0x000e620008000a00 */
[----:B------:R-:W1:Y:S06]  /*58a0*/  LDCU.64 UR40, c[0x0][0xc90] ;  /* 0x00019200ff2877ac */ /* 0x000e6c0008000a00 */
[----:B------:R-:W1:Y:S01]  /*58b0*/  LDC.64 R148, c[0x0][0xf10] ;  /* 0x0003c400ff947b82 */ /* 0x000e620000000a00 */
[----:B------:R-:W-:Y:S01]  /*58c0*/  UMOV UR50, URZ ;  /* 0x000000ff00327c82 */ /* 0x000fe20008000000 */
[----:B------:R-:W-:-:S06]  /*58d0*/  UMOV UR51, URZ ;  /* 0x000000ff00337c82 */ /* 0x000fcc0008000000 */
[----:B------:R-:W1:Y:S08]  /*58e0*/  LDC.64 R70, c[0x0][0xf18] ;  /* 0x0003c600ff467b82 */ /* 0x000e700000000a00 */
[----:B------:R-:W1:Y:S08]  /*58f0*/  LDC.64 R68, c[0x0][0xf28] ;  /* 0x0003ca00ff447b82 */ /* 0x000e700000000a00 */
[----:B------:R-:W1:Y:S01]  /*5900*/  LDC.64 R146, c[0x0][0xcb0] ;  /* 0x00032c00ff927b82 */ /* 0x000e620000000a00 */
[----:B---3--:R-:W-:-:S07]  /*5910*/  IMAD.IADD R2, R3, 0x1, R2 ;  /* 0x0000000103027824 */ /* 0x008fce00078e0202 */
[----:B------:R-:W3:Y:S08]  /*5920*/  LDC.64 R144, c[0x0][0xca8] ;  /* 0x00032a00ff907b82 */ /* 0x000ef00000000a00 */
[----:B--2-4-:R-:W1:Y:S02]  /*5930*/  LDC R154, c[0x0][0x374] ;  /* 0x0000dd00ff9a7b82 */ /* 0x014e640000000800 */
.L_x_137:
[----:B------:R-:W-:Y:S02]  /*5940*/  LEA R0, R169, UR49, 0x3 ;  /* 0x00000031a9007c11 */ /* 0x000fe4000f8e18ff */
[----:B------:R-:W-:Y:S02]  /*5950*/  SHF.L.U32 R3, R161, 0x1f, RZ ;  /* 0x0000001fa1037819 */ /* 0x000fe400000006ff */
[----:B-1----:R-:W-:Y:S02]  /*5960*/  LEA R16, R169, UR49, 0x4 ;  /* 0x00000031a9107c11 */ /* 0x002fe4000f8e20ff */
[----:B------:R-:W2:Y:S02]  /*5970*/  SYNCS.PHASECHK.TRANS64.TRYWAIT P0, [R0+URZ+0x80], R3 ;  /* 0x00008003000075a7 */ /* 0x000ea400080011ff */
[----:B--23--:R-:W-:Y:S05]  /*5980*/  @!P0 BRA `(.L_x_93) ;  /* 0x0000006800848947 */ /* 0x00cfea0003800000 */
.L_x_178:
[----:B------:R-:W4:Y:S01]  /*5990*/  LDC.64 R14, c[0x0][0xf10] ;  /* 0x0003c400ff0e7b82 */ /* 0x000f220000000a00 */
[----:B------:R-:W3:Y:S01]  /*59a0*/  LDS.128 R16, [R16+0xe0] ;  /* 0x0000e00010107984 */ /* 0x000ee20000000c00 */
[----:B-1----:R-:W-:Y:S01]  /*59b0*/  ISETP.NE.AND P1, PT, R73, 0x1, PT ;  /* 0x000000014900780c */ /* 0x002fe20003f25270 */
[----:B--2---:R-:W-:Y:S01]  /*59c0*/  VIADD R0, R0, 0x90 ;  /* 0x0000009000007836 */ /* 0x004fe20000000000 */
[----:B------:R-:W-:Y:S04]  /*59d0*/  ISETP.GE.AND P0, PT, R72, 0x1, PT ;  /* 0x000000014800780c */ /* 0x000fe80003f06270 */
[----:B------:R-:W1:Y:S01]  /*59e0*/  LDC.64 R12, c[0x0][0xf18] ;  /* 0x0003c600ff0c7b82 */ /* 0x000e620000000a00 */
[----:B------:R-:W-:Y:S01]  /*59f0*/  PRMT R0, RZ, 0x654, R0 ;  /* 0x00000654ff007816 */ /* 0x000fe20000000000 */
[----:B------:R-:W-:Y:S01]  /*5a00*/  @!PT LDS RZ, [RZ] ;  /* 0x00000000fffff984 */ /* 0x000fe20000000800 */
[----:B------:R-:W-:Y:S01]  /*5a10*/  @!PT LDS RZ, [RZ] ;  /* 0x00000000fffff984 */ /* 0x000fe20000000800 */
[----:B------:R-:W-:Y:S01]  /*5a20*/  @!PT LDS RZ, [RZ] ;  /* 0x00000000fffff984 */ /* 0x000fe20000000800 */
[----:B------:R-:W-:Y:S01]  /*5a30*/  @!PT LDS RZ, [RZ] ;  /* 0x00000000fffff984 */ /* 0x000fe20000000800 */
[----:B------:R2:W-:Y:S06]  /*5a40*/  MEMBAR.ALL.CTA ;  /* 0x0000000000007992 */ /* 0x0005ec0000008000 */
[----:B--2---:R-:W2:Y:S01]  /*5a50*/  FENCE.VIEW.ASYNC.S ;  /* 0x00000000000073c6 */ /* 0x004ea20000000000 */
[----:B------:R-:W1:Y:S08]  /*5a60*/  @!P1 LDC R11, c[0x0][0xf20] ;  /* 0x0003c800ff0b9b82 */ /* 0x000e700000000800 */
[----:B------:R-:W1:Y:S01]  /*5a70*/  @!P1 LDC R10, c[0x0][0xf0c] ;  /* 0x0003c300ff0a9b82 */ /* 0x000e620000000800 */
[----:B--2---:R2:W-:Y:S01]  /*5a80*/  SYNCS.ARRIVE.TRANS64.RED.A1T0 RZ, [R0+URZ], RZ ;  /* 0x000000ff00ff79a7 */ /* 0x0045e200081004ff */
[----:B---3--:R-:W-:Y:S04]  /*5a90*/  LOP3.LUT P4, RZ, R18, 0x1, RZ, 0xc0, !PT ;  /* 0x0000000112ff7812 */ /* 0x008fe8000788c0ff */
[----:B------:R-:W-:Y:S09]  /*5aa0*/  P2R R166, PR, RZ, 0x10 ;  /* 0x00000010ffa67803 */ /* 0x000ff20000000000 */
[----:B------:R-:W-:Y:S02]  /*5ab0*/  @P4 MOV R77, R16 ;  /* 0x00000010004d4202 */ /* 0x000fe40000000f00 */
[----:B------:R-:W-:Y:S01]  /*5ac0*/  @P4 LOP3.LUT R75, R17, 0xffff, RZ, 0xc0, !PT ;  /* 0x0000ffff114b4812 */ /* 0x000fe200078ec0ff */
[----:B--2-4-:R-:W-:Y:S06]  /*5ad0*/  @!P0 BRA `(.L_x_94) ;  /* 0x0000000000a48947 */ /* 0x014fec0003800000 */
        /* <DEDUP_REMOVED lines=10> */
[----:B------:R-:W-:Y:S03]  /*5b80*/  SEL R7, R155, R22, !P3 ;  /* 0x000000169b077207 */ /* 0x000fe60005800000 */
[-C--:B------:R-:W-:Y:S01]  /*5b90*/  IMAD.HI.U32 R22, R3, R68.reuse, RZ ;  /* 0x0000004403167227 */ /* 0x080fe200078e00ff */
[----:B------:R-:W-:Y:S03]  /*5ba0*/  SHF.R.U32.HI R26, RZ, R149, R26 ;  /* 0x00000095ff1a7219 */ /* 0x000fe6000001161a */
[----:B------:R-:W-:Y:S01]  /*5bb0*/  IMAD.HI.U32 R24, R7, R68, RZ ;  /* 0x0000004407187227 */ /* 0x000fe200078e00ff */
[----:B------:R-:W-:Y:S02]  /*5bc0*/  @P2 SHF.R.U32.HI R3, RZ, R69, R22 ;  /* 0x00000045ff032219 */ /* 0x000fe40000011616 */
[----:B------:R-:W-:Y:S02]  /*5bd0*/  SHF.R.U32.HI R22, RZ, R153, R28 ;  /* 0x00000099ff167219 */ /* 0x000fe4000001161c */
[----:B------:R-:W-:Y:S01]  /*5be0*/  @P2 SHF.R.U32.HI R7, RZ, R69, R24 ;  /* 0x00000045ff072219 */ /* 0x000fe20000011618 */
[C---:B------:R-:W-:Y:S01]  /*5bf0*/  IMAD R4, R72.reuse, R3, RZ ;  /* 0x0000000348047224 */ /* 0x040fe200078e02ff */
[----:B------:R-:W-:Y:S02]  /*5c00*/  SEL R5, R75, R22, !P0 ;  /* 0x000000164b057207 */ /* 0x000fe40004000000 */
[----:B------:R-:W-:Y:S01]  /*5c10*/  SEL R3, R77, R26, !P3 ;  /* 0x0000001a4d037207 */ /* 0x000fe20005800000 */
[----:B------:R-:W-:Y:S01]  /*5c20*/  IMAD R6, R72, R7, RZ ;  /* 0x0000000748067224 */ /* 0x000fe200078e02ff */
[C---:B------:R-:W-:Y:S01]  /*5c30*/  ISETP.GE.AND P0, PT, R5.reuse, R4, PT ;  /* 0x000000040500720c */ /* 0x040fe20003f06270 */
[----:B------:R-:W-:Y:S03]  /*5c40*/  IMAD.HI.U32 R8, R5, R68, RZ ;  /* 0x0000004405087227 */ /* 0x000fe600078e00ff */
[----:B------:R-:W-:Y:S01]  /*5c50*/  ISETP.GE.OR P0, PT, R3, R6, P0 ;  /* 0x000000060300720c */ /* 0x000fe20000706670 */
[----:B------:R-:W-:Y:S01]  /*5c60*/  IMAD.MOV R6, RZ, RZ, -R3 ;  /* 0x000000ffff067224 */ /* 0x000fe200078e0a03 */
[-C--:B------:R-:W-:Y:S03]  /*5c70*/  SHF.R.U32.HI R8, RZ, R69.reuse, R8 ;  /* 0x00000045ff087219 */ /* 0x080fe60000011608 */
[----:B------:R-:W-:Y:S01]  /*5c80*/  IMAD R77, R74, R6, R77 ;  /* 0x000000064a4d7224 */ /* 0x000fe200078e024d */
[----:B------:R-:W-:Y:S05]  /*5c90*/  SEL R9, R5, R8, !P2 ;  /* 0x0000000805097207 */ /* 0x000fea0005000000 */
[----:B------:R-:W-:Y:S02]  /*5ca0*/  IMAD.MOV R8, RZ, RZ, -R9 ;  /* 0x000000ffff087224 */ /* 0x000fe400078e0a09 */
[C---:B------:R-:W-:Y:S04]  /*5cb0*/  @!P0 IMAD.HI.U32 R4, R3.reuse, R68, RZ ;  /* 0x0000004403048227 */ /* 0x040fe800078e00ff */
[----:B------:R-:W-:Y:S01]  /*5cc0*/  IMAD R8, R72, R8, R5 ;  /* 0x0000000848087224 */ /* 0x000fe200078e0205 */
[----:B------:R-:W-:Y:S04]  /*5cd0*/  @!P0 SHF.R.U32.HI R4, RZ, R69, R4 ;  /* 0x00000045ff048219 */ /* 0x000fe80000011604 */
[----:B------:R-:W-:Y:S02]  /*5ce0*/  @!P0 SEL R0, R3, R4, !P2 ;  /* 0x0000000403008207 */ /* 0x000fe40005000000 */
[----:B------:R-:W-:Y:S02]  /*5cf0*/  IADD3 R4, PT, PT, -R5, RZ, RZ ;  /* 0x000000ff05047210 */ /* 0x000fe40007ffe1ff */
[----:B------:R-:W-:Y:S01]  /*5d00*/  @!P0 IADD3 R9, PT, PT, R9, -R0, RZ ;  /* 0x8000000009098210 */ /* 0x000fe20007ffe0ff */
[----:B------:R-:W-:Y:S02]  /*5d10*/  @!P0 IMAD R0, R7, R8, R0 ;  /* 0x0000000807008224 */ /* 0x000fe400078e0200 */
[----:B------:R-:W-:Y:S02]  /*5d20*/  IMAD R75, R70, R4, R75 ;  /* 0x00000004464b7224 */ /* 0x000fe400078e024b */
[----:B------:R-:W-:Y:S02]  /*5d30*/  @!P0 IMAD R5, R9, R72, R3 ;  /* 0x0000004809058224 */ /* 0x000fe400078e0203 */
[----:B------:R-:W-:Y:S04]  /*5d40*/  @!P0 IMAD.MOV.U32 R3, RZ, RZ, R0 ;  /* 0x000000ffff038224 */ /* 0x000fe800078e0000 */
[----:B------:R-:W-:Y:S02]  /*5d50*/  IMAD R77, R3, R74, R77 ;  /* 0x0000004a034d7224 */ /* 0x000fe400078e024d */
[----:B------:R-:W-:Y:S07]  /*5d60*/  IMAD R75, R5, R70, R75 ;  /* 0x00000046054b7224 */ /* 0x000fee00078e024b */
.L_x_94:
[----:B-1----:R-:W-:Y:S01]  /*5d70*/  @!P1 IMAD.HI.U32 R4, R75, R13, RZ ;  /* 0x0000000d4b049227 */ /* 0x002fe200078e00ff */
[----:B------:R-:W-:Y:S01]  /*5d80*/  @!P1 ISETP.NE.AND P0, PT, R12, 0x1, PT ;  /* 0x000000010c00980c */ /* 0x000fe20003f05270 */
[----:B------:R-:W-:Y:S01]  /*5d90*/  USHF.L.U32 UR46, UR20, 0x7, URZ ;  /* 0x00000007142e7899 */ /* 0x000fe200080006ff */
[----:B------:R-:W-:Y:S01]  /*5da0*/  @!P1 ISETP.NE.AND P2, PT, R10, 0x1, PT ;  /* 0x000000010a00980c */ /* 0x000fe20003f45270 */
[----:B------:R-:W-:Y:S01]  /*5db0*/  @!P1 IMAD.HI.U32 R0, R77, R14, RZ ;  /* 0x0000000e4d009227 */ /* 0x000fe200078e00ff */
[----:B------:R-:W-:Y:S01]  /*5dc0*/  @!P1 SHF.R.U32.HI R4, RZ, R11, R4 ;  /* 0x0000000bff049219 */ /* 0x000fe20000011604 */
[----:B------:R-:W-:Y:S01]  /*5dd0*/  BSSY.RECONVERGENT B6, `(.L_x_95) ;  /* 0x000002c000067945 */ /* 0x000fe20003800200 */
[----:B------:R-:W-:Y:S01]  /*5de0*/  @P4 SHF.R.U32.HI R160, RZ, 0x10, R17 ;  /* 0x00000010ffa04819 */ /* 0x000fe20000011611 */
[----:B------:R-:W-:Y:S01]  /*5df0*/  VIADD R169, R169, 0x1 ;  /* 0x00000001a9a97836 */ /* 0x000fe20000000000 */
[----:B------:R-:W-:Y:S01]  /*5e00*/  @!P1 SEL R3, R75, R4, !P0 ;  /* 0x000000044b039207 */ /* 0x000fe20004000000 */
[----:B------:R-:W-:Y:S01]  /*5e10*/  IMAD.SHL.U32 R168, R20, 0x100, RZ ;  /* 0x0000010014a87824 */ /* 0x000fe200078e00ff */
[----:B------:R-:W-:Y:S02]  /*5e20*/  @!P1 SHF.R.U32.HI R0, RZ, R15, R0 ;  /* 0x0000000fff009219 */ /* 0x000fe40000011600 */
[----:B------:R-:W-:Y:S02]  /*5e30*/  LOP3.LUT P0, RZ, R159, 0x3f0, RZ, 0xc0, !PT ;  /* 0x000003f09fff7812 */ /* 0x000fe4000780c0ff */
[----:B------:R-:W-:Y:S05]  /*5e40*/  @!P1 SEL R4, R77, R0, !P2 ;  /* 0x000000004d049207 */ /* 0x000fea0005000000 */
[----:B------:R-:W-:Y:S02]  /*5e50*/  @!P1 IMAD.IADD R0, R3, 0x1, -R4 ;  /* 0x0000000103009824 */ /* 0x000fe400078e0a04 */
[----:B------:R-:W-:Y:S02]  /*5e60*/  @!P1 IMAD.IADD R3, R4, 0x1, -R3 ;  /* 0x0000000104039824 */ /* 0x000fe400078e0a03 */
[----:B------:R-:W-:Y:S02]  /*5e70*/  @!P1 IMAD R77, R0, R10, R77 ;  /* 0x0000000a004d9224 */ /* 0x000fe400078e024d */
[----:B------:R-:W-:Y:S01]  /*5e80*/  @!P1 IMAD R75, R3, R12, R75 ;  /* 0x0000000c034b9224 */ /* 0x000fe200078e024b */
[----:B------:R-:W-:Y:S06]  /*5e90*/  @!P0 BRA `(.L_x_96) ;  /* 0x00000000007c8947 */ /* 0x000fec0003800000 */
[----:B------:R-:W1:Y:S01]  /*5ea0*/  LDCU.64 UR8, c[0x4][0x80] ;  /* 0x01001000ff0877ac */ /* 0x000e620008000a00 */
[----:B------:R-:W-:Y:S01]  /*5eb0*/  MOV R16, 0x0 ;  /* 0x0000000000107802 */ /* 0x000fe20000000f00 */
[----:B------:R-:W-:Y:S02]  /*5ec0*/  HFMA2 R12, -RZ, RZ, 0, 5.9604644775390625e-08 ;  /* 0x00000001ff0c7431 */ /* 0x000fe400000001ff */
[----:B------:R-:W-:Y:S01]  /*5ed0*/  IMAD.MOV.U32 R8, RZ, RZ, 0x70 ;  /* 0x00000070ff087424 */ /* 0x000fe200078e00ff */
[----:B------:R2:W3:Y:S01]  /*5ee0*/  LDC.64 R14, c[0x4][R16] ;  /* 0x01000000100e7b82 */ /* 0x0004e20000000a00 */
[----:B------:R-:W4:Y:S01]  /*5ef0*/  LDCU.64 UR6, c[0x4][0x88] ;  /* 0x01001100ff0677ac */ /* 0x000f220008000a00 */
[----:B------:R-:W-:Y:S01]  /*5f00*/  IMAD.MOV.U32 R13, RZ, RZ, RZ ;  /* 0x000000ffff0d7224 */ /* 0x000fe200078e00ff */
[----:B------:R-:W2:Y:S01]  /*5f10*/  LDCU.64 UR4, c[0x4][0x8] ;  /* 0x01000100ff0477ac */ /* 0x000ea20008000a00 */
[----:B-1----:R-:W-:Y:S01]  /*5f20*/  MOV R5, UR9 ;  /* 0x0000000900057c02 */ /* 0x002fe20008000f00 */
[----:B------:R-:W-:Y:S01]  /*5f30*/  IMAD.U32 R4, RZ, RZ, UR8 ;  /* 0x00000008ff047e24 */ /* 0x000fe2000f8e00ff */
[----:B----4-:R-:W-:Y:S01]  /*5f40*/  MOV R7, UR7 ;  /* 0x0000000700077c02 */ /* 0x010fe20008000f00 */
[----:B------:R-:W-:Y:S01]  /*5f50*/  IMAD.U32 R6, RZ, RZ, UR6 ;  /* 0x00000006ff067e24 */ /* 0x000fe2000f8e00ff */
[----:B--2---:R-:W-:Y:S01]  /*5f60*/  MOV R11, UR5 ;  /* 0x00000005000b7c02 */ /* 0x004fe20008000f00 */
[----:B------:R-:W-:Y:S02]  /*5f70*/  IMAD.U32 R10, RZ, RZ, UR4 ;  /* 0x00000004ff0a7e24 */ /* 0x000fe4000f8e00ff */
[----:B------:R-:W-:Y:S07]  /*5f80*/  LEPC R20, `(.L_x_97) ;  /* 0x000000001014794e */ /* 0x000fee0000000000 */
[----:B---3-5:R-:W-:Y:S05]  /*5f90*/  CALL.ABS.NOINC R14 ;  /* 0x000000000e007343 */ /* 0x028fea0003c00000 */
.L_x_97:
[----:B------:R-:W1:Y:S01]  /*5fa0*/  LDCU.64 UR8, c[0x4][0x80] ;  /* 0x01001000ff0877ac */ /* 0x000e620008000a00 */
[----:B------:R-:W2:Y:S01]  /*5fb0*/  LDC.64 R16, c[0x4][R16] ;  /* 0x0100000010107b82 */ /* 0x000ea20000000a00 */
[----:B------:R-:W-:Y:S02]  /*5fc0*/  HFMA2 R12, -RZ, RZ, 0, 5.9604644775390625e-08 ;  /* 0x00000001ff0c7431 */ /* 0x000fe400000001ff */
[----:B------:R-:W-:Y:S02]  /*5fd0*/  IMAD.MOV.U32 R8, RZ, RZ, 0x70 ;  /* 0x00000070ff087424 */ /* 0x000fe400078e00ff */
[----:B------:R-:W-:Y:S01]  /*5fe0*/  IMAD.MOV.U32 R13, RZ, RZ, RZ ;  /* 0x000000ffff0d7224 */ /* 0x000fe200078e00ff */
[----:B------:R-:W3:Y:S01]  /*5ff0*/  LDCU.64 UR6, c[0x4][0x88] ;  /* 0x01001100ff0677ac */ /* 0x000ee20008000a00 */
[----:B------:R-:W4:Y:S01]  /*6000*/  LDCU.64 UR4, c[0x4][0x8] ;  /* 0x01000100ff0477ac */ /* 0x000f220008000a00 */
[----:B-1----:R-:W-:Y:S02]  /*6010*/  MOV R4, UR8 ;  /* 0x0000000800047c02 */ /* 0x002fe40008000f00 */
[----:B------:R-:W-:Y:S02]  /*6020*/  MOV R5, UR9 ;  /* 0x0000000900057c02 */ /* 0x000fe40008000f00 */
[----:B---3--:R-:W-:Y:S01]  /*6030*/  MOV R7, UR7 ;  /* 0x0000000700077c02 */ /* 0x008fe20008000f00 */
[----:B------:R-:W-:Y:S01]  /*6040*/  IMAD.U32 R6, RZ, RZ, UR6 ;  /* 0x00000006ff067e24 */ /* 0x000fe2000f8e00ff */
[----:B----4-:R-:W-:Y:S01]  /*6050*/  MOV R11, UR5 ;  /* 0x00000005000b7c02 */ /* 0x010fe20008000f00 */
[----:B------:R-:W-:Y:S02]  /*6060*/  IMAD.U32 R10, RZ, RZ, UR4 ;  /* 0x00000004ff0a7e24 */ /* 0x000fe4000f8e00ff */
[----:B------:R-:W-:Y:S07]  /*6070*/  LEPC R20, `(.L_x_96) ;  /* 0x000000001014794e */ /* 0x000fee0000000000 */
[----:B--2---:R-:W-:Y:S05]  /*6080*/  CALL.ABS.NOINC R16 ;  /* 0x0000000010007343 */ /* 0x004fea0003c00000 */
.L_x_96:
[----:B------:R-:W-:Y:S05]  /*6090*/  BSYNC.RECONVERGENT B6 ;  /* 0x0000000000067941 */ /* 0x000fea0003800200 */
.L_x_95:
[----:B------:R-:W-:Y:S01]  /*60a0*/  ISETP.NE.U32.AND P4, PT, R146, RZ, PT ;  /* 0x000000ff9200720c */ /* 0x000fe20003f85070 */
[----:B------:R-:W-:Y:S01]  /*60b0*/  UISETP.NE.AND UP2, UPT, UR48, URZ, UPT ;  /* 0x000000ff3000728c */ /* 0x000fe2000bf45270 */
[----:B------:R-:W-:Y:S01]  /*60c0*/  ISETP.NE.U32.AND P2, PT, RZ, UR38, PT ;  /* 0x00000026ff007c0c */ /* 0x000fe2000bf45070 */
[----:B------:R-:W-:Y:S01]  /*60d0*/  UISETP.NE.U32.AND UP1, UPT, UR40, URZ, UPT ;  /* 0x000000ff2800728c */ /* 0x000fe2000bf25070 */
[----:B------:R-:W-:Y:S01]  /*60e0*/  ISETP.NE.AND.EX P4, PT, R147, RZ, PT, P4 ;  /* 0x000000ff9300720c */ /* 0x000fe20003f85340 */
[----:B------:R-:W-:Y:S01]  /*60f0*/  UPLOP3.LUT UP0, UPT, UPT, UPT, UPT, 0x40, 0x4 ;  /* 0x000000000004789c */ /* 0x000fe20003f0e870 */
[----:B------:R-:W-:Y:S01]  /*6100*/  ISETP.NE.AND.EX P2, PT, RZ, UR39, PT, P2 ;  /* 0x00000027ff007c0c */ /* 0x000fe2000bf45320 */
[----:B------:R-:W-:Y:S01]  /*6110*/  UISETP.NE.AND.EX UP1, UPT, UR41, URZ, UPT, UP1 ;  /* 0x000000ff2900728c */ /* 0x000fe2000bf25310 */
[----:B------:R-:W-:Y:S04]  /*6120*/  PLOP3.LUT P1, PT, PT, PT, UP2, 0x80, 0x8 ;  /* 0x000000000008781c */ /* 0x000fe80003f2f028 */
[----:B------:R-:W-:Y:S06]  /*6130*/  @UP2 UPLOP3.LUT UP0, UPT, UPT, UPT, UP1, 0x80, 0x8 ;  /* 0x000000000008289c */ /* 0x000fec0003f0f010 */
[----:B------:R-:W-:Y:S01]  /*6140*/  PLOP3.LUT P0, PT, PT, PT, UP0, 0x80, 0x8 ;  /* 0x000000000008781c */ /* 0x000fe20003f0f008 */
[----:B------:R-:W-:Y:S01]  /*6150*/  @!UPT UIADD3 URZ, UPT, UPT, URZ, URZ, URZ ;  /* 0x000000fffffff290 */ /* 0x000fe2000fffe0ff */
[----:B------:R-:W-:Y:S11]  /*6160*/  BRA.U !UP1, `(.L_x_98) ;  /* 0x0000000109387547 */ /* 0x000ff6000b800000 */
[----:B------:R-:W-:Y:S01]  /*6170*/  UISETP.NE.U32.AND UP0, UPT, UR38, URZ, UPT ;  /* 0x000000ff2600728c */ /* 0x000fe2000bf05070 */
[----:B------:R-:W-:Y:S02]  /*6180*/  HFMA2 R0, -RZ, RZ, 0, 5.9604644775390625e-08 ;  /* 0x00000001ff007431 */ /* 0x000fe400000001ff */
[----:B------:R-:W-:Y:S01]  /*6190*/  IMAD.MOV.U32 R151, RZ, RZ, 0x1 ;  /* 0x00000001ff977424 */ /* 0x000fe200078e00ff */
[----:B------:R-:W-:Y:S06]  /*61a0*/  UISETP.NE.AND.EX UP0, UPT, UR39, URZ, UPT, UP0 ;  /* 0x000000ff2700728c */ /* 0x000fec000bf05300 */
[----:B------:R-:W-:Y:S05]  /*61b0*/  PLOP3.LUT P3, PT, PT, PT, UP0, 0x80, 0x8 ;  /* 0x000000000008781c */ /* 0x000fea0003f6f008 */
[----:B------:R-:W1:Y:S01]  /*61c0*/  @UP0 LDCU.64 UR6, c[0x0][0xc88] ;  /* 0x00019100ff0607ac */ /* 0x000e620008000a00 */
[----:B------:R-:W-:Y:S07]  /*61d0*/  @UP0 UIMAD UR4, UR36, UR40, URZ ;  /* 0x00000028240402a4 */ /* 0x000fee000f8e02ff */
[----:B------:R-:W-:Y:S01]  /*61e0*/  @!P3 PRMT R151, R0, 0x7610, R151 ;  /* 0x000076100097b816 */ /* 0x000fe20000000097 */
[----:B-1----:R-:W-:Y:S03]  /*61f0*/  @UP0 UIMAD.WIDE UR6, UR4, 0x4, UR6 ;  /* 0x00000004040608a5 */ /* 0x002fe6000f8e0206 */
[----:B------:R-:W1:Y:S03]  /*6200*/  @!UP0 LDCU UR4, c[0x0][0xc80] ;  /* 0x00019000ff0487ac */ /* 0x000e660008000800 */
[----:B------:R-:W-:Y:S01]  /*6210*/  IMAD.U32 R4, RZ, RZ, UR6 ;  /* 0x00000006ff047e24 */ /* 0x000fe2000f8e00ff */
[----:B------:R-:W-:Y:S05]  /*6220*/  MOV R5, UR7 ;  /* 0x0000000700057c02 */ /* 0x000fea0008000f00 */
[----:B-----5:R2:W5:Y:S02]  /*6230*/  @P3 LDG.E R83, desc[UR42][R4.64] ;  /* 0x0000002a04533981 */ /* 0x020564000c1e1900 */
[----:B-12---:R-:W-:Y:S02]  /*6240*/  @!P3 IMAD.U32 R83, RZ, RZ, UR4 ;  /* 0x00000004ff53be24 */ /* 0x006fe4000f8e00ff */
.L_x_98:
[----:B------:R-:W-:Y:S05]  /*6250*/  @!P4 BRA `(.L_x_99) ;  /* 0x000000000020c947 */ /* 0x000fea0003800000 */
[----:B------:R-:W-:Y:S04]  /*6260*/  ISETP.NE.U32.AND P3, PT, R144, RZ, PT ;  /* 0x000000ff9000720c */ /* 0x000fe80003f65070 */
[----:B------:R-:W-:Y:S11]  /*6270*/  ISETP.NE.AND.EX P3, PT, R145, RZ, PT, P3 ;  /* 0x000000ff9100720c */ /* 0x000ff60003f65330 */
[----:B------:R-:W-:Y:S02]  /*6280*/  @!UPT UIADD3 URZ, UPT, UPT, URZ, URZ, URZ ;  /* 0x000000fffffff290 */ /* 0x000fe4000fffe0ff */
[----:B------:R-:W1:Y:S01]  /*6290*/  @P3 LDC.64 R4, c[0x0][0xca8] ;  /* 0x00032a00ff043b82 */ /* 0x000e620000000a00 */
[----:B------:R-:W-:Y:S04]  /*62a0*/  @P3 IMAD R0, R146, UR36, RZ ;  /* 0x0000002492003c24 */ /* 0x000fe8000f8e02ff */
[----:B-1----:R-:W-:Y:S05]  /*62b0*/  @P3 IMAD.WIDE R4, R0, 0x4, R4 ;  /* 0x0000000400043825 */ /* 0x002fea00078e0204 */
[----:B-----5:R1:W5:Y:S02]  /*62c0*/  @P3 LDG.E R76, desc[UR42][R4.64] ;  /* 0x0000002a044c3981 */ /* 0x020364000c1e1900 */
[----:B-1----:R-:W2:Y:S02]  /*62d0*/  @!P3 LDC R76, c[0x0][0xca0] ;  /* 0x00032800ff4cbb82 */ /* 0x002ea40000000800 */
.L_x_99:
[----:B-----5:R-:W-:Y:S01]  /*62e0*/  FSETP.NEU.AND P3, PT, R83, RZ, PT ;  /* 0x000000ff5300720b */ /* 0x020fe20003f6d000 */
[----:B------:R-:W-:Y:S01]  /*62f0*/  IMAD.SHL.U32 R178, R156, 0x2, RZ ;  /* 0x000000029cb27824 */ /* 0x000fe200078e00ff */
[----:B------:R-:W-:Y:S01]  /*6300*/  SEL R5, RZ, 0xffffffff, P2 ;  /* 0xffffffffff057807 */ /* 0x000fe20001000000 */
[----:B------:R-:W-:Y:S01]  /*6310*/  IMAD.SHL.U32 R86, R163, 0x10, RZ ;  /* 0x00000010a3567824 */ /* 0x000fe200078e00ff */
[----:B------:R-:W-:Y:S01]  /*6320*/  @P1 LOP3.LUT P2, RZ, R151, 0xff, RZ, 0xc0, !PT ;  /* 0x000000ff97ff1812 */ /* 0x000fe2000784c0ff */
[----:B------:R-:W-:Y:S01]  /*6330*/  VIADD R177, R178, UR49 ;  /* 0x00000031b2b17c36 */ /* 0x000fe20008000000 */
[----:B------:R-:W-:Y:S01]  /*6340*/  @P1 SEL R0, RZ, 0xffffffff, P3 ;  /* 0xffffffffff001807 */ /* 0x000fe20001800000 */
[----:B------:R-:W-:Y:S01]  /*6350*/  IMAD.MOV.U32 R106, RZ, RZ, -0x10 ;  /* 0xfffffff0ff6a7424 */ /* 0x000fe200078e00ff */
[----:B------:R-:W-:Y:S01]  /*6360*/  LOP3.LUT R162, R162, 0x1, RZ, 0x3c, !PT ;  /* 0x00000001a2a27812 */ /* 0x000fe200078e3cff */
[----:B------:R-:W-:Y:S01]  /*6370*/  IMAD.SHL.U32 R104, R164, 0x10, RZ ;  /* 0x00000010a4687824 */ /* 0x000fe200078e00ff */
[----:B------:R-:W-:Y:S01]  /*6380*/  @P0 SEL R0, R5, R0, !P2 ;  /* 0x0000000005000207 */ /* 0x000fe20005000000 */
[----:B------:R-:W-:Y:S01]  /*6390*/  IMAD.IADD R173, R177, 0x1, R86 ;  /* 0x00000001b1ad7824 */ /* 0x000fe200078e0256 */
[----:B------:R-:W-:Y:S01]  /*63a0*/  SHF.L.U32 R3, R79, 0x1f, RZ ;  /* 0x0000001f4f037819 */ /* 0x000fe200000006ff */
[----:B------:R-:W-:Y:S01]  /*63b0*/  IMAD.IADD R176, R177, 0x1, R104 ;  /* 0x00000001b1b07824 */ /* 0x000fe200078e0268 */
[----:B------:R-:W-:Y:S01]  /*63c0*/  @P1 LOP3.LUT R0, R0, 0x1, RZ, 0xc0, !PT ;  /* 0x0000000100001812 */ /* 0x000fe200078ec0ff */
[--C-:B------:R-:W-:Y:S01]  /*63d0*/  IMAD.IADD R171, R104, 0x1, R173.reuse ;  /* 0x0000000168ab7824 */ /* 0x100fe200078e02ad */
[----:B------:R-:W-:Y:S01]  /*63e0*/  PLOP3.LUT P0, PT, PT, PT, UP1, 0x80, 0x8 ;  /* 0x000000000008781c */ /* 0x000fe20003f0f018 */
[----:B------:R-:W-:Y:S01]  /*63f0*/  BSSY B1, `(.L_x_100) ;  /* 0x000004b000017945 */ /* 0x000fe20003800000 */
[----:B------:R-:W-:Y:S01]  /*6400*/  ISETP.NE.U32.OR P4, PT, R0, 0x1, !P1 ;  /* 0x000000010000780c */ /* 0x000fe20004f85470 */
[----:B------:R-:W-:Y:S01]  /*6410*/  IMAD.MOV.U32 R107, RZ, RZ, 0x1 ;  /* 0x00000001ff6b7424 */ /* 0x000fe200078e00ff */
[----:B------:R-:W-:Y:S01]  /*6420*/  SEL R0, RZ, 0xffffffff, P3 ;  /* 0xffffffffff007807 */ /* 0x000fe20001800000 */
[----:B------:R-:W-:Y:S01]  /*6430*/  IMAD R78, R79, 0xc0, R2 ;  /* 0x000000c04f4e7824 */ /* 0x000fe200078e0202 */
[----:B------:R-:W-:Y:S01]  /*6440*/  LOP3.LUT P3, R167, R151, 0xff, RZ, 0xc0, !PT ;  /* 0x000000ff97a77812 */ /* 0x000fe2000786c0ff */
[----:B------:R-:W-:Y:S01]  /*6450*/  IMAD.MOV.U32 R105, RZ, RZ, RZ ;  /* 0x000000ffff697224 */ /* 0x000fe200078e00ff */
[----:B------:R-:W-:Y:S02]  /*6460*/  P2R R174, PR, RZ, 0x10 ;  /* 0x00000010ffae7803 */ /* 0x000fe40000000000 */
[----:B------:R-:W-:Y:S02]  /*6470*/  CS2R R142, SRZ ;  /* 0x00000000008e7805 */ /* 0x000fe4000001ff00 */
[----:B------:R-:W-:Y:S02]  /*6480*/  CS2R R140, SRZ ;  /* 0x00000000008c7805 */ /* 0x000fe4000001ff00 */
[----:B------:R-:W-:Y:S02]  /*6490*/  CS2R R134, SRZ ;  /* 0x0000000000867805 */ /* 0x000fe4000001ff00 */
[----:B------:R-:W-:Y:S02]  /*64a0*/  CS2R R132, SRZ ;  /* 0x0000000000847805 */ /* 0x000fe4000001ff00 */
[----:B------:R-:W-:Y:S02]  /*64b0*/  @P0 SEL R0, R5, R0, !P3 ;  /* 0x0000000005000207 */ /* 0x000fe40005800000 */
[----:B------:R-:W-:Y:S02]  /*64c0*/  CS2R R126, SRZ ;  /* 0x00000000007e7805 */ /* 0x000fe4000001ff00 */
[----:B------:R-:W-:Y:S02]  /*64d0*/  @P4 SHF.L.U32 R4, R162, 0x1f, RZ ;  /* 0x0000001fa2044819 */ /* 0x000fe400000006ff */
[----:B------:R-:W-:Y:S02]  /*64e0*/  CS2R R124, SRZ ;  /* 0x00000000007c7805 */ /* 0x000fe4000001ff00 */
[----:B------:R-:W-:Y:S02]  /*64f0*/  LOP3.LUT R0, R0, 0x1, RZ, 0xc0, !PT ;  /* 0x0000000100007812 */ /* 0x000fe400078ec0ff */
[----:B------:R-:W-:Y:S01]  /*6500*/  CS2R R118, SRZ ;  /* 0x0000000000767805 */ /* 0x000fe2000001ff00 */
[----:B------:R-:W1:Y:S01]  /*6510*/  @P4 SYNCS.PHASECHK.TRANS64.TRYWAIT P2, [UR49+0x30], R4 ;  /* 0x00003004ff0045a7 */ /* 0x000e620008041131 */
[----:B------:R-:W-:Y:S02]  /*6520*/  ISETP.NE.AND P0, PT, R79, RZ, PT ;  /* 0x000000ff4f00720c */ /* 0x000fe40003f05270 */
[----:B------:R-:W-:Y:S02]  /*6530*/  CS2R R116, SRZ ;  /* 0x0000000000747805 */ /* 0x000fe4000001ff00 */
[----:B------:R-:W-:Y:S02]  /*6540*/  ISETP.NE.U32.AND P3, PT, R0, 0x1, PT ;  /* 0x000000010000780c */ /* 0x000fe40003f65070 */
[----:B------:R-:W-:Y:S02]  /*6550*/  CS2R R110, SRZ ;  /* 0x00000000006e7805 */ /* 0x000fe4000001ff00 */
[----:B------:R-:W-:Y:S02]  /*6560*/  CS2R R108, SRZ ;  /* 0x00000000006c7805 */ /* 0x000fe4000001ff00 */
[----:B------:R-:W-:Y:S02]  /*6570*/  CS2R R102, SRZ ;  /* 0x0000000000667805 */ /* 0x000fe4000001ff00 */
[----:B------:R-:W-:Y:S02]  /*6580*/  P2R R112, PR, RZ, 0x8 ;  /* 0x00000008ff707803 */ /* 0x000fe40000000000 */
[----:B------:R-:W-:Y:S02]  /*6590*/  CS2R R100, SRZ ;  /* 0x0000000000647805 */ /* 0x000fe4000001ff00 */
[----:B------:R-:W-:Y:S02]  /*65a0*/  ISETP.NE.U32.AND P3, PT, R157, 0x1, PT ;  /* 0x000000019d00780c */ /* 0x000fe40003f65070 */
[----:B------:R-:W-:Y:S02]  /*65b0*/  CS2R R94, SRZ ;  /* 0x00000000005e7805 */ /* 0x000fe4000001ff00 */
[----:B------:R-:W-:Y:S02]  /*65c0*/  CS2R R92, SRZ ;  /* 0x00000000005c7805 */ /* 0x000fe4000001ff00 */
[----:B------:R-:W-:Y:S02]  /*65d0*/  CS2R R90, SRZ ;  /* 0x00000000005a7805 */ /* 0x000fe4000001ff00 */
[----:B------:R-:W-:Y:S02]  /*65e0*/  SEL R106, R106, 0x10, !P3 ;  /* 0x000000106a6a7807 */ /* 0x000fe40005800000 */
[----:B------:R-:W-:Y:S02]  /*65f0*/  CS2R R88, SRZ ;  /* 0x0000000000587805 */ /* 0x000fe4000001ff00 */
[----:B------:R-:W-:Y:S01]  /*6600*/  SEL R81, RZ, 0xc0, P0 ;  /* 0x000000c0ff517807 */ /* 0x000fe20000000000 */
[----:B------:R3:W4:Y:S01]  /*6610*/  SYNCS.PHASECHK.TRANS64.TRYWAIT P1, [UR49+0xa0], R3 ;  /* 0x0000a003ff0075a7 */ /* 0x0007220008021131 */
[----:B------:R-:W-:Y:S02]  /*6620*/  IMAD.IADD R177, R177, 0x1, R106 ;  /* 0x00000001b1b17824 */ /* 0x000fe400078e026a */
[C---:B------:R-:W-:Y:S02]  /*6630*/  IMAD.IADD R175, R106.reuse, 0x1, R176 ;  /* 0x000000016aaf7824 */ /* 0x040fe400078e02b0 */
[C---:B------:R-:W-:Y:S02]  /*6640*/  IMAD.IADD R172, R106.reuse, 0x1, R173 ;  /* 0x000000016aac7824 */ /* 0x040fe400078e02ad */
[----:B------:R-:W-:Y:S01]  /*6650*/  IMAD.IADD R170, R106, 0x1, R171 ;  /* 0x000000016aaa7824 */ /* 0x000fe200078e02ab */
[----:B-1----:R-:W-:Y:S01]  /*6660*/  @P4 SEL R107, RZ, 0x1, !P2 ;  /* 0x00000001ff6b4807 */ /* 0x002fe20005000000 */
[----:B---3--:R-:W-:Y:S06]  /*6670*/  @!P4 BRA `(.L_x_101) ;  /* 0x000000000088c947 */ /* 0x008fec0003800000 */
[----:B------:R-:W-:Y:S01]  /*6680*/  IMAD.MOV.U32 R143, RZ, RZ, RZ ;  /* 0x000000ffff8f7224 */ /* 0x000fe200078e00ff */
[----:B------:R-:W-:Y:S01]  /*6690*/  ISETP.NE.AND P0, PT, R107, RZ, PT ;  /* 0x000000ff6b00720c */ /* 0x000fe20003f05270 */
[----:B------:R-:W-:Y:S01]  /*66a0*/  BSSY B0, `(.L_x_102) ;  /* 0x0000014000007945 */ /* 0x000fe20003800000 */
[----:B------:R-:W-:Y:S02]  /*66b0*/  CS2R R90, SRZ ;  /* 0x00000000005a7805 */ /* 0x000fe4000001ff00 */
        /* <DEDUP_REMOVED lines=13> */
[----:B------:R-:W-:Y:S01]  /*6790*/  CS2R R140, SRZ ;  /* 0x00000000008c7805 */ /* 0x000fe2000001ff00 */
[----:B------:R-:W-:Y:S06]  /*67a0*/  @P0 BRA `(.L_x_103) ;  /* 0x00000000000c0947 */ /* 0x000fec0003800000 */
[----:B------:R-:W-:Y:S04]  /*67b0*/  SHF.L.U32 R5, R162, 0x1f, RZ ;  /* 0x0000001fa2057819 */ /* 0x000fe800000006ff */
[----:B------:R-:W1:Y:S02]  /*67c0*/  SYNCS.PHASECHK.TRANS64.TRYWAIT P0, [UR49+0x30], R5 ;  /* 0x00003005ff0075a7 */ /* 0x000e640008001131 */
[----:B-1----:R-:W-:Y:S05]  /*67d0*/  @!P0 BRA `(.L_x_104) ;  /* 0x0000005c00048947 */ /* 0x002fea0003800000 */
.L_x_103:
[----:B------:R-:W-:Y:S05]  /*67e0*/  BSYNC B0 ;  /* 0x0000000000007941 */ /* 0x000fea0003800000 */
.L_x_102:
[----:B------:R-:W-:Y:S01]  /*67f0*/  ISETP.NE.AND P0, PT, R112, RZ, PT ;  /* 0x000000ff7000720c */ /* 0x000fe20003f05270 */
[----:B------:R-:W-:Y:S11]  /*6800*/  HFMA2 R105, -RZ, RZ, 0, 5.9604644775390625e-08 ;  /* 0x00000001ff697431 */ /* 0x000ff600000001ff */
[----:B------:R-:W-:Y:S01]  /*6810*/  @!UPT UIADD3 URZ, UPT, UPT, URZ, URZ, URZ ;  /* 0x000000fffffff290 */ /* 0x000fe2000fffe0ff */
[----:B------:R3:W1:Y:S04]  /*6820*/  @P0 LDS.128 R88, [R178+UR49+0x400] ;  /* 0x00040031b2580984 */ /* 0x0006680008000c00 */
[----:B------:R3:W1:Y:S04]  /*6830*/  @P0 LDS.128 R92, [R177+0x400] ;  /* 0x00040000b15c0984 */ /* 0x0006680000000c00 */
[----:B------:R3:W1:Y:S04]  /*6840*/  @P0 LDS.128 R100, [R176+0x400] ;  /* 0x00040000b0640984 */ /* 0x0006680000000c00 */
[----:B------:R3:W1:Y:S04]  /*6850*/  @P0 LDS.128 R108, [R175+0x400] ;  /* 0x00040000af6c0984 */ /* 0x0006680000000c00 */
[----:B------:R3:W1:Y:S04]  /*6860*/  @P0 LDS.128 R116, [R173+0x400] ;  /* 0x00040000ad740984 */ /* 0x0006680000000c00 */
[----:B------:R3:W1:Y:S04]  /*6870*/  @P0 LDS.128 R124, [R172+0x400] ;  /* 0x00040000ac7c0984 */ /* 0x0006680000000c00 */
[----:B------:R3:W1:Y:S04]  /*6880*/  @P0 LDS.128 R132, [R171+0x400] ;  /* 0x00040000ab840984 */ /* 0x0006680000000c00 */
[----:B------:R3:W1:Y:S02]  /*6890*/  @P0 LDS.128 R140, [R170+0x400] ;  /* 0x00040000aa8c0984 */ /* 0x0006640000000c00 */
.L_x_101:
[----:B------:R-:W-:Y:S05]  /*68a0*/  BSYNC B1 ;  /* 0x0000000000017941 */ /* 0x000fea0003800000 */
.L_x_100:
[----:B------:R-:W-:Y:S05]  /*68b0*/  IMAD.IADD R64, R78, 0x1, R81 ;  /* 0x000000014e407824 */ /* 0x000fea00078e0251 */
[----:B-1----:R-:W-:Y:S04]  /*68c0*/  SHF.R.U32.HI R5, RZ, 0x15, R64 ;  /* 0x00000015ff057819 */ /* 0x002fe80000011640 */
[----:B------:R-:W-:Y:S01]  /*68d0*/  LOP3.LUT P0, RZ, R5, 0x3, R158, 0x48, !PT ;  /* 0x0000000305ff7812 */ /* 0x000fe2000780489e */
[----:B------:R-:W-:Y:S01]  /*68e0*/  @!UPT UIADD3 URZ, UPT, UPT, URZ, URZ, URZ ;  /* 0x000000fffffff290 */ /* 0x000fe2000fffe0ff */
[----:B----4-:R-:W-:Y:S11]  /*68f0*/  @P1 BRA `(.L_x_105) ;  /* 0x0000000000081947 */ /* 0x010ff60003800000 */
[----:B------:R-:W1:Y:S02]  /*6900*/  SYNCS.PHASECHK.TRANS64.TRYWAIT P1, [UR49+0xa0], R3 ;  /* 0x0000a003ff0075a7 */ /* 0x000e640008021131 */
[----:B-1----:R-:W-:Y:S05]  /*6910*/  @!P1 BRA `(.L_x_106) ;  /* 0x0000005800cc9947 */ /* 0x002fea0003800000 */
.L_x_105:
[----:B------:R-:W-:Y:S05]  /*6920*/  @!P0 BRA `(.L_x_107) ;  /* 0x0000000000408947 */ /* 0x000fea0003800000 */
[----:B------:R-:W4:Y:S01]  /*6930*/  LDCU.64 UR8, c[0x4][0x70] ;  /* 0x01000e00ff0877ac */ /* 0x000f220008000a00 */
[----:B------:R-:W-:Y:S01]  /*6940*/  MOV R15, 0x0 ;  /* 0x00000000000f7802 */ /* 0x000fe20000000f00 */
[----:B------:R-:W-:Y:S02]  /*6950*/  HFMA2 R12, -RZ, RZ, 0, 5.9604644775390625e-08 ;  /* 0x00000001ff0c7431 */ /* 0x000fe400000001ff */
[----:B------:R-:W-:Y:S02]  /*6960*/  IMAD.MOV.U32 R8, RZ, RZ, 0x192 ;  /* 0x00000192ff087424 */ /* 0x000fe400078e00ff */
[----:B------:R-:W-:Y:S01]  /*6970*/  IMAD.MOV.U32 R13, RZ, RZ, RZ ;  /* 0x000000ffff0d7224 */ /* 0x000fe200078e00ff */
[----:B------:R-:W5:Y:S01]  /*6980*/  LDCU.64 UR6, c[0x4][0x78] ;  /* 0x01000f00ff0677ac */ /* 0x000f620008000a00 */
[----:B------:R-:W1:Y:S01]  /*6990*/  LDC.64 R14, c[0x4][R15] ;  /* 0x010000000f0e7b82 */ /* 0x000e620000000a00 */
[----:B------:R-:W2:Y:S01]  /*69a0*/  LDCU.64 UR4, c[0x4][0x10] ;  /* 0x01000200ff0477ac */ /* 0x000ea20008000a00 */
[----:B----4-:R-:W-:Y:S01]  /*69b0*/  MOV R5, UR9 ;  /* 0x0000000900057c02 */ /* 0x010fe20008000f00 */
[----:B------:R-:W-:Y:S01]  /*69c0*/  IMAD.U32 R4, RZ, RZ, UR8 ;  /* 0x00000008ff047e24 */ /* 0x000fe2000f8e00ff */
[----:B-----5:R-:W-:Y:S01]  /*69d0*/  MOV R7, UR7 ;  /* 0x0000000700077c02 */ /* 0x020fe20008000f00 */
[----:B------:R-:W-:Y:S01]  /*69e0*/  IMAD.U32 R6, RZ, RZ, UR6 ;  /* 0x00000006ff067e24 */ /* 0x000fe2000f8e00ff */
[----:B--2---:R-:W-:Y:S01]  /*69f0*/  MOV R11, UR5 ;  /* 0x00000005000b7c02 */ /* 0x004fe20008000f00 */
[----:B------:R-:W-:Y:S02]  /*6a00*/  IMAD.U32 R10, RZ, RZ, UR4 ;  /* 0x00000004ff0a7e24 */ /* 0x000fe4000f8e00ff */
[----:B------:R-:W-:Y:S07]  /*6a10*/  LEPC R20, `(.L_x_107) ;  /* 0x000000001014794e */ /* 0x000fee0000000000 */
[----:B-1-3--:R-:W-:Y:S05]  /*6a20*/  CALL.ABS.NOINC R14 ;  /* 0x000000000e007343 */ /* 0x00afea0003c00000 */
.L_x_107:
[----:B------:R-:W-:Y:S01]  /*6a30*/  SHF.L.U32 R80, R88, 0x10, RZ ;  /* 0x0000001058507819 */ /* 0x000fe200000006ff */
[----:B------:R-:W-:Y:S05]  /*6a40*/  WARPSYNC.ALL ;  /* 0x0000000000007948 */ /* 0x000fea0003800000 */
[----:B------:R-:W-:Y:S01]  /*6a50*/  R2UR UR4, R64 ;  /* 0x00000000400472ca */ /* 0x000fe200000e0000 */
[----:B------:R-:W-:Y:S01]  /*6a60*/  UIADD3 UR5, UPT, UPT, UR49, 0xa8, URZ ;  /* 0x000000a831057890 */ /* 0x000fe2000fffe0ff */
[----:B------:R-:W-:Y:S01]  /*6a70*/  LOP3.LUT R82, R88, 0xffff0000, RZ, 0xc0, !PT ;  /* 0xffff000058527812 */ /* 0x000fe200078ec0ff */
[----:B------:R-:W-:Y:S01]  /*6a80*/  BSSY.RECONVERGENT B0, `(.L_x_108) ;  /* 0x0000100000007945 */ /* 0x000fe20003800200 */
[----:B------:R-:W-:Y:S01]  /*6a90*/  SHF.L.U32 R85, R89, 0x10, RZ ;  /* 0x0000001059557819 */ /* 0x000fe200000006ff */
[----:B------:R-:W-:Y:S01]  /*6aa0*/  UPRMT UR5, UR37, 0x654, UR5 ;  /* 0x0000065425057896 */ /* 0x000fe20008000005 */
[----:B------:R-:W-:Y:S02]  /*6ab0*/  SHF.L.U32 R87, R92, 0x10, RZ ;  /* 0x000000105c577819 */ /* 0x000fe400000006ff */
[----:B------:R-:W-:Y:S02]  /*6ac0*/  LOP3.LUT R84, R103, 0xffff0000, RZ, 0xc0, !PT ;  /* 0xffff000067547812 */ /* 0x000fe400078ec0ff */
[----:B------:R-:W-:Y:S03]  /*6ad0*/  ISETP.NE.AND P0, PT, R165, RZ, PT ;  /* 0x000000ffa500720c */ /* 0x000fe60003f05270 */
[----:B------:R-:W4:Y:S01]  /*6ae0*/  LDTM.x64 R4, tmem[UR4] ;  /* 0x00000004000479ee */ /* 0x000f220008340000 */
[----:B------:R-:W-:Y:S01]  /*6af0*/  NOP ;  /* 0x0000000000007918 */ /* 0x000fe20000000000 */
[----:B----4-:R-:W-:Y:S01]  /*6b00*/  SYNCS.ARRIVE.TRANS64.RED.A1T0 RZ, [UR5], RZ ;  /* 0x000000ffffff79a7 */ /* 0x010fe20008100405 */
[C---:B-12---:R-:W-:Y:S01]  /*6b10*/  FMUL R0, R76.reuse, R4 ;  /* 0x000000044c007220 */ /* 0x046fe20000400000 */
[C---:B------:R-:W-:Y:S01]  /*6b20*/  FMUL R3, R76.reuse, R5 ;  /* 0x000000054c037220 */ /* 0x040fe20000400000 */
[C---:B------:R-:W-:Y:S01]  /*6b30*/  FMUL R6, R76.reuse, R6 ;  /* 0x000000064c067220 */ /* 0x040fe20000400000 */
[----:B------:R-:W-:Y:S01]  /*6b40*/  FMUL R7, R76, R7 ;  /* 0x000000074c077220 */ /* 0x000fe20000400000 */
[----:B------:R-:W-:Y:S01]  /*6b50*/  FFMA R0, R83, R80, R0 ;  /* 0x0000005053007223 */ /* 0x000fe20000000000 */
[----:B------:R-:W-:Y:S01]  /*6b60*/  LOP3.LUT R80, R89, 0xffff0000, RZ, 0xc0, !PT ;  /* 0xffff000059507812 */ /* 0x000fe200078ec0ff */
[C---:B------:R-:W-:Y:S01]  /*6b70*/  FFMA R3, R83.reuse, R82, R3 ;  /* 0x0000005253037223 */ /* 0x040fe20000000003 */
[C---:B------:R-:W-:Y:S01]  /*6b80*/  SHF.L.U32 R82, R90.reuse, 0x10, RZ ;  /* 0x000000105a527819 */ /* 0x040fe200000006ff */
[----:B------:R-:W-:Y:S01]  /*6b90*/  FFMA R6, R83, R85, R6 ;  /* 0x0000005553067223 */ /* 0x000fe20000000006 */
[----:B------:R-:W-:Y:S01]  /*6ba0*/  SHF.L.U32 R85, R91, 0x10, RZ ;  /* 0x000000105b557819 */ /* 0x000fe200000006ff */
[----:B------:R-:W-:Y:S01]  /*6bb0*/  FFMA R7, R83, R80, R7 ;  /* 0x0000005053077223 */ /* 0x000fe20000000007 */
[----:B------:R-:W-:Y:S01]  /*6bc0*/  LOP3.LUT R80, R90, 0xffff0000, RZ, 0xc0, !PT ;  /* 0xffff00005a507812 */ /* 0x000fe200078ec0ff */
[C---:B------:R-:W-:Y:S01]  /*6bd0*/  FMUL R4, R76.reuse, R8 ;  /* 0x000000084c047220 */ /* 0x040fe20000400000 */
[----:B------:R-:W-:Y:S01]  /*6be0*/  F2FP.BF16.F32.PACK_AB R96, R3, R0 ;  /* 0x000000000360723e */ /* 0x000fe200000010ff */
[C---:B------:R-:W-:Y:S01]  /*6bf0*/  FMUL R5, R76.reuse, R9 ;  /* 0x000000094c057220 */ /* 0x040fe20000400000 */
[----:B------:R-:W-:Y:S01]  /*6c00*/  F2FP.BF16.F32.PACK_AB R97, R7, R6 ;  /* 0x000000060761723e */ /* 0x000fe200000010ff */
[----:B------:R-:W-:Y:S01]  /*6c10*/  FFMA R4, R83, R82, R4 ;  /* 0x0000005253047223 */ /* 0x000fe20000000004 */
[----:B------:R-:W-:Y:S01]  /*6c20*/  LOP3.LUT R82, R91, 0xffff0000, RZ, 0xc0, !PT ;  /* 0xffff00005b527812 */ /* 0x000fe200078ec0ff */
[----:B------:R-:W-:Y:S01]  /*6c30*/  FMUL R10, R76, R10 ;  /* 0x0000000a4c0a7220 */ /* 0x000fe20000400000 */
[----:B------:R-:W-:Y:S01]  /*6c40*/  FFMA R5, R83, R80, R5 ;  /* 0x0000005053057223 */ /* 0x000fe20000000005 */
[----:B------:R-:W-:Y:S01]  /*6c50*/  LOP3.LUT R80, R92, 0xffff0000, RZ, 0xc0, !PT ;  /* 0xffff00005c507812 */ /* 0x000fe200078ec0ff */
[C---:B------:R-:W-:Y:S01]  /*6c60*/  FMUL R11, R76.reuse, R11 ;  /* 0x0000000b4c0b7220 */ /* 0x040fe20000400000 */
[C---:B------:R-:W-:Y:S01]  /*6c70*/  FMUL R8, R76.reuse, R12 ;  /* 0x0000000c4c087220 */ /* 0x040fe20000400000 */
[----:B------:R-:W-:Y:S01]  /*6c80*/  FMUL R9, R76, R13 ;  /* 0x0000000d4c097220 */ /* 0x000fe20000400000 */
[----:B------:R-:W-:Y:S01]  /*6c90*/  F2FP.BF16.F32.PACK_AB R98, R5, R4 ;  /* 0x000000040562723e */ /* 0x000fe200000010ff */
[C---:B------:R-:W-:Y:S01]  /*6ca0*/  FFMA R10, R83.reuse, R85, R10 ;  /* 0x00000055530a7223 */ /* 0x040fe2000000000a */
[----:B------:R-:W-:Y:S01]  /*6cb0*/  SHF.L.U32 R85, R94, 0x10, RZ ;  /* 0x000000105e557819 */ /* 0x000fe200000006ff */
[----:B------:R-:W-:Y:S01]  /*6cc0*/  FFMA R11, R83, R82, R11 ;  /* 0x00000052530b7223 */ /* 0x000fe2000000000b */
[----:B------:R-:W-:Y:S01]  /*6cd0*/  SHF.L.U32 R82, R93, 0x10, RZ ;  /* 0x000000105d527819 */ /* 0x000fe200000006ff */
[----:B------:R-:W-:Y:S01]  /*6ce0*/  FFMA R8, R83, R87, R8 ;  /* 0x0000005753087223 */ /* 0x000fe20000000008 */
[----:B------:R-:W-:Y:S01]  /*6cf0*/  SHF.L.U32 R87, R95, 0x10, RZ ;  /* 0x000000105f577819 */ /* 0x000fe200000006ff */
[----:B------:R-:W-:Y:S01]  /*6d00*/  FFMA R9, R83, R80, R9 ;  /* 0x0000005053097223 */ /* 0x000fe20000000009 */
[----:B------:R-:W-:Y:S01]  /*6d10*/  LOP3.LUT R80, R93, 0xffff0000, RZ, 0xc0, !PT ;  /* 0xffff00005d507812 */ /* 0x000fe200078ec0ff */
[C---:B------:R-:W-:Y:S01]  /*6d20*/  FMUL R14, R76.reuse, R14 ;  /* 0x0000000e4c0e7220 */ /* 0x040fe20000400000 */
[----:B------:R-:W-:Y:S01]  /*6d30*/  F2FP.BF16.F32.PACK_AB R99, R11, R10 ;  /* 0x0000000a0b63723e */ /* 0x000fe200000010ff */
[----:B------:R-:W-:Y:S01]  /*6d40*/  FMUL R15, R76, R15 ;  /* 0x0000000f4c0f7220 */ /* 0x000fe20000400000 */
[----:B------:R-:W-:Y:S01]  /*6d50*/  F2FP.BF16.F32.PACK_AB R120, R9, R8 ;  /* 0x000000080978723e */ /* 0x000fe200000010ff */
[C---:B------:R-:W-:Y:S01]  /*6d60*/  FFMA R14, R83.reuse, R82, R14 ;  /* 0x00000052530e7223 */ /* 0x040fe2000000000e */
[----:B------:R-:W-:Y:S01]  /*6d70*/  LOP3.LUT R82, R94, 0xffff0000, RZ, 0xc0, !PT ;  /* 0xffff00005e527812 */ /* 0x000fe200078ec0ff */
[C---:B------:R-:W-:Y:S01]  /*6d80*/  FMUL R12, R76.reuse, R16 ;  /* 0x000000104c0c7220 */ /* 0x040fe20000400000 */
        /* <DEDUP_REMOVED lines=8> */
[C---:B------:R-:W-:Y:S01]  /*6e10*/  FFMA R13, R83.reuse, R82, R13 ;  /* 0x00000052530d7223 */ /* 0x040fe2000000000d */
[C---:B------:R-:W-:Y:S01]  /*6e20*/  LOP3.LUT R82, R100.reuse, 0xffff0000, RZ, 0xc0, !PT ;  /* 0xffff000064527812 */ /* 0x040fe200078ec0ff */
[----:B------:R-:W-:Y:S01]  /*6e30*/  FFMA R18, R83, R87, R18 ;  /* 0x0000005753127223 */ /* 0x000fe20000000012 */
[----:B------:R-:W-:Y:S01]  /*6e40*/  SHF.L.U32 R87, R103, 0x10, RZ ;  /* 0x0000001067577819 */ /* 0x000fe200000006ff */
[----:B------:R-:W-:Y:S01]  /*6e50*/  FFMA R19, R83, R80, R19 ;  /* 0x0000005053137223 */ /* 0x000fe20000000013 */
[----:B------:R-:W-:Y:S01]  /*6e60*/  SHF.L.U32 R80, R100, 0x10, RZ ;  /* 0x0000001064507819 */ /* 0x000fe200000006ff */
[C---:B------:R-:W-:Y:S01]  /*6e70*/  FMUL R16, R76.reuse, R20 ;  /* 0x000000144c107220 */ /* 0x040fe20000400000 */
[----:B------:R-:W-:Y:S01]  /*6e80*/  F2FP.BF16.F32.PACK_AB R122, R13, R12 ;  /* 0x0000000c0d7a723e */ /* 0x000fe200000010ff */
[C---:B------:R-:W-:Y:S01]  /*6e90*/  FMUL R17, R76.reuse, R21 ;  /* 0x000000154c117220 */ /* 0x040fe20000400000 */
[----:B------:R-:W-:Y:S01]  /*6ea0*/  F2FP.BF16.F32.PACK_AB R123, R19, R18 ;  /* 0x00000012137b723e */ /* 0x000fe200000010ff */
[----:B------:R-:W-:Y:S01]  /*6eb0*/  FFMA R16, R83, R80, R16 ;  /* 0x0000005053107223 */ /* 0x000fe20000000010 */
[----:B------:R-:W-:Y:S01]  /*6ec0*/  SHF.L.U32 R80, R101, 0x10, RZ ;  /* 0x0000001065507819 */ /* 0x000fe200000006ff */
[----:B------:R-:W-:Y:S01]  /*6ed0*/  FMUL R22, R76, R22 ;  /* 0x000000164c167220 */ /* 0x000fe20000400000 */
[C---:B------:R-:W-:Y:S01]  /*6ee0*/  FFMA R17, R83.reuse, R82, R17 ;  /* 0x0000005253117223 */ /* 0x040fe20000000011 */
[----:B------:R-:W-:Y:S01]  /*6ef0*/  LOP3.LUT R82, R102, 0xffff0000, RZ, 0xc0, !PT ;  /* 0xffff000066527812 */ /* 0x000fe200078ec0ff */
[C---:B------:R-:W-:Y:S01]  /*6f00*/  FMUL R23, R76.reuse, R23 ;  /* 0x000000174c177220 */ /* 0x040fe20000400000 */
[----:B------:R-:W-:Y:S01]  /*6f10*/  FFMA R22, R83, R80, R22 ;  /* 0x0000005053167223 */ /* 0x000fe20000000016 */
[----:B------:R-:W-:Y:S01]  /*6f20*/  LOP3.LUT R80, R101, 0xffff0000, RZ, 0xc0, !PT ;  /* 0xffff000065507812 */ /* 0x000fe200078ec0ff */
[C---:B------:R-:W-:Y:S01]  /*6f30*/  FMUL R20, R76.reuse, R24 ;  /* 0x000000184c147220 */ /* 0x040fe20000400000 */
[----:B------:R-:W-:Y:S01]  /*6f40*/  F2FP.BF16.F32.PACK_AB R128, R17, R16 ;  /* 0x000000101180723e */ /* 0x000fe200000010ff */
[C---:B------:R-:W-:Y:S01]  /*6f50*/  FMUL R21, R76.reuse, R25 ;  /* 0x000000194c157220 */ /* 0x040fe20000400000 */
[----:B------:R-:W-:Y:S01]  /*6f60*/  FMUL R26, R76, R26 ;  /* 0x0000001a4c1a7220 */ /* 0x000fe20000400000 */
[C---:B------:R-:W-:Y:S01]  /*6f70*/  FFMA R23, R83.reuse, R80, R23 ;  /* 0x0000005053177223 */ /* 0x040fe20000000017 */
[----:B------:R-:W-:Y:S01]  /*6f80*/  SHF.L.U32 R80, R108, 0x10, RZ ;  /* 0x000000106c507819 */ /* 0x000fe200000006ff */
[C---:B------:R-:W-:Y:S01]  /*6f90*/  FMUL R27, R76.reuse, R27 ;  /* 0x0000001b4c1b7220 */ /* 0x040fe20000400000 */
[----:B------:R-:W-:Y:S01]  /*6fa0*/  FFMA R20, R83, R85, R20 ;  /* 0x0000005553147223 */ /* 0x000fe20000000014 */
[----:B------:R-:W-:Y:S01]  /*6fb0*/  SHF.L.U32 R85, R109, 0x10, RZ ;  /* 0x000000106d557819 */ /* 0x000fe200000006ff */
[----:B------:R-:W-:Y:S01]  /*6fc0*/  FMUL R24, R76, R28 ;  /* 0x0000001c4c187220 */ /* 0x000fe20000400000 */
[----:B------:R-:W-:Y:S01]  /*6fd0*/  F2FP.BF16.F32.PACK_AB R129, R23, R22 ;  /* 0x000000161781723e */ /* 0x000fe200000010ff */
[C---:B------:R-:W-:Y:S01]  /*6fe0*/  FFMA R21, R83.reuse, R82, R21 ;  /* 0x0000005253157223 */ /* 0x040fe20000000015 */
[----:B------:R-:W-:Y:S01]  /*6ff0*/  LOP3.LUT R82, R108, 0xffff0000, RZ, 0xc0, !PT ;  /* 0xffff00006c527812 */ /* 0x000fe200078ec0ff */
[----:B------:R-:W-:Y:S01]  /*7000*/  FFMA R26, R83, R87, R26 ;  /* 0x00000057531a7223 */ /* 0x000fe2000000001a */
[----:B------:R-:W-:Y:S01]  /*7010*/  SHF.L.U32 R87, R111, 0x10, RZ ;  /* 0x000000106f577819 */ /* 0x000fe200000006ff */
[----:B------:R-:W-:Y:S01]  /*7020*/  FFMA R27, R83, R84, R27 ;  /* 0x00000054531b7223 */ /* 0x000fe2000000001b */
[----:B------:R-:W-:Y:S01]  /*7030*/  F2FP.BF16.F32.PACK_AB R130, R21, R20 ;  /* 0x000000141582723e */ /* 0x000fe200000010ff */
[----:B------:R-:W-:Y:S01]  /*7040*/  FFMA R24, R83, R80, R24 ;  /* 0x0000005053187223 */ /* 0x000fe20000000018 */
[----:B------:R-:W-:Y:S01]  /*7050*/  LOP3.LUT R80, R109, 0xffff0000, RZ, 0xc0, !PT ;  /* 0xffff00006d507812 */ /* 0x000fe200078ec0ff */
[C---:B------:R-:W-:Y:S01]  /*7060*/  FMUL R25, R76.reuse, R29 ;  /* 0x0000001d4c197220 */ /* 0x040fe20000400000 */
[----:B------:R-:W-:Y:S01]  /*7070*/  F2FP.BF16.F32.PACK_AB R131, R27, R26 ;  /* 0x0000001a1b83723e */ /* 0x000fe200000010ff */
[C---:B------:R-:W-:Y:S01]  /*7080*/  FMUL R30, R76.reuse, R30 ;  /* 0x0000001e4c1e7220 */ /* 0x040fe20000400000 */
[----:B------:R-:W-:Y:S01]  /*7090*/  LOP3.LUT R84, R143, 0xffff0000, RZ, 0xc0, !PT ;  /* 0xffff00008f547812 */ /* 0x000fe200078ec0ff */
[----:B------:R-:W-:Y:S01]  /*70a0*/  FMUL R31, R76, R31 ;  /* 0x0000001f4c1f7220 */ /* 0x000fe20000400000 */
[----:B------:R-:W-:Y:S01]  /*70b0*/  FFMA R25, R83, R82, R25 ;  /* 0x0000005253197223 */ /* 0x000fe20000000019 */
[----:B------:R-:W-:Y:S01]  /*70c0*/  LOP3.LUT R82, R111, 0xffff0000, RZ, 0xc0, !PT ;  /* 0xffff00006f527812 */ /* 0x000fe200078ec0ff */
[C---:B------:R-:W-:Y:S01]  /*70d0*/  FFMA R30, R83.reuse, R85, R30 ;  /* 0x00000055531e7223 */ /* 0x040fe2000000001e */
[C---:B------:R-:W-:Y:S01]  /*70e0*/  SHF.L.U32 R85, R110.reuse, 0x10, RZ ;  /* 0x000000106e557819 */ /* 0x040fe200000006ff */
[C---:B------:R-:W-:Y:S01]  /*70f0*/  FFMA R31, R83.reuse, R80, R31 ;  /* 0x00000050531f7223 */ /* 0x040fe2000000001f */
[----:B------:R-:W-:Y:S01]  /*7100*/  LOP3.LUT R80, R110, 0xffff0000, RZ, 0xc0, !PT ;  /* 0xffff00006e507812 */ /* 0x000fe200078ec0ff */
[C---:B------:R-:W-:Y:S01]  /*7110*/  FMUL R28, R76.reuse, R32 ;  /* 0x000000204c1c7220 */ /* 0x040fe20000400000 */
[C---:B------:R-:W-:Y:S01]  /*7120*/  FMUL R29, R76.reuse, R33 ;  /* 0x000000214c1d7220 */ /* 0x040fe20000400000 */
[C---:B------:R-:W-:Y:S01]  /*7130*/  FMUL R34, R76.reuse, R34 ;  /* 0x000000224c227220 */ /* 0x040fe20000400000 */
[----:B------:R-:W-:Y:S01]  /*7140*/  FMUL R35, R76, R35 ;  /* 0x000000234c237220 */ /* 0x000fe20000400000 */
[----:B------:R-:W-:Y:S01]  /*7150*/  FFMA R28, R83, R85, R28 ;  /* 0x00000055531c7223 */ /* 0x000fe2000000001c */
[----:B------:R-:W-:Y:S01]  /*7160*/  SHF.L.U32 R85, R117, 0x10, RZ ;  /* 0x0000001075557819 */ /* 0x000fe200000006ff */
[C---:B------:R-:W-:Y:S01]  /*7170*/  FFMA R29, R83.reuse, R80, R29 ;  /* 0x00000050531d7223 */ /* 0x040fe2000000001d */
[C---:B------:R-:W-:Y:S01]  /*7180*/  SHF.L.U32 R80, R116.reuse, 0x10, RZ ;  /* 0x0000001074507819 */ /* 0x040fe200000006ff */
[----:B------:R-:W-:Y:S01]  /*7190*/  FFMA R34, R83, R87, R34 ;  /* 0x0000005753227223 */ /* 0x000fe20000000022 */
[----:B------:R-:W-:Y:S01]  /*71a0*/  SHF.L.U32 R87, R119, 0x10, RZ ;  /* 0x0000001077577819 */ /* 0x000fe200000006ff */
[C---:B------:R-:W-:Y:S01]  /*71b0*/  FFMA R35, R83.reuse, R82, R35 ;  /* 0x0000005253237223 */ /* 0x040fe20000000023 */
[----:B------:R-:W-:Y:S01]  /*71c0*/  LOP3.LUT R82, R116, 0xffff0000, RZ, 0xc0, !PT ;  /* 0xffff000074527812 */ /* 0x000fe200078ec0ff */
[C---:B------:R-:W-:Y:S01]  /*71d0*/  FMUL R32, R76.reuse, R36 ;  /* 0x000000244c207220 */ /* 0x040fe20000400000 */
[C---:B------:R-:W-:Y:S01]  /*71e0*/  FMUL R33, R76.reuse, R37 ;  /* 0x000000254c217220 */ /* 0x040fe20000400000 */
[----:B------:R-:W-:Y:S01]  /*71f0*/  FMUL R38, R76, R38 ;  /* 0x000000264c267220 */ /* 0x000fe20000400000 */
[----:B------:R1:W-:Y:S01]  /*7200*/  STS.128 [R178+UR49+0x400], R96 ;  /* 0x00040060b2007988 */ /* 0x0003e20008000c31 */
[----:B------:R-:W-:Y:S01]  /*7210*/  FFMA R32, R83, R80, R32 ;  /* 0x0000005053207223 */ /* 0x000fe20000000020 */
[----:B------:R-:W-:Y:S01]  /*7220*/  LOP3.LUT R80, R117, 0xffff0000, RZ, 0xc0, !PT ;  /* 0xffff000075507812 */ /* 0x000fe200078ec0ff */
[C---:B------:R-:W-:Y:S01]  /*7230*/  FFMA R33, R83.reuse, R82, R33 ;  /* 0x0000005253217223 */ /* 0x040fe20000000021 */
[----:B------:R-:W-:Y:S01]  /*7240*/  LOP3.LUT R82, R118, 0xffff0000, RZ, 0xc0, !PT ;  /* 0xffff000076527812 */ /* 0x000fe200078ec0ff */
[----:B------:R-:W-:Y:S01]  /*7250*/  FMUL R39, R76, R39 ;  /* 0x000000274c277220 */ /* 0x000fe20000400000 */
[C---:B------:R-:W-:Y:S01]  /*7260*/  FFMA R38, R83.reuse, R85, R38 ;  /* 0x0000005553267223 */ /* 0x040fe20000000026 */
[----:B------:R-:W-:Y:S01]  /*7270*/  SHF.L.U32 R85, R118, 0x10, RZ ;  /* 0x0000001076557819 */ /* 0x000fe200000006ff */
[C---:B------:R-:W-:Y:S01]  /*7280*/  FMUL R36, R76.reuse, R40 ;  /* 0x000000284c247220 */ /* 0x040fe20000400000 */
[----:B------:R-:W-:Y:S01]  /*7290*/  FFMA R39, R83, R80, R39 ;  /* 0x0000005053277223 */ /* 0x000fe20000000027 */
[----:B------:R-:W-:Y:S01]  /*72a0*/  LOP3.LUT R80, R119, 0xffff0000, RZ, 0xc0, !PT ;  /* 0xffff000077507812 */ /* 0x000fe200078ec0ff */
[C---:B------:R-:W-:Y:S01]  /*72b0*/  FMUL R37, R76.reuse, R41 ;  /* 0x000000294c257220 */ /* 0x040fe20000400000 */
[C---:B------:R-:W-:Y:S01]  /*72c0*/  FMUL R42, R76.reuse, R42 ;  /* 0x0000002a4c2a7220 */ /* 0x040fe20000400000 */
[----:B------:R-:W-:Y:S01]  /*72d0*/  FMUL R43, R76, R43 ;  /* 0x0000002b4c2b7220 */ /* 0x000fe20000400000 */
[C---:B------:R-:W-:Y:S01]  /*72e0*/  FFMA R36, R83.reuse, R85, R36 ;  /* 0x0000005553247223 */ /* 0x040fe20000000024 */
[C---:B------:R-:W-:Y:S01]  /*72f0*/  SHF.L.U32 R85, R124.reuse, 0x10, RZ ;  /* 0x000000107c557819 */ /* 0x040fe200000006ff */
[----:B------:R2:W-:Y:S01]  /*7300*/  STS.128 [R177+0x400], R120 ;  /* 0x00040078b1007388 */ /* 0x0005e20000000c00 */
[----:B------:R-:W-:Y:S01]  /*7310*/  FFMA R37, R83, R82, R37 ;  /* 0x0000005253257223 */ /* 0x000fe20000000025 */
[----:B------:R-:W-:Y:S01]  /*7320*/  LOP3.LUT R82, R125, 0xffff0000, RZ, 0xc0, !PT ;  /* 0xffff00007d527812 */ /* 0x000fe200078ec0ff */
[----:B------:R-:W-:Y:S01]  /*7330*/  FFMA R42, R83, R87, R42 ;  /* 0x00000057532a7223 */ /* 0x000fe2000000002a */
[----:B------:R-:W-:Y:S01]  /*7340*/  SHF.L.U32 R87, R125, 0x10, RZ ;  /* 0x000000107d577819 */ /* 0x000fe200000006ff */
        /* <DEDUP_REMOVED lines=8> */
[----:B------:R4:W-:Y:S01]  /*73d0*/  STS.128 [R176+0x400], R128 ;  /* 0x00040080b0007388 */ /* 0x0009e20000000c00 */
[C---:B------:R-:W-:Y:S01]  /*73e0*/  FFMA R41, R83.reuse, R80, R41 ;  /* 0x0000005053297223 */ /* 0x040fe20000000029 */
[C---:B------:R-:W-:Y:S01]  /*73f0*/  SHF.L.U32 R80, R126.reuse, 0x10, RZ ;  /* 0x000000107e507819 */ /* 0x040fe200000006ff */
[----:B------:R-:W-:Y:S01]  /*7400*/  FFMA R46, R83, R87, R46 ;  /* 0x00000057532e7223 */ /* 0x000fe2000000002e */
[----:B------:R-:W-:Y:S01]  /*7410*/  SHF.L.U32 R87, R133, 0x10, RZ ;  /* 0x0000001085577819 */ /* 0x000fe200000006ff */
[----:B------:R-:W-:Y:S01]  /*7420*/  FFMA R47, R83, R82, R47 ;  /* 0x00000052532f7223 */ /* 0x000fe2000000002f */
[----:B------:R-:W-:Y:S01]  /*7430*/  LOP3.LUT R82, R126, 0xffff0000, RZ, 0xc0, !PT ;  /* 0xffff00007e527812 */ /* 0x000fe200078ec0ff */
[C---:B------:R-:W-:Y:S01]  /*7440*/  FMUL R44, R76.reuse, R48 ;  /* 0x000000304c2c7220 */ /* 0x040fe20000400000 */
[----:B-1----:R-:W-:Y:S01]  /*7450*/  F2FP.BF16.F32.PACK_AB R96, R25, R24 ;  /* 0x000000181960723e */ /* 0x002fe200000010ff */
[C---:B------:R-:W-:Y:S01]  /*7460*/  FMUL R45, R76.reuse, R49 ;  /* 0x000000314c2d7220 */ /* 0x040fe20000400000 */
[----:B------:R-:W-:Y:S01]  /*7470*/  F2FP.BF16.F32.PACK_AB R97, R31, R30 ;  /* 0x0000001e1f61723e */ /* 0x000fe200000010ff */
[----:B------:R-:W-:Y:S01]  /*7480*/  FMUL R50, R76, R50 ;  /* 0x000000324c327220 */ /* 0x000fe20000400000 */
[----:B------:R-:W-:Y:S01]  /*7490*/  F2FP.BF16.F32.PACK_AB R98, R29, R28 ;  /* 0x0000001c1d62723e */ /* 0x000fe200000010ff */
[----:B------:R-:W-:Y:S01]  /*74a0*/  FFMA R44, R83, R80, R44 ;  /* 0x00000050532c7223 */ /* 0x000fe2000000002c */
[----:B------:R-:W-:Y:S01]  /*74b0*/  LOP3.LUT R80, R127, 0xffff0000, RZ, 0xc0, !PT ;  /* 0xffff00007f507812 */ /* 0x000fe200078ec0ff */
[----:B------:R-:W-:Y:S01]  /*74c0*/  FFMA R45, R83, R82, R45 ;  /* 0x00000052532d7223 */ /* 0x000fe2000000002d */
[----:B------:R-:W-:Y:S01]  /*74d0*/  LOP3.LUT R82, R132, 0xffff0000, RZ, 0xc0, !PT ;  /* 0xffff000084527812 */ /* 0x000fe200078ec0ff */
[----:B------:R-:W-:Y:S01]  /*74e0*/  FMUL R51, R76, R51 ;  /* 0x000000334c337220 */ /* 0x000fe20000400000 */
[----:B------:R-:W-:Y:S01]  /*74f0*/  F2FP.BF16.F32.PACK_AB R99, R35, R34 ;  /* 0x000000222363723e */ /* 0x000fe200000010ff */
[----:B------:R-:W-:Y:S01]  /*7500*/  FFMA R50, R83, R85, R50 ;  /* 0x0000005553327223 */ /* 0x000fe20000000032 */
[----:B------:R-:W-:Y:S01]  /*7510*/  SHF.L.U32 R85, R132, 0x10, RZ ;  /* 0x0000001084557819 */ /* 0x000fe200000006ff */
[C---:B------:R-:W-:Y:S01]  /*7520*/  FMUL R48, R76.reuse, R52 ;  /* 0x000000344c307220 */ /* 0x040fe20000400000 */
[----:B--2---:R-:W-:Y:S01]  /*7530*/  F2FP.BF16.F32.PACK_AB R120, R33, R32 ;  /* 0x000000202178723e */ /* 0x004fe200000010ff */
[----:B------:R-:W-:Y:S01]  /*7540*/  FFMA R51, R83, R80, R51 ;  /* 0x0000005053337223 */ /* 0x000fe20000000033 */
[----:B------:R-:W-:Y:S01]  /*7550*/  LOP3.LUT R80, R133, 0xffff0000, RZ, 0xc0, !PT ;  /* 0xffff000085507812 */ /* 0x000fe200078ec0ff */
[----:B------:R1:W-:Y:S01]  /*7560*/  STS.128 [R175+0x400], R96 ;  /* 0x00040060af007388 */ /* 0x0003e20000000c00 */
[----:B------:R-:W-:Y:S01]  /*7570*/  F2FP.BF16.F32.PACK_AB R121, R39, R38 ;  /* 0x000000262779723e */ /* 0x000fe200000010ff */
[C---:B------:R-:W-:Y:S01]  /*7580*/  FMUL R49, R76.reuse, R53 ;  /* 0x000000354c317220 */ /* 0x040fe20000400000 */
[----:B------:R-:W-:Y:S01]  /*7590*/  F2FP.BF16.F32.PACK_AB R122, R37, R36 ;  /* 0x00000024257a723e */ /* 0x000fe200000010ff */
[C---:B------:R-:W-:Y:S01]  /*75a0*/  FMUL R54, R76.reuse, R54 ;  /* 0x000000364c367220 */ /* 0x040fe20000400000 */
[----:B------:R-:W-:Y:S01]  /*75b0*/  F2FP.BF16.F32.PACK_AB R123, R43, R42 ;  /* 0x0000002a2b7b723e */ /* 0x000fe200000010ff */
[----:B------:R-:W-:Y:S01]  /*75c0*/  FMUL R55, R76, R55 ;  /* 0x000000374c377220 */ /* 0x000fe20000400000 */
[----:B----4-:R-:W-:Y:S01]  /*75d0*/  F2FP.BF16.F32.PACK_AB R128, R41, R40 ;  /* 0x000000282980723e */ /* 0x010fe200000010ff */
[C---:B------:R-:W-:Y:S01]  /*75e0*/  FFMA R48, R83.reuse, R85, R48 ;  /* 0x0000005553307223 */ /* 0x040fe20000000030 */
[C---:B------:R-:W-:Y:S01]  /*75f0*/  FFMA R49, R83.reuse, R82, R49 ;  /* 0x0000005253317223 */ /* 0x040fe20000000031 */
[----:B------:R1:W-:Y:S01]  /*7600*/  STS.128 [R173+0x400], R120 ;  /* 0x00040078ad007388 */ /* 0x0003e20000000c00 */
[C---:B------:R-:W-:Y:S01]  /*7610*/  SHF.L.U32 R85, R134.reuse, 0x10, RZ ;  /* 0x0000001086557819 */ /* 0x040fe200000006ff */
[----:B------:R-:W-:Y:S01]  /*7620*/  FFMA R54, R83, R87, R54 ;  /* 0x0000005753367223 */ /* 0x000fe20000000036 */
[----:B------:R-:W-:Y:S01]  /*7630*/  SHF.L.U32 R87, R135, 0x10, RZ ;  /* 0x0000001087577819 */ /* 0x000fe200000006ff */
[----:B------:R-:W-:Y:S01]  /*7640*/  FFMA R55, R83, R80, R55 ;  /* 0x0000005053377223 */ /* 0x000fe20000000037 */
[----:B------:R-:W-:Y:S01]  /*7650*/  LOP3.LUT R80, R134, 0xffff0000, RZ, 0xc0, !PT ;  /* 0xffff000086507812 */ /* 0x000fe200078ec0ff */
[C---:B------:R-:W-:Y:S01]  /*7660*/  FMUL R52, R76.reuse, R56 ;  /* 0x000000384c347220 */ /* 0x040fe20000400000 */
[----:B------:R-:W-:Y:S01]  /*7670*/  LOP3.LUT R82, R135, 0xffff0000, RZ, 0xc0, !PT ;  /* 0xffff000087527812 */ /* 0x000fe200078ec0ff */
[C---:B------:R-:W-:Y:S01]  /*7680*/  FMUL R53, R76.reuse, R57 ;  /* 0x000000394c357220 */ /* 0x040fe20000400000 */
[C---:B------:R-:W-:Y:S01]  /*7690*/  FMUL R58, R76.reuse, R58 ;  /* 0x0000003a4c3a7220 */ /* 0x040fe20000400000 */
[----:B------:R-:W-:Y:S01]  /*76a0*/  FMUL R59, R76, R59 ;  /* 0x0000003b4c3b7220 */ /* 0x000fe20000400000 */
[C---:B------:R-:W-:Y:S01]  /*76b0*/  FFMA R52, R83.reuse, R85, R52 ;  /* 0x0000005553347223 */ /* 0x040fe20000000034 */
[C---:B------:R-:W-:Y:S01]  /*76c0*/  FFMA R53, R83.reuse, R80, R53 ;  /* 0x0000005053357223 */ /* 0x040fe20000000035 */
[C---:B------:R-:W-:Y:S01]  /*76d0*/  FFMA R58, R83.reuse, R87, R58 ;  /* 0x00000057533a7223 */ /* 0x040fe2000000003a */
[----:B------:R-:W-:Y:S01]  /*76e0*/  FFMA R59, R83, R82, R59 ;  /* 0x00000052533b7223 */ /* 0x000fe2000000003b */
[----:B------:R-:W-:Y:S01]  /*76f0*/  SHF.L.U32 R80, R140, 0x10, RZ ;  /* 0x000000108c507819 */ /* 0x000fe200000006ff */
[----:B------:R-:W-:Y:S01]  /*7700*/  FMUL R56, R76, R60 ;  /* 0x0000003c4c387220 */ /* 0x000fe20000400000 */
[----:B------:R-:W-:Y:S01]  /*7710*/  LOP3.LUT R82, R140, 0xffff0000, RZ, 0xc0, !PT ;  /* 0xffff00008c527812 */ /* 0x000fe200078ec0ff */
[C---:B------:R-:W-:Y:S01]  /*7720*/  FMUL R57, R76.reuse, R61 ;  /* 0x0000003d4c397220 */ /* 0x040fe20000400000 */
[----:B------:R-:W-:Y:S01]  /*7730*/  SHF.L.U32 R85, R141, 0x10, RZ ;  /* 0x000000108d557819 */ /* 0x000fe200000006ff */
[C---:B------:R-:W-:Y:S01]  /*7740*/  FMUL R62, R76.reuse, R62 ;  /* 0x0000003e4c3e7220 */ /* 0x040fe20000400000 */
[----:B------:R-:W-:Y:S01]  /*7750*/  F2FP.BF16.F32.PACK_AB R129, R47, R46 ;  /* 0x0000002e2f81723e */ /* 0x000fe200000010ff */
[----:B------:R-:W-:Y:S01]  /*7760*/  FFMA R56, R83, R80, R56 ;  /* 0x0000005053387223 */ /* 0x000fe20000000038 */
[----:B------:R-:W-:Y:S01]  /*7770*/  F2FP.BF16.F32.PACK_AB R130, R45, R44 ;  /* 0x0000002c2d82723e */ /* 0x000fe200000010ff */
[----:B------:R-:W-:Y:S01]  /*7780*/  FFMA R57, R83, R82, R57 ;  /* 0x0000005253397223 */ /* 0x000fe20000000039 */
[----:B------:R-:W-:Y:S01]  /*7790*/  F2FP.BF16.F32.PACK_AB R131, R51, R50 ;  /* 0x000000323383723e */ /* 0x000fe200000010ff */
[----:B------:R-:W-:Y:S01]  /*77a0*/  FFMA R62, R83, R85, R62 ;  /* 0x00000055533e7223 */ /* 0x000fe2000000003e */
[----:B------:R-:W-:Y:S01]  /*77b0*/  LOP3.LUT R80, R141, 0xffff0000, RZ, 0xc0, !PT ;  /* 0xffff00008d507812 */ /* 0x000fe200078ec0ff */
[----:B------:R-:W-:Y:S01]  /*77c0*/  FMUL R63, R76, R63 ;  /* 0x0000003f4c3f7220 */ /* 0x000fe20000400000 */
[----:B------:R-:W-:Y:S01]  /*77d0*/  SHF.L.U32 R85, R142, 0x10, RZ ;  /* 0x000000108e557819 */ /* 0x000fe200000006ff */
[----:B------:R1:W-:Y:S01]  /*77e0*/  STS.128 [R172+0x400], R128 ;  /* 0x00040080ac007388 */ /* 0x0003e20000000c00 */
[----:B------:R-:W-:Y:S01]  /*77f0*/  FMUL R60, R76, R64 ;  /* 0x000000404c3c7220 */ /* 0x000fe20000400000 */
[----:B------:R-:W-:Y:S01]  /*7800*/  LOP3.LUT R82, R142, 0xffff0000, RZ, 0xc0, !PT ;  /* 0xffff00008e527812 */ /* 0x000fe200078ec0ff */
[C---:B------:R-:W-:Y:S01]  /*7810*/  FMUL R61, R76.reuse, R65 ;  /* 0x000000414c3d7220 */ /* 0x040fe20000400000 */
[----:B------:R-:W-:Y:S01]  /*7820*/  SHF.L.U32 R87, R143, 0x10, RZ ;  /* 0x000000108f577819 */ /* 0x000fe200000006ff */
[C---:B------:R-:W-:Y:S01]  /*7830*/  FMUL R66, R76.reuse, R66 ;  /* 0x000000424c427220 */ /* 0x040fe20000400000 */
[----:B------:R-:W-:Y:S01]  /*7840*/  FFMA R63, R83, R80, R63 ;  /* 0x00000050533f7223 */ /* 0x000fe2000000003f */
[----:B------:R-:W-:Y:S01]  /*7850*/  FMUL R67, R76, R67 ;  /* 0x000000434c437220 */ /* 0x000fe20000400000 */
[----:B------:R-:W-:Y:S01]  /*7860*/  F2FP.BF16.F32.PACK_AB R136, R49, R48 ;  /* 0x000000303188723e */ /* 0x000fe200000010ff */
[----:B------:R-:W-:Y:S01]  /*7870*/  FFMA R60, R83, R85, R60 ;  /* 0x00000055533c7223 */ /* 0x000fe2000000003c */
[----:B------:R-:W-:Y:S01]  /*7880*/  F2FP.BF16.F32.PACK_AB R137, R55, R54 ;  /* 0x000000363789723e */ /* 0x000fe200000010ff */
[----:B------:R-:W-:Y:S01]  /*7890*/  FFMA R61, R83, R82, R61 ;  /* 0x00000052533d7223 */ /* 0x000fe2000000003d */
[----:B------:R-:W-:Y:S01]  /*78a0*/  F2FP.BF16.F32.PACK_AB R138, R53, R52 ;  /* 0x00000034358a723e */ /* 0x000fe200000010ff */
[----:B------:R-:W-:Y:S01]  /*78b0*/  FFMA R66, R83, R87, R66 ;  /* 0x0000005753427223 */ /* 0x000fe20000000042 */
[----:B------:R-:W-:Y:S01]  /*78c0*/  F2FP.BF16.F32.PACK_AB R139, R59, R58 ;  /* 0x0000003a3b8b723e */ /* 0x000fe200000010ff */
[----:B------:R-:W-:Y:S01]  /*78d0*/  FFMA R67, R83, R84, R67 ;  /* 0x0000005453437223 */ /* 0x000fe20000000043 */
[----:B------:R-:W-:Y:S02]  /*78e0*/  F2FP.BF16.F32.PACK_AB R180, R57, R56 ;  /* 0x0000003839b4723e */ /* 0x000fe400000010ff */
[----:B------:R-:W-:Y:S01]  /*78f0*/  F2FP.BF16.F32.PACK_AB R181, R63, R62 ;  /* 0x0000003e3fb5723e */ /* 0x000fe200000010ff */
[----:B------:R1:W-:Y:S01]  /*7900*/  STS.128 [R171+0x400], R136 ;  /* 0x00040088ab007388 */ /* 0x0003e20000000c00 */
[----:B------:R-:W-:Y:S02]  /*7910*/  F2FP.BF16.F32.PACK_AB R182, R61, R60 ;  /* 0x0000003c3db6723e */ /* 0x000fe400000010ff */
[----:B------:R-:W-:Y:S05]  /*7920*/  F2FP.BF16.F32.PACK_AB R183, R67, R66 ;  /* 0x0000004243b7723e */ /* 0x000fea00000010ff */
[----:B------:R1:W-:Y:S01]  /*7930*/  STS.128 [R170+0x400], R180 ;  /* 0x000400b4aa007388 */ /* 0x0003e20000000c00 */
[----:B------:R-:W-:Y:S01]  /*7940*/  @!PT LDS RZ, [RZ] ;  /* 0x00000000fffff984 */ /* 0x000fe20000000800 */
[----:B------:R-:W-:Y:S01]  /*7950*/  @!PT LDS RZ, [RZ] ;  /* 0x00000000fffff984 */ /* 0x000fe20000000800 */
[----:B------:R-:W-:Y:S01]  /*7960*/  @!PT LDS RZ, [RZ] ;  /* 0x00000000fffff984 */ /* 0x000fe20000000800 */
[----:B------:R-:W-:Y:S01]  /*7970*/  @!PT LDS RZ, [RZ] ;  /* 0x00000000fffff984 */ /* 0x000fe20000000800 */
[----:B------:R2:W-:Y:S07]  /*7980*/  MEMBAR.ALL.CTA ;  /* 0x0000000000007992 */ /* 0x0005ee0000008000 */
[----:B--2---:R-:W2:Y:S02]  /*7990*/  FENCE.VIEW.ASYNC.S ;  /* 0x00000000000073c6 */ /* 0x004ea40000000000 */
[----:B--2---:R-:W-:Y:S06]  /*79a0*/  BAR.SYNC.DEFER_BLOCKING 0x1, 0x80 ;  /* 0x0042000000007b1d */ /* 0x004fec0000010000 */
[----:B------:R-:W-:Y:S05]  /*79b0*/  @P0 BRA `(.L_x_109) ;  /* 0x0000000000300947 */ /* 0x000fea0003800000 */
[----:B------:R-:W-:Y:S01]  /*79c0*/  UIADD3 UR6, UPT, UPT, UR49, 0x400, URZ ;  /* 0x0000040031067890 */ /* 0x000fe2000fffe0ff */
[----:B------:R-:W-:Y:S01]  /*79d0*/  IMAD.IADD R0, R168, 0x1, R81 ;  /* 0x00000001a8007824 */ /* 0x000fe200078e0251 */
[----:B------:R-:W-:Y:S01]  /*79e0*/  UIADD3 UR4, UP0, UPT, UR52, 0xa80, URZ ;  /* 0x00000a8034047890 */ /* 0x000fe2000ff1e0ff */
[----:B------:R-:W-:Y:S03]  /*79f0*/  UMOV UR47, UR36 ;  /* 0x00000024002f7c82 */ /* 0x000fe60008000000 */
[----:B------:R-:W-:Y:S01]  /*7a00*/  IMAD.U32 R159, RZ, RZ, UR6 ;  /* 0x00000006ff9f7e24 */ /* 0x000fe2000f8e00ff */
[----:B------:R-:W-:Y:S01]  /*7a10*/  R2UR UR45, R0 ;  /* 0x00000000002d72ca */ /* 0x000fe200000e0000 */
[----:B------:R-:W-:Y:S03]  /*7a20*/  UIADD3.X UR5, UPT, UPT, URZ, UR53, URZ, UP0, !UPT ;  /* 0x00000035ff057290 */ /* 0x000fe600087fe4ff */
[----:B------:R-:W-:Y:S11]  /*7a30*/  R2UR UR44, R159 ;  /* 0x000000009f2c72ca */ /* 0x000ff600000e0000 */
[----:B------:R-:W-:Y:S02]  /*7a40*/  @!UPT UIADD3 URZ, UPT, UPT, URZ, URZ, URZ ;  /* 0x000000fffffff290 */ /* 0x000fe4000fffe0ff */
[----:B------:R2:W-:Y:S01]  /*7a50*/  UTMASTG.3D [UR44], [UR4] ;  /* 0x0000002c040073b5 */ /* 0x0005e20008010000 */
[----:B------:R0:W-:Y:S01]  /*7a60*/  UTMACMDFLUSH ;  /* 0x00000000000079b7 */ /* 0x0001e20000000000 */
[----:B--2---:R-:W-:Y:S04]  /*7a70*/  DEPBAR.LE SB0, 0x1 ;  /* 0x000080400000791a */ /* 0x004fe80000000000 */
.L_x_109:
[----:B------:R-:W-:Y:S05]  /*7a80*/  BSYNC.RECONVERGENT B0 ;  /* 0x0000000000007941 */ /* 0x000fea0003800200 */
.L_x_108:
[----:B------:R-:W-:Y:S01]  /*7a90*/  BAR.SYNC.DEFER_BLOCKING 0x1, 0x80 ;  /* 0x0042000000007b1d */ /* 0x000fe20000010000 */
[----:B------:R-:W-:Y:S01]  /*7aa0*/  ISETP.NE.AND P2, PT, R174, RZ, PT ;  /* 0x000000ffae00720c */ /* 0x000fe20003f45270 */
[----:B------:R-:W-:Y:S01]  /*7ab0*/  UISETP.NE.AND UP0, UPT, UR50, URZ, UPT ;  /* 0x000000ff3200728c */ /* 0x000fe2000bf05270 */
[----:B------:R-:W-:Y:S11]  /*7ac0*/  LEA R3, R105, UR49, 0x3 ;  /* 0x0000003169037c11 */ /* 0x000ff6000f8e18ff */
[----:B------:R-:W-:Y:S01]  /*7ad0*/  @P2 SHF.L.U32 R6, R162, 0x1f, RZ ;  /* 0x0000001fa2062819 */ /* 0x000fe200000006ff */
[----:B------:R-:W-:Y:S06]  /*7ae0*/  BRA.U !UP0, `(.L_x_110) ;  /* 0x0000000108247547 */ /* 0x000fec000b800000 */
[----:B------:R-:W2:Y:S01]  /*7af0*/  S2R R0, SR_CgaCtaId ;  /* 0x0000000000007919 */ /* 0x000ea20000008800 */
[----:B------:R-:W-:Y:S01]  /*7b00*/  IMAD.U32 R4, RZ, RZ, UR51 ;  /* 0x00000033ff047e24 */ /* 0x000fe2000f8e00ff */
[----:B------:R-:W-:Y:S04]  /*7b10*/  UIADD3 UR51, UPT, UPT, UR51, 0x1, URZ ;  /* 0x0000000133337890 */ /* 0x000fe8000fffe0ff */
[----:B------:R-:W-:Y:S01]  /*7b20*/  @P2 LEA R4, R4, UR49, 0x3 ;  /* 0x0000003104042c11 */ /* 0x000fe2000f8e18ff */
[----:B------:R-:W-:Y:S04]  /*7b30*/  UISETP.NE.AND UP0, UPT, UR51, 0x4, UPT ;  /* 0x000000043300788c */ /* 0x000fe8000bf05270 */
[----:B------:R-:W-:Y:S01]  /*7b40*/  @P2 VIADD R5, R4, 0x50 ;  /* 0x0000005004052836 */ /* 0x000fe20000000000 */
[----:B------:R-:W-:Y:S04]  /*7b50*/  USEL UR51, UR51, URZ, UP0 ;  /* 0x000000ff33337287 */ /* 0x000fe80008000000 */
[----:B--2---:R-:W-:Y:S04]  /*7b60*/  @P2 PRMT R0, R0, 0x654, R5 ;  /* 0x0000065400002816 */ /* 0x004fe80000000005 */
[----:B------:R2:W-:Y:S04]  /*7b70*/  @P2 SYNCS.ARRIVE.TRANS64.RED.A1T0 RZ, [R0+URZ], RZ ;  /* 0x000000ff00ff29a7 */ /* 0x0005e800081004ff */
.L_x_110:
[----:B------:R-:W4:Y:S01]  /*7b80*/  @P2 SYNCS.PHASECHK.TRANS64.TRYWAIT P1, [R3+URZ+0x30], R6 ;  /* 0x00003006030025a7 */ /* 0x000f2200080211ff */
[----:B------:R-:W-:Y:S01]  /*7b90*/  ISETP.NE.AND P0, PT, R79, RZ, PT ;  /* 0x000000ff4f00720c */ /* 0x000fe20003f05270 */
[----:B--2---:R-:W-:Y:S01]  /*7ba0*/  IMAD.MOV.U32 R0, RZ, RZ, 0x80 ;  /* 0x00000080ff007424 */ /* 0x004fe200078e00ff */
[----:B------:R-:W-:Y:S04]  /*7bb0*/  BSSY B1, `(.L_x_111) ;  /* 0x0000020000017945 */ /* 0x000fe80003800000 */
[----:B------:R-:W-:Y:S02]  /*7bc0*/  SEL R81, R0, 0x40, !P0 ;  /* 0x0000004000517807 */ /* 0x000fe40004000000 */
[----:B----4-:R-:W-:Y:S01]  /*7bd0*/  @P2 SEL R107, RZ, 0x1, !P1 ;  /* 0x00000001ff6b2807 */ /* 0x010fe20004800000 */
[----:B------:R-:W-:Y:S06]  /*7be0*/  @!P2 BRA `(.L_x_112) ;  /* 0x000000000070a947 */ /* 0x000fec0003800000 */
[----:B------:R-:W-:Y:S01]  /*7bf0*/  ISETP.NE.AND P2, PT, R112, RZ, PT ;  /* 0x000000ff7000720c */ /* 0x000fe20003f45270 */
[----:B------:R-:W-:Y:S01]  /*7c00*/  BSSY B0, `(.L_x_113) ;  /* 0x000000b000007945 */ /* 0x000fe20003800000 */
[----:B------:R-:W-:Y:S11]  /*7c10*/  ISETP.NE.AND P0, PT, R107, RZ, PT ;  /* 0x000000ff6b00720c */ /* 0x000ff60003f05270 */
[----:B------:R-:W-:Y:S05]  /*7c20*/  @P2 IMAD R6, R105, 0x4000, R178 ;  /* 0x0000400069062824 */ /* 0x000fea00078e02b2 */
[----:B------:R-:W-:Y:S04]  /*7c30*/  @P2 IADD3 R9, PT, PT, R6, UR49, RZ ;  /* 0x0000003106092c10 */ /* 0x000fe8000fffe0ff */
[----:B------:R-:W-:Y:S01]  /*7c40*/  @P2 IADD3 R7, PT, PT, R104, R9, RZ ;  /* 0x0000000968072210 */ /* 0x000fe20007ffe0ff */
[--C-:B------:R-:W-:Y:S02]  /*7c50*/  @P2 IMAD.IADD R5, R86, 0x1, R9.reuse ;  /* 0x0000000156052824 */ /* 0x100fe400078e0209 */
[----:B------:R-:W-:Y:S01]  /*7c60*/  @P2 IMAD.IADD R4, R106, 0x1, R9 ;  /* 0x000000016a042824 */ /* 0x000fe200078e0209 */
[----:B------:R-:W-:Y:S06]  /*7c70*/  @P0 BRA `(.L_x_114) ;  /* 0x00000000000c0947 */ /* 0x000fec0003800000 */
[----:B------:R-:W-:Y:S04]  /*7c80*/  SHF.L.U32 R0, R162, 0x1f, RZ ;  /* 0x0000001fa2007819 */ /* 0x000fe800000006ff */
[----:B------:R-:W2:Y:S02]  /*7c90*/  SYNCS.PHASECHK.TRANS64.TRYWAIT P0, [R3+URZ+0x30], R0 ;  /* 0x00003000030075a7 */ /* 0x000ea400080011ff */
[----:B--2---:R-:W-:Y:S05]  /*7ca0*/  @!P0 BRA `(.L_x_115) ;  /* 0x0000004800008947 */ /* 0x004fea0003800000 */
.L_x_114:
[----:B------:R-:W-:Y:S05]  /*7cb0*/  BSYNC B0 ;  /* 0x0000000000007941 */ /* 0x000fea0003800000 */
.L_x_113:
[----:B------:R-:W-:Y:S01]  /*7cc0*/  ISETP.NE.AND P0, PT, R112, RZ, PT ;  /* 0x000000ff7000720c */ /* 0x000fe20003f05270 */
[----:B------:R-:W-:Y:S11]  /*7cd0*/  VIADD R105, R105, 0x1 ;  /* 0x0000000169697836 */ /* 0x000ff60000000000 */
[----:B------:R-:W-:Y:S01]  /*7ce0*/  @!UPT UIADD3 URZ, UPT, UPT, URZ, URZ, URZ ;  /* 0x000000fffffff290 */ /* 0x000fe2000fffe0ff */
[----:B------:R4:W1:Y:S01]  /*7cf0*/  @P0 LDS.128 R88, [R6+UR49+0x400] ;  /* 0x0004003106580984 */ /* 0x0008620008000c00 */
[--C-:B--2---:R-:W-:Y:S01]  /*7d00*/  @P0 IMAD.IADD R3, R104, 0x1, R5.reuse ;  /* 0x0000000168030824 */ /* 0x104fe200078e0205 */
[C---:B------:R-:W-:Y:S01]  /*7d10*/  @P0 IADD3 R0, PT, PT, R106.reuse, R7, RZ ;  /* 0x000000076a000210 */ /* 0x040fe20007ffe0ff */
[C---:B------:R-:W-:Y:S01]  /*7d20*/  @P0 IMAD.IADD R8, R106.reuse, 0x1, R5 ;  /* 0x000000016a080824 */ /* 0x040fe200078e0205 */
[----:B------:R4:W2:Y:S02]  /*7d30*/  @P0 LDS.128 R92, [R4+0x400] ;  /* 0x00040000045c0984 */ /* 0x0008a40000000c00 */
[----:B------:R-:W-:Y:S02]  /*7d40*/  @P0 IADD3 R9, PT, PT, R106, R3, RZ ;  /* 0x000000036a090210 */ /* 0x000fe40007ffe0ff */
[----:B------:R4:W1:Y:S04]  /*7d50*/  @P0 LDS.128 R100, [R7+0x400] ;  /* 0x0004000007640984 */ /* 0x0008680000000c00 */
[----:B------:R4:W1:Y:S04]  /*7d60*/  @P0 LDS.128 R108, [R0+0x400] ;  /* 0x00040000006c0984 */ /* 0x0008680000000c00 */
[----:B------:R4:W1:Y:S04]  /*7d70*/  @P0 LDS.128 R116, [R5+0x400] ;  /* 0x0004000005740984 */ /* 0x0008680000000c00 */
[----:B------:R4:W1:Y:S04]  /*7d80*/  @P0 LDS.128 R124, [R8+0x400] ;  /* 0x00040000087c0984 */ /* 0x0008680000000c00 */
[----:B------:R4:W1:Y:S04]  /*7d90*/  @P0 LDS.128 R132, [R3+0x400] ;  /* 0x0004000003840984 */ /* 0x0008680000000c00 */
[----:B------:R4:W1:Y:S02]  /*7da0*/  @P0 LDS.128 R140, [R9+0x400] ;  /* 0x00040000098c0984 */ /* 0x0008640000000c00 */
.L_x_112:
[----:B------:R-:W-:Y:S05]  /*7db0*/  BSYNC B1 ;  /* 0x0000000000017941 */ /* 0x000fea0003800000 */
.L_x_111:
[----:B------:R-:W-:Y:S05]  /*7dc0*/  IMAD.IADD R50, R78, 0x1, R81 ;  /* 0x000000014e327824 */ /* 0x000fea00078e0251 */
[----:B----4-:R-:W-:Y:S04]  /*7dd0*/  SHF.R.U32.HI R3, RZ, 0x15, R50 ;  /* 0x00000015ff037819 */ /* 0x010fe80000011632 */
[----:B------:R-:W-:Y:S11]  /*7de0*/  LOP3.LUT P0, RZ, R3, 0x3, R158, 0x48, !PT ;  /* 0x0000000303ff7812 */ /* 0x000ff6000780489e */
[----:B------:R-:W-:Y:S02]  /*7df0*/  @!UPT UIADD3 URZ, UPT, UPT, URZ, URZ, URZ ;  /* 0x000000fffffff290 */ /* 0x000fe4000fffe0ff */
        /* <DEDUP_REMOVED lines=17> */
.L_x_116:
[----:B-1----:R-:W-:Y:S01]  /*7f10*/  SHF.L.U32 R80, R88, 0x10, RZ ;  /* 0x0000001058507819 */ /* 0x002fe200000006ff */
[----:B------:R-:W-:Y:S05]  /*7f20*/  WARPSYNC.ALL ;  /* 0x0000000000007948 */ /* 0x000fea0003800000 */
[----:B------:R-:W-:Y:S01]  /*7f30*/  R2UR UR4, R50 ;  /* 0x00000000320472ca */ /* 0x000fe200000e0000 */
[----:B------:R-:W1:Y:S01]  /*7f40*/  S2R R179, SR_CgaCtaId ;  /* 0x0000000000b37919 */ /* 0x000e620000008800 */
[----:B------:R-:W-:Y:S01]  /*7f50*/  LOP3.LUT R82, R88, 0xffff0000, RZ, 0xc0, !PT ;  /* 0xffff000058527812 */ /* 0x000fe200078ec0ff */
[----:B------:R-:W-:Y:S01]  /*7f60*/  BSSY.RECONVERGENT B0, `(.L_x_117) ;  /* 0x0000102000007945 */ /* 0x000fe20003800200 */
[----:B------:R-:W-:Y:S02]  /*7f70*/  SHF.L.U32 R85, R89, 0x10, RZ ;  /* 0x0000001059557819 */ /* 0x000fe400000006ff */
[----:B------:R-:W-:Y:S02]  /*7f80*/  LOP3.LUT R84, R91, 0xffff0000, RZ, 0xc0, !PT ;  /* 0xffff00005b547812 */ /* 0x000fe400078ec0ff */
[----:B------:R-:W-:Y:S02]  /*7f90*/  ISETP.NE.AND P6, PT, R174, RZ, PT ;  /* 0x000000ffae00720c */ /* 0x000fe40003fc5270 */
[----:B------:R-:W-:Y:S03]  /*7fa0*/  ISETP.NE.AND P0, PT, R165, RZ, PT ;  /* 0x000000ffa500720c */ /* 0x000fe60003f05270 */
[----:B------:R-:W4:Y:S02]  /*7fb0*/  LDTM.x64 R4, tmem[UR4] ;  /* 0x00000004000479ee */ /* 0x000f240008340000 */
[C---:B----4-:R-:W-:Y:S01]  /*7fc0*/  FMUL R0, R76.reuse, R4 ;  /* 0x000000044c007220 */ /* 0x050fe20000400000 */
[C---:B------:R-:W-:Y:S01]  /*7fd0*/  FMUL R3, R76.reuse, R5 ;  /* 0x000000054c037220 */ /* 0x040fe20000400000 */
[C---:B------:R-:W-:Y:S01]  /*7fe0*/  FMUL R6, R76.reuse, R6 ;  /* 0x000000064c067220 */ /* 0x040fe20000400000 */
[----:B------:R-:W-:Y:S01]  /*7ff0*/  FMUL R7, R76, R7 ;  /* 0x000000074c077220 */ /* 0x000fe20000400000 */
[----:B------:R-:W-:Y:S01]  /*8000*/  FFMA R0, R83, R80, R0 ;  /* 0x0000005053007223 */ /* 0x000fe20000000000 */
[----:B------:R-:W-:Y:S01]  /*8010*/  LOP3.LUT R80, R89, 0xffff0000, RZ, 0xc0, !PT ;  /* 0xffff000059507812 */ /* 0x000fe200078ec0ff */
[----:B------:R-:W-:Y:S01]  /*8020*/  FFMA R3, R83, R82, R3 ;  /* 0x0000005253037223 */ /* 0x000fe20000000003 */
[----:B------:R-:W-:Y:S01]  /*8030*/  SHF.L.U32 R82, R91, 0x10, RZ ;  /* 0x000000105b527819 */ /* 0x000fe200000006ff */
[C---:B------:R-:W-:Y:S01]  /*8040*/  FFMA R6, R83.reuse, R85, R6 ;  /* 0x0000005553067223 */ /* 0x040fe20000000006 */
[----:B------:R-:W-:Y:S01]  /*8050*/  SHF.L.U32 R85, R90, 0x10, RZ ;  /* 0x000000105a557819 */ /* 0x000fe200000006ff */
[----:B------:R-:W-:Y:S01]  /*8060*/  FFMA R7, R83, R80, R7 ;  /* 0x0000005053077223 */ /* 0x000fe20000000007 */
[----:B------:R-:W-:Y:S01]  /*8070*/  F2FP.BF16.F32.PACK_AB R96, R3, R0 ;  /* 0x000000000360723e */ /* 0x000fe200000010ff */
[----:B------:R-:W-:Y:S01]  /*8080*/  FMUL R4, R76, R8 ;  /* 0x000000084c047220 */ /* 0x000fe20000400000 */
[----:B------:R-:W-:Y:S01]  /*8090*/  LOP3.LUT R80, R90, 0xffff0000, RZ, 0xc0, !PT ;  /* 0xffff00005a507812 */ /* 0x000fe200078ec0ff */
[C---:B------:R-:W-:Y:S01]  /*80a0*/  FMUL R0, R76.reuse, R9 ;  /* 0x000000094c007220 */ /* 0x040fe20000400000 */
[----:B------:R-:W-:Y:S01]  /*80b0*/  F2FP.BF16.F32.PACK_AB R97, R7, R6 ;  /* 0x000000060761723e */ /* 0x000fe200000010ff */
[----:B------:R-:W-:Y:S01]  /*80c0*/  FMUL R3, R76, R10 ;  /* 0x0000000a4c037220 */ /* 0x000fe20000400000 */
[C---:B------:R-:W-:Y:S01]  /*80d0*/  FFMA R4, R83.reuse, R85, R4 ;  /* 0x0000005553047223 */ /* 0x040fe20000000004 */
[----:B--2---:R-:W-:Y:S01]  /*80e0*/  SHF.L.U32 R85, R94, 0x10, RZ ;  /* 0x000000105e557819 */ /* 0x004fe200000006ff */
[----:B------:R-:W-:Y:S01]  /*80f0*/  FMUL R5, R76, R11 ;  /* 0x0000000b4c057220 */ /* 0x000fe20000400000 */
[C---:B------:R-:W-:Y:S01]  /*8100*/  FFMA R0, R83.reuse, R80, R0 ;  /* 0x0000005053007223 */ /* 0x040fe20000000000 */
[C---:B------:R-:W-:Y:S01]  /*8110*/  SHF.L.U32 R80, R92.reuse, 0x10, RZ ;  /* 0x000000105c507819 */ /* 0x040fe200000006ff */
[C---:B------:R-:W-:Y:S01]  /*8120*/  FFMA R3, R83.reuse, R82, R3 ;  /* 0x0000005253037223 */ /* 0x040fe20000000003 */
[----:B------:R-:W-:Y:S01]  /*8130*/  LOP3.LUT R82, R92, 0xffff0000, RZ, 0xc0, !PT ;  /* 0xffff00005c527812 */ /* 0x000fe200078ec0ff */
[----:B------:R-:W-:Y:S01]  /*8140*/  FMUL R6, R76, R12 ;  /* 0x0000000c4c067220 */ /* 0x000fe20000400000 */
[----:B------:R-:W-:Y:S01]  /*8150*/  F2FP.BF16.F32.PACK_AB R98, R0, R4 ;  /* 0x000000040062723e */ /* 0x000fe200000010ff */
[C---:B------:R-:W-:Y:S01]  /*8160*/  FFMA R5, R83.reuse, R84, R5 ;  /* 0x0000005453057223 */ /* 0x040fe20000000005 */
[C---:B------:R-:W-:Y:S01]  /*8170*/  FMUL R7, R76.reuse, R13 ;  /* 0x0000000d4c077220 */ /* 0x040fe20000400000 */
[----:B------:R-:W-:Y:S01]  /*8180*/  FFMA R6, R83, R80, R6 ;  /* 0x0000005053067223 */ /* 0x000fe20000000006 */
[----:B------:R-:W-:Y:S01]  /*8190*/  SHF.L.U32 R80, R93, 0x10, RZ ;  /* 0x000000105d507819 */ /* 0x000fe200000006ff */
[C---:B------:R-:W-:Y:S01]  /*81a0*/  FMUL R0, R76.reuse, R14 ;  /* 0x0000000e4c007220 */ /* 0x040fe20000400000 */
[----:B------:R-:W-:Y:S01]  /*81b0*/  F2FP.BF16.F32.PACK_AB R99, R5, R3 ;  /* 0x000000030563723e */ /* 0x000fe200000010ff */
[----:B------:R-:W-:Y:S01]  /*81c0*/  FFMA R7, R83, R82, R7 ;  /* 0x0000005253077223 */ /* 0x000fe20000000007 */
[----:B------:R-:W-:Y:S01]  /*81d0*/  LOP3.LUT R82, R93, 0xffff0000, RZ, 0xc0, !PT ;  /* 0xffff00005d527812 */ /* 0x000fe200078ec0ff */
[C---:B------:R-:W-:Y:S01]  /*81e0*/  FMUL R3, R76.reuse, R15 ;  /* 0x0000000f4c037220 */ /* 0x040fe20000400000 */
[----:B------:R-:W-:Y:S01]  /*81f0*/  FMUL R4, R76, R16 ;  /* 0x000000104c047220 */ /* 0x000fe20000400000 */
[C---:B------:R-:W-:Y:S01]  /*8200*/  FFMA R0, R83.reuse, R80, R0 ;  /* 0x0000005053007223 */ /* 0x040fe20000000000 */
[----:B------:R-:W-:Y:S01]  /*8210*/  LOP3.LUT R80, R94, 0xffff0000, RZ, 0xc0, !PT ;  /* 0xffff00005e507812 */ /* 0x000fe200078ec0ff */
[----:B------:R-:W-:Y:S01]  /*8220*/  FFMA R3, R83, R82, R3 ;  /* 0x0000005253037223 */ /* 0x000fe20000000003 */
[----:B------:R-:W-:Y:S01]  /*8230*/  F2FP.BF16.F32.PACK_AB R120, R7, R6 ;  /* 0x000000060778723e */ /* 0x000fe200000010ff */
[----:B------:R-:W-:Y:S01]  /*8240*/  FFMA R4, R83, R85, R4 ;  /* 0x0000005553047223 */ /* 0x000fe20000000004 */
[C---:B------:R-:W-:Y:S01]  /*8250*/  SHF.L.U32 R85, R95.reuse, 0x10, RZ ;  /* 0x000000105f557819 */ /* 0x040fe200000006ff */
[C---:B------:R-:W-:Y:S01]  /*8260*/  FMUL R5, R76.reuse, R17 ;  /* 0x000000114c057220 */ /* 0x040fe20000400000 */
[----:B------:R-:W-:Y:S01]  /*8270*/  LOP3.LUT R82, R95, 0xffff0000, RZ, 0xc0, !PT ;  /* 0xffff00005f527812 */ /* 0x000fe200078ec0ff */
[C---:B------:R-:W-:Y:S01]  /*8280*/  FMUL R6, R76.reuse, R18 ;  /* 0x000000124c067220 */ /* 0x040fe20000400000 */
[----:B------:R-:W-:Y:S01]  /*8290*/  F2FP.BF16.F32.PACK_AB R121, R3, R0 ;  /* 0x000000000379723e */ /* 0x000fe200000010ff */
[----:B------:R-:W-:Y:S01]  /*82a0*/  FMUL R7, R76, R19 ;  /* 0x000000134c077220 */ /* 0x000fe20000400000 */
        /* <DEDUP_REMOVED lines=11> */
[----:B------:R-:W-:Y:S01]  /*8360*/  SHF.L.U32 R80, R101, 0x10, RZ ;  /* 0x0000001065507819 */ /* 0x000fe200000006ff */
[----:B------:R-:W-:Y:S01]  /*8370*/  FFMA R3, R83, R82, R3 ;  /* 0x0000005253037223 */ /* 0x000fe20000000003 */
[----:B------:R-:W-:Y:S01]  /*8380*/  LOP3.LUT R82, R103, 0xffff0000, RZ, 0xc0, !PT ;  /* 0xffff000067527812 */ /* 0x000fe200078ec0ff */
[C---:B------:R-:W-:Y:S01]  /*8390*/  FMUL R4, R76.reuse, R22 ;  /* 0x000000164c047220 */ /* 0x040fe20000400000 */
[----:B------:R2:W-:Y:S01]  /*83a0*/  STS.128 [R178+UR49+0x4400], R96 ;  /* 0x00440060b2007988 */ /* 0x0005e20008000c31 */
[C---:B------:R-:W-:Y:S01]  /*83b0*/  FMUL R5, R76.reuse, R23 ;  /* 0x000000174c057220 */ /* 0x040fe20000400000 */
[----:B------:R-:W-:Y:S01]  /*83c0*/  F2FP.BF16.F32.PACK_AB R128, R3, R0 ;  /* 0x000000000380723e */ /* 0x000fe200000010ff */
[----:B------:R-:W-:Y:S01]  /*83d0*/  FFMA R4, R83, R80, R4 ;  /* 0x0000005053047223 */ /* 0x000fe20000000004 */
[----:B------:R-:W-:Y:S01]  /*83e0*/  LOP3.LUT R0, R101, 0xffff0000, RZ, 0xc0, !PT ;  /* 0xffff000065007812 */ /* 0x000fe200078ec0ff */
[----:B------:R-:W-:Y:S01]  /*83f0*/  FMUL R6, R76, R24 ;  /* 0x000000184c067220 */ /* 0x000fe20000400000 */
[----:B------:R-:W-:Y:S01]  /*8400*/  SHF.L.U32 R3, R102, 0x10, RZ ;  /* 0x0000001066037819 */ /* 0x000fe200000006ff */
[----:B------:R-:W-:Y:S01]  /*8410*/  FMUL R7, R76, R25 ;  /* 0x000000194c077220 */ /* 0x000fe20000400000 */
[----:B------:R-:W-:Y:S01]  /*8420*/  LOP3.LUT R80, R102, 0xffff0000, RZ, 0xc0, !PT ;  /* 0xffff000066507812 */ /* 0x000fe200078ec0ff */
[C---:B------:R-:W-:Y:S01]  /*8430*/  FFMA R5, R83.reuse, R0, R5 ;  /* 0x0000000053057223 */ /* 0x040fe20000000005 */
[----:B------:R-:W-:Y:S01]  /*8440*/  SHF.L.U32 R0, R108, 0x10, RZ ;  /* 0x000000106c007819 */ /* 0x000fe200000006ff */
[C---:B------:R-:W-:Y:S01]  /*8450*/  FMUL R8, R76.reuse, R26 ;  /* 0x0000001a4c087220 */ /* 0x040fe20000400000 */
        /* <DEDUP_REMOVED lines=18> */
[----:B------:R4:W-:Y:S01]  /*8580*/  STS.128 [R177+0x4400], R120 ;  /* 0x00440078b1007388 */ /* 0x0009e20000000c00 */
[----:B------:R-:W-:Y:S01]  /*8590*/  FFMA R11, R83, R80, R11 ;  /* 0x00000050530b7223 */ /* 0x000fe2000000000b */
[----:B------:R-:W-:Y:S01]  /*85a0*/  LOP3.LUT R80, R111, 0xffff0000, RZ, 0xc0, !PT ;  /* 0xffff00006f507812 */ /* 0x000fe200078ec0ff */
[C---:B------:R-:W-:Y:S01]  /*85b0*/  FFMA R12, R83.reuse, R3, R12 ;  /* 0x00000003530c7223 */ /* 0x040fe2000000000c */
[C---:B------:R-:W-:Y:S01]  /*85c0*/  SHF.L.U32 R3, R110.reuse, 0x10, RZ ;  /* 0x000000106e037819 */ /* 0x040fe200000006ff */
[----:B------:R-:W-:Y:S01]  /*85d0*/  FFMA R13, R83, R0, R13 ;  /* 0x00000000530d7223 */ /* 0x000fe2000000000d */
[----:B------:R-:W-:Y:S01]  /*85e0*/  LOP3.LUT R0, R110, 0xffff0000, RZ, 0xc0, !PT ;  /* 0xffff00006e007812 */ /* 0x000fe200078ec0ff */
[C---:B------:R-:W-:Y:S01]  /*85f0*/  FMUL R14, R76.reuse, R32 ;  /* 0x000000204c0e7220 */ /* 0x040fe20000400000 */
[----:B--2---:R-:W-:Y:S01]  /*8600*/  F2FP.BF16.F32.PACK_AB R96, R11, R10 ;  /* 0x0000000a0b60723e */ /* 0x004fe200000010ff */
[C---:B------:R-:W-:Y:S01]  /*8610*/  FMUL R15, R76.reuse, R33 ;  /* 0x000000214c0f7220 */ /* 0x040fe20000400000 */
[----:B------:R-:W-:Y:S01]  /*8620*/  F2FP.BF16.F32.PACK_AB R97, R13, R12 ;  /* 0x0000000c0d61723e */ /* 0x000fe200000010ff */
        /* <DEDUP_REMOVED lines=14> */
[----:B------:R-:W-:Y:S01]  /*8710*/  FMUL R20, R76, R38 ;  /* 0x000000264c147220 */ /* 0x000fe20000400000 */
[----:B------:R-:W-:Y:S01]  /*8720*/  FFMA R18, R83, R0, R18 ;  /* 0x0000000053127223 */ /* 0x000fe20000000012 */
[----:B------:R-:W-:Y:S01]  /*8730*/  LOP3.LUT R0, R117, 0xffff0000, RZ, 0xc0, !PT ;  /* 0xffff000075007812 */ /* 0x000fe200078ec0ff */
[C---:B------:R-:W-:Y:S01]  /*8740*/  FFMA R19, R83.reuse, R80, R19 ;  /* 0x0000005053137223 */ /* 0x040fe20000000013 */
[C---:B------:R-:W-:Y:S01]  /*8750*/  LOP3.LUT R80, R118.reuse, 0xffff0000, RZ, 0xc0, !PT ;  /* 0xffff000076507812 */ /* 0x040fe200078ec0ff */
[----:B------:R-:W-:Y:S01]  /*8760*/  FFMA R20, R83, R3, R20 ;  /* 0x0000000353147223 */ /* 0x000fe20000000014 */
[----:B------:R-:W-:Y:S01]  /*8770*/  SHF.L.U32 R3, R118, 0x10, RZ ;  /* 0x0000001076037819 */ /* 0x000fe200000006ff */
[C---:B------:R-:W-:Y:S01]  /*8780*/  FMUL R21, R76.reuse, R39 ;  /* 0x000000274c157220 */ /* 0x040fe20000400000 */
[----:B----4-:R-:W-:Y:S01]  /*8790*/  F2FP.BF16.F32.PACK_AB R120, R19, R18 ;  /* 0x000000121378723e */ /* 0x010fe200000010ff */
[C---:B------:R-:W-:Y:S01]  /*87a0*/  FMUL R22, R76.reuse, R40 ;  /* 0x000000284c167220 */ /* 0x040fe20000400000 */
[----:B------:R-:W-:Y:S01]  /*87b0*/  STS.128 [R176+0x4400], R128 ;  /* 0x00440080b0007388 */ /* 0x000fe20000000c00 */
[C---:B------:R-:W-:Y:S01]  /*87c0*/  FMUL R23, R76.reuse, R41 ;  /* 0x000000294c177220 */ /* 0x040fe20000400000 */
[----:B------:R-:W-:Y:S01]  /*87d0*/  FMUL R24, R76, R42 ;  /* 0x0000002a4c187220 */ /* 0x000fe20000400000 */
[C---:B------:R-:W-:Y:S01]  /*87e0*/  FFMA R21, R83.reuse, R0, R21 ;  /* 0x0000000053157223 */ /* 0x040fe20000000015 */
[----:B------:R-:W-:Y:S01]  /*87f0*/  SHF.L.U32 R0, R124, 0x10, RZ ;  /* 0x000000107c007819 */ /* 0x000fe200000006ff */
[----:B------:R-:W-:Y:S01]  /*8800*/  FMUL R25, R76, R43 ;  /* 0x0000002b4c197220 */ /* 0x000fe20000400000 */
[----:B------:R-:W-:Y:S01]  /*8810*/  FFMA R22, R83, R3, R22 ;  /* 0x0000000353167223 */ /* 0x000fe20000000016 */
[----:B------:R-:W-:Y:S01]  /*8820*/  SHF.L.U32 R3, R125, 0x10, RZ ;  /* 0x000000107d037819 */ /* 0x000fe200000006ff */
[----:B------:R-:W-:Y:S01]  /*8830*/  FFMA R23, R83, R80, R23 ;  /* 0x0000005053177223 */ /* 0x000fe20000000017 */
[----:B------:R-:W-:Y:S01]  /*8840*/  LOP3.LUT R80, R124, 0xffff0000, RZ, 0xc0, !PT ;  /* 0xffff00007c507812 */ /* 0x000fe200078ec0ff */
[C---:B------:R-:W-:Y:S01]  /*8850*/  FMUL R26, R76.reuse, R44 ;  /* 0x0000002c4c1a7220 */ /* 0x040fe20000400000 */
[----:B------:R-:W-:Y:S01]  /*8860*/  F2FP.BF16.F32.PACK_AB R121, R21, R20 ;  /* 0x000000141579723e */ /* 0x000fe200000010ff */
[----:B------:R-:W-:Y:S01]  /*8870*/  FFMA R24, R83, R85, R24 ;  /* 0x0000005553187223 */ /* 0x000fe20000000018 */
[----:B------:R-:W-:Y:S01]  /*8880*/  F2FP.BF16.F32.PACK_AB R122, R23, R22 ;  /* 0x00000016177a723e */ /* 0x000fe200000010ff */
[----:B------:R-:W-:Y:S01]  /*8890*/  FFMA R25, R83, R82, R25 ;  /* 0x0000005253197223 */ /* 0x000fe20000000019 */
[----:B------:R-:W-:Y:S01]  /*88a0*/  SHF.L.U32 R85, R127, 0x10, RZ ;  /* 0x000000107f557819 */ /* 0x000fe200000006ff */
[C---:B------:R-:W-:Y:S01]  /*88b0*/  FMUL R27, R76.reuse, R45 ;  /* 0x0000002d4c1b7220 */ /* 0x040fe20000400000 */
[----:B------:R-:W-:Y:S01]  /*88c0*/  LOP3.LUT R82, R143, 0xffff0000, RZ, 0xc0, !PT ;  /* 0xffff00008f527812 */ /* 0x000fe200078ec0ff */
[----:B------:R-:W-:Y:S01]  /*88d0*/  FMUL R28, R76, R46 ;  /* 0x0000002e4c1c7220 */ /* 0x000fe20000400000 */
[----:B------:R-:W-:Y:S01]  /*88e0*/  F2FP.BF16.F32.PACK_AB R123, R25, R24 ;  /* 0x00000018197b723e */ /* 0x000fe200000010ff */
[----:B------:R2:W-:Y:S01]  /*88f0*/  STS.128 [R175+0x4400], R96 ;  /* 0x00440060af007388 */ /* 0x0005e20000000c00 */
        /* <DEDUP_REMOVED lines=12> */
[----:B------:R4:W-:Y:S01]  /*89c0*/  STS.128 [R173+0x4400], R120 ;  /* 0x00440078ad007388 */ /* 0x0009e20000000c00 */
[----:B------:R-:W-:Y:S01]  /*89d0*/  FMUL R33, R76, R51 ;  /* 0x000000334c217220 */ /* 0x000fe20000400000 */
[C---:B------:R-:W-:Y:S01]  /*89e0*/  FFMA R30, R83.reuse, R3, R30 ;  /* 0x00000003531e7223 */ /* 0x040fe2000000001e */
[C---:B------:R-:W-:Y:S01]  /*89f0*/  SHF.L.U32 R3, R132.reuse, 0x10, RZ ;  /* 0x0000001084037819 */ /* 0x040fe200000006ff */
[C---:B------:R-:W-:Y:S01]  /*8a00*/  FFMA R31, R83.reuse, R80, R31 ;  /* 0x00000050531f7223 */ /* 0x040fe2000000001f */
[----:B------:R-:W-:Y:S01]  /*8a10*/  LOP3.LUT R80, R132, 0xffff0000, RZ, 0xc0, !PT ;  /* 0xffff000084507812 */ /* 0x000fe200078ec0ff */
[----:B------:R-:W-:Y:S01]  /*8a20*/  FFMA R32, R83, R85, R32 ;  /* 0x0000005553207223 */ /* 0x000fe20000000020 */
        /* <DEDUP_REMOVED lines=9> */
[----:B------:R-:W-:Y:S01]  /*8ac0*/  FFMA R35, R83, R80, R35 ;  /* 0x0000005053237223 */ /* 0x000fe20000000023 */
[----:B------:R-:W-:Y:S01]  /*8ad0*/  LOP3.LUT R80, R135, 0xffff0000, RZ, 0xc0, !PT ;  /* 0xffff000087507812 */ /* 0x000fe200078ec0ff */
[----:B------:R-:W-:Y:S01]  /*8ae0*/  FFMA R36, R83, R85, R36 ;  /* 0x0000005553247223 */ /* 0x000fe20000000024 */
[----:B------:R-:W-:Y:S01]  /*8af0*/  SHF.L.U32 R85, R135, 0x10, RZ ;  /* 0x0000001087557819 */ /* 0x000fe200000006ff */
[----:B------:R-:W-:Y:S01]  /*8b00*/  FFMA R37, R83, R0, R37 ;  /* 0x0000000053257223 */ /* 0x000fe20000000025 */
[----:B------:R-:W-:Y:S01]  /*8b10*/  LOP3.LUT R0, R134, 0xffff0000, RZ, 0xc0, !PT ;  /* 0xffff000086007812 */ /* 0x000fe200078ec0ff */
[C---:B------:R-:W-:Y:S01]  /*8b20*/  FMUL R38, R76.reuse, R56 ;  /* 0x000000384c267220 */ /* 0x040fe20000400000 */
[----:B--2---:R-:W-:Y:S01]  /*8b30*/  F2FP.BF16.F32.PACK_AB R96, R27, R26 ;  /* 0x0000001a1b60723e */ /* 0x004fe200000010ff */
[C---:B------:R-:W-:Y:S01]  /*8b40*/  FMUL R39, R76.reuse, R57 ;  /* 0x000000394c277220 */ /* 0x040fe20000400000 */
[----:B------:R-:W-:Y:S01]  /*8b50*/  F2FP.BF16.F32.PACK_AB R97, R29, R28 ;  /* 0x0000001c1d61723e */ /* 0x000fe200000010ff */
[C---:B------:R-:W-:Y:S01]  /*8b60*/  FMUL R40, R76.reuse, R58 ;  /* 0x0000003a4c287220 */ /* 0x040fe20000400000 */
[----:B------:R-:W-:Y:S01]  /*8b70*/  F2FP.BF16.F32.PACK_AB R98, R31, R30 ;  /* 0x0000001e1f62723e */ /* 0x000fe200000010ff */
[----:B------:R-:W-:Y:S01]  /*8b80*/  FMUL R41, R76, R59 ;  /* 0x0000003b4c297220 */ /* 0x000fe20000400000 */
[----:B------:R-:W-:Y:S01]  /*8b90*/  F2FP.BF16.F32.PACK_AB R99, R33, R32 ;  /* 0x000000202163723e */ /* 0x000fe200000010ff */
[----:B------:R-:W-:Y:S01]  /*8ba0*/  FFMA R38, R83, R3, R38 ;  /* 0x0000000353267223 */ /* 0x000fe20000000026 */
[----:B------:R-:W-:Y:S01]  /*8bb0*/  SHF.L.U32 R3, R141, 0x10, RZ ;  /* 0x000000108d037819 */ /* 0x000fe200000006ff */
[C---:B------:R-:W-:Y:S01]  /*8bc0*/  FFMA R39, R83.reuse, R0, R39 ;  /* 0x0000000053277223 */ /* 0x040fe20000000027 */
[C---:B------:R-:W-:Y:S01]  /*8bd0*/  SHF.L.U32 R0, R140.reuse, 0x10, RZ ;  /* 0x000000108c007819 */ /* 0x040fe200000006ff */
[----:B------:R-:W-:Y:S01]  /*8be0*/  FFMA R40, R83, R85, R40 ;  /* 0x0000005553287223 */ /* 0x000fe20000000028 */
[----:B------:R-:W-:Y:S01]  /*8bf0*/  SHF.L.U32 R85, R143, 0x10, RZ ;  /* 0x000000108f557819 */ /* 0x000fe200000006ff */
[----:B------:R2:W-:Y:S01]  /*8c00*/  STS.128 [R172+0x4400], R96 ;  /* 0x00440060ac007388 */ /* 0x0005e20000000c00 */
[----:B----4-:R-:W-:Y:S01]  /*8c10*/  F2FP.BF16.F32.PACK_AB R120, R35, R34 ;  /* 0x000000222378723e */ /* 0x010fe200000010ff */
[----:B------:R-:W-:Y:S01]  /*8c20*/  FFMA R41, R83, R80, R41 ;  /* 0x0000005053297223 */ /* 0x000fe20000000029 */
[----:B------:R-:W-:Y:S01]  /*8c30*/  LOP3.LUT R80, R140, 0xffff0000, RZ, 0xc0, !PT ;  /* 0xffff00008c507812 */ /* 0x000fe200078ec0ff */
[C---:B------:R-:W-:Y:S01]  /*8c40*/  FMUL R42, R76.reuse, R60 ;  /* 0x0000003c4c2a7220 */ /* 0x040fe20000400000 */
[----:B------:R-:W-:Y:S01]  /*8c50*/  F2FP.BF16.F32.PACK_AB R121, R37, R36 ;  /* 0x000000242579723e */ /* 0x000fe200000010ff */
[C---:B------:R-:W-:Y:S01]  /*8c60*/  FMUL R43, R76.reuse, R61 ;  /* 0x0000003d4c2b7220 */ /* 0x040fe20000400000 */
[----:B------:R-:W-:Y:S01]  /*8c70*/  F2FP.BF16.F32.PACK_AB R122, R39, R38 ;  /* 0x00000026277a723e */ /* 0x000fe200000010ff */
[C---:B------:R-:W-:Y:S01]  /*8c80*/  FMUL R44, R76.reuse, R62 ;  /* 0x0000003e4c2c7220 */ /* 0x040fe20000400000 */
[C---:B------:R-:W-:Y:S01]  /*8c90*/  FFMA R42, R83.reuse, R0, R42 ;  /* 0x00000000532a7223 */ /* 0x040fe2000000002a */
[----:B------:R-:W-:Y:S01]  /*8ca0*/  FFMA R43, R83, R80, R43 ;  /* 0x00000050532b7223 */ /* 0x000fe2000000002b */
[----:B------:R-:W-:Y:S01]  /*8cb0*/  LOP3.LUT R0, R141, 0xffff0000, RZ, 0xc0, !PT ;  /* 0xffff00008d007812 */ /* 0x000fe200078ec0ff */
[C---:B------:R-:W-:Y:S01]  /*8cc0*/  FFMA R44, R83.reuse, R3, R44 ;  /* 0x00000003532c7223 */ /* 0x040fe2000000002c */
[----:B------:R-:W-:Y:S01]  /*8cd0*/  FMUL R45, R76, R63 ;  /* 0x0000003f4c2d7220 */ /* 0x000fe20000400000 */
[----:B------:R-:W-:Y:S01]  /*8ce0*/  SHF.L.U32 R3, R142, 0x10, RZ ;  /* 0x000000108e037819 */ /* 0x000fe200000006ff */
[----:B------:R-:W-:Y:S01]  /*8cf0*/  FMUL R46, R76, R64 ;  /* 0x000000404c2e7220 */ /* 0x000fe20000400000 */
[----:B------:R-:W-:Y:S01]  /*8d00*/  LOP3.LUT R80, R142, 0xffff0000, RZ, 0xc0, !PT ;  /* 0xffff00008e507812 */ /* 0x000fe200078ec0ff */
[C---:B------:R-:W-:Y:S01]  /*8d10*/  FMUL R47, R76.reuse, R65 ;  /* 0x000000414c2f7220 */ /* 0x040fe20000400000 */
[C---:B------:R-:W-:Y:S01]  /*8d20*/  FMUL R48, R76.reuse, R66 ;  /* 0x000000424c307220 */ /* 0x040fe20000400000 */
[----:B------:R-:W-:Y:S01]  /*8d30*/  FFMA R45, R83, R0, R45 ;  /* 0x00000000532d7223 */ /* 0x000fe2000000002d */
[----:B------:R-:W-:Y:S01]  /*8d40*/  FMUL R49, R76, R67 ;  /* 0x000000434c317220 */ /* 0x000fe20000400000 */
[----:B------:R-:W-:Y:S01]  /*8d50*/  F2FP.BF16.F32.PACK_AB R123, R41, R40 ;  /* 0x00000028297b723e */ /* 0x000fe200000010ff */
[C---:B------:R-:W-:Y:S01]  /*8d60*/  FFMA R46, R83.reuse, R3, R46 ;  /* 0x00000003532e7223 */ /* 0x040fe2000000002e */
[C---:B------:R-:W-:Y:S01]  /*8d70*/  FFMA R47, R83.reuse, R80, R47 ;  /* 0x00000050532f7223 */ /* 0x040fe2000000002f */
[C---:B------:R-:W-:Y:S01]  /*8d80*/  FFMA R48, R83.reuse, R85, R48 ;  /* 0x0000005553307223 */ /* 0x040fe20000000030 */
[----:B------:R-:W-:Y:S01]  /*8d90*/  FFMA R49, R83, R82, R49 ;  /* 0x0000005253317223 */ /* 0x000fe20000000031 */
[----:B------:R2:W-:Y:S01]  /*8da0*/  STS.128 [R171+0x4400], R120 ;  /* 0x00440078ab007388 */ /* 0x0005e20000000c00 */
[----:B------:R-:W-:Y:S02]  /*8db0*/  F2FP.BF16.F32.PACK_AB R128, R43, R42 ;  /* 0x0000002a2b80723e */ /* 0x000fe400000010ff */
[----:B------:R-:W-:Y:S02]  /*8dc0*/  F2FP.BF16.F32.PACK_AB R129, R45, R44 ;  /* 0x0000002c2d81723e */ /* 0x000fe400000010ff */
[----:B------:R-:W-:Y:S02]  /*8dd0*/  F2FP.BF16.F32.PACK_AB R130, R47, R46 ;  /* 0x0000002e2f82723e */ /* 0x000fe400000010ff */
[----:B------:R-:W-:Y:S02]  /*8de0*/  F2FP.BF16.F32.PACK_AB R131, R49, R48 ;  /* 0x000000303183723e */ /* 0x000fe400000010ff */
[----:B------:R-:W-:Y:S02]  /*8df0*/  MOV R0, UR51 ;  /* 0x0000003300007c02 */ /* 0x000fe40008000f00 */
[----:B------:R-:W-:Y:S01]  /*8e00*/  LEA R3, R105, UR49, 0x3 ;  /* 0x0000003169037c11 */ /* 0x000fe2000f8e18ff */
[----:B------:R2:W-:Y:S01]  /*8e10*/  STS.128 [R170+0x4400], R128 ;  /* 0x00440080aa007388 */ /* 0x0005e20000000c00 */
[----:B------:R-:W-:Y:S02]  /*8e20*/  @P6 LEA R0, R0, UR49, 0x3 ;  /* 0x0000003100006c11 */ /* 0x000fe4000f8e18ff */
[----:B------:R-:W-:Y:S02]  /*8e30*/  @P6 SHF.L.U32 R80, R162, 0x1f, RZ ;  /* 0x0000001fa2506819 */ /* 0x000fe400000006ff */
[----:B------:R-:W-:Y:S01]  /*8e40*/  @P6 IADD3 R0, PT, PT, R0, 0x50, RZ ;  /* 0x0000005000006810 */ /* 0x000fe20007ffe0ff */
[----:B------:R-:W-:Y:S01]  /*8e50*/  @!PT LDS RZ, [RZ] ;  /* 0x00000000fffff984 */ /* 0x000fe20000000800 */
[----:B------:R-:W-:Y:S01]  /*8e60*/  @!PT LDS RZ, [RZ] ;  /* 0x00000000fffff984 */ /* 0x000fe20000000800 */
[----:B------:R-:W-:Y:S01]  /*8e70*/  @!PT LDS RZ, [RZ] ;  /* 0x00000000fffff984 */ /* 0x000fe20000000800 */
[----:B------:R-:W-:Y:S01]  /*8e80*/  @!PT LDS RZ, [RZ] ;  /* 0x00000000fffff984 */ /* 0x000fe20000000800 */
[----:B------:R4:W-:Y:S06]  /*8e90*/  MEMBAR.ALL.CTA ;  /* 0x0000000000007992 */ /* 0x0009ec0000008000 */
[----:B----4-:R-:W4:Y:S01]  /*8ea0*/  FENCE.VIEW.ASYNC.S ;  /* 0x00000000000073c6 */ /* 0x010f220000000000 */
[----:B-1----:R-:W-:Y:S01]  /*8eb0*/  @P6 PRMT R0, R179, 0x654, R0 ;  /* 0x00000654b3006816 */ /* 0x002fe20000000000 */
[----:B----4-:R-:W-:Y:S06]  /*8ec0*/  BAR.SYNC.DEFER_BLOCKING 0x1, 0x80 ;  /* 0x0042000000007b1d */ /* 0x010fec0000010000 */
[----:B------:R-:W-:Y:S05]  /*8ed0*/  @P0 BRA `(.L_x_118) ;  /* 0x0000000000280947 */ /* 0x000fea0003800000 */
[----:B------:R-:W-:Y:S01]  /*8ee0*/  R2UR UR4, R81 ;  /* 0x00000000510472ca */ /* 0x000fe200000e0000 */
[----:B------:R-:W-:Y:S01]  /*8ef0*/  UIADD3 UR6, UP0, UPT, UR52, 0xa80, URZ ;  /* 0x00000a8034067890 */ /* 0x000fe2000ff1e0ff */
[----:B------:R-:W-:Y:S01]  /*8f00*/  R2UR UR5, R168 ;  /* 0x00000000a80572ca */ /* 0x000fe200000e0000 */
[----:B------:R-:W-:Y:S02]  /*8f10*/  UIADD3 UR44, UPT, UPT, UR49, 0x4400, URZ ;  /* 0x00004400312c7890 */ /* 0x000fe4000fffe0ff */
[----:B------:R-:W-:Y:S01]  /*8f20*/  UIADD3.X UR7, UPT, UPT, URZ, UR53, URZ, UP0, !UPT ;  /* 0x00000035ff077290 */ /* 0x000fe200087fe4ff */
[----:B------:R-:W-:Y:S09]  /*8f30*/  UMOV UR47, UR36 ;  /* 0x00000024002f7c82 */ /* 0x000ff20008000000 */
[----:B------:R-:W-:Y:S09]  /*8f40*/  UIADD3 UR45, UPT, UPT, UR5, UR4, URZ ;  /* 0x00000004052d7290 */ /* 0x000ff2000fffe0ff */
[----:B------:R1:W-:Y:S01]  /*8f50*/  UTMASTG.3D [UR44], [UR6] ;  /* 0x0000002c060073b5 */ /* 0x0003e20008010000 */
[----:B------:R0:W-:Y:S01]  /*8f60*/  UTMACMDFLUSH ;  /* 0x00000000000079b7 */ /* 0x0001e20000000000 */
[----:B-1----:R-:W-:Y:S04]  /*8f70*/  DEPBAR.LE SB0, 0x1 ;  /* 0x000080400000791a */ /* 0x002fe80000000000 */
.L_x_118:
[----:B------:R-:W-:Y:S05]  /*8f80*/  BSYNC.RECONVERGENT B0 ;  /* 0x0000000000007941 */ /* 0x000fea0003800200 */
.L_x_117:
[----:B------:R-:W-:Y:S01]  /*8f90*/  BAR.SYNC.DEFER_BLOCKING 0x1, 0x80 ;  /* 0x0042000000007b1d */ /* 0x000fe20000010000 */
[----:B------:R-:W-:Y:S01]  /*8fa0*/  UIADD3 UR54, UPT, UPT, UR51, 0x1, URZ ;  /* 0x0000000133367890 */ /* 0x000fe2000fffe0ff */
[----:B------:R-:W-:Y:S03]  /*8fb0*/  ISETP.NE.AND P0, PT, R79, RZ, PT ;  /* 0x000000ff4f00720c */ /* 0x000fe60003f05270 */
[----:B------:R-:W-:Y:S04]  /*8fc0*/  UISETP.NE.AND UP0, UPT, UR54, 0x4, UPT ;  /* 0x000000043600788c */ /* 0x000fe8000bf05270 */
[----:B------:R-:W-:Y:S01]  /*8fd0*/  USEL UR54, UR54, URZ, UP0 ;  /* 0x000000ff36367287 */ /* 0x000fe20008000000 */
[----:B------:R1:W-:Y:S01]  /*8fe0*/  @P6 SYNCS.ARRIVE.TRANS64.RED.A1T0 RZ, [R0+URZ], RZ ;  /* 0x000000ff00ff69a7 */ /* 0x0003e200081004ff */
[----:B------:R-:W-:Y:S01]  /*8ff0*/  BSSY B1, `(.L_x_119) ;  /* 0x0000022000017945 */ /* 0x000fe20003800000 */
[----:B------:R-:W4:Y:S01]  /*9000*/  @P6 SYNCS.PHASECHK.TRANS64.TRYWAIT P1, [R3+URZ+0x30], R80 ;  /* 0x00003050030065a7 */ /* 0x000f2200080211ff */
[----:B-1----:R-:W-:Y:S05]  /*9010*/  IMAD.MOV.U32 R0, RZ, RZ, 0x40 ;  /* 0x00000040ff007424 */ /* 0x002fea00078e00ff */
        /* <DEDUP_REMOVED lines=13> */
[----:B------:R-:W1:Y:S02]  /*90f0*/  SYNCS.PHASECHK.TRANS64.TRYWAIT P0, [R3+URZ+0x30], R6 ;  /* 0x00003006030075a7 */ /* 0x000e6400080011ff */
[----:B-1----:R-:W-:Y:S05]  /*9100*/  @!P0 BRA `(.L_x_123) ;  /* 0x0000003000fc8947 */ /* 0x002fea0003800000 */
.L_x_122:
[----:B------:R-:W-:Y:S05]  /*9110*/  BSYNC B0 ;  /* 0x0000000000007941 */ /* 0x000fea0003800000 */
.L_x_121:
[----:B------:R-:W-:Y:S01]  /*9120*/  ISETP.NE.AND P0, PT, R112, RZ, PT ;  /* 0x000000ff7000720c */ /* 0x000fe20003f05270 */
[----:B------:R-:W-:Y:S11]  /*9130*/  VIADD R105, R105, 0x1 ;  /* 0x0000000169697836 */ /* 0x000ff60000000000 */
[----:B------:R-:W-:Y:S01]  /*9140*/  @!UPT UIADD3 URZ, UPT, UPT, URZ, URZ, URZ ;  /* 0x000000fffffff290 */ /* 0x000fe2000fffe0ff */
[----:B------:R4:W2:Y:S01]  /*9150*/  @P0 LDS.128 R88, [R4+UR49+0x400] ;  /* 0x0004003104580984 */ /* 0x0008a20008000c00 */
[--C-:B-1----:R-:W-:Y:S01]  /*9160*/  @P0 IMAD.IADD R3, R104, 0x1, R5.reuse ;  /* 0x0000000168030824 */ /* 0x102fe200078e0205 */
[C---:B------:R-:W-:Y:S01]  /*9170*/  @P0 IADD3 R6, PT, PT, R106.reuse, R7, RZ ;  /* 0x000000076a060210 */ /* 0x040fe20007ffe0ff */
[C---:B------:R-:W-:Y:S01]  /*9180*/  @P0 IMAD.IADD R8, R106.reuse, 0x1, R5 ;  /* 0x000000016a080824 */ /* 0x040fe200078e0205 */
[----:B------:R4:W1:Y:S02]  /*9190*/  @P0 LDS.128 R92, [R0+0x400] ;  /* 0x00040000005c0984 */ /* 0x0008640000000c00 */
[----:B------:R-:W-:Y:S02]  /*91a0*/  @P0 IADD3 R9, PT, PT, R106, R3, RZ ;  /* 0x000000036a090210 */ /* 0x000fe40007ffe0ff */
[----:B------:R4:W1:Y:S04]  /*91b0*/  @P0 LDS.128 R100, [R7+0x400] ;  /* 0x0004000007640984 */ /* 0x0008680000000c00 */
[----:B------:R4:W1:Y:S04]  /*91c0*/  @P0 LDS.128 R108, [R6+0x400] ;  /* 0x00040000066c0984 */ /* 0x0008680000000c00 */
[----:B------:R4:W1:Y:S04]  /*91d0*/  @P0 LDS.128 R116, [R5+0x400] ;  /* 0x0004000005740984 */ /* 0x0008680000000c00 */
[----:B------:R4:W1:Y:S04]  /*91e0*/  @P0 LDS.128 R124, [R8+0x400] ;  /* 0x00040000087c0984 */ /* 0x0008680000000c00 */
[----:B------:R4:W1:Y:S04]  /*91f0*/  @P0 LDS.128 R132, [R3+0x400] ;  /* 0x0004000003840984 */ /* 0x0008680000000c00 */
[----:B------:R4:W1:Y:S02]  /*9200*/  @P0 LDS.128 R140, [R9+0x400] ;  /* 0x00040000098c0984 */ /* 0x0008640000000c00 */
.L_x_120:
[----:B------:R-:W-:Y:S05]  /*9210*/  BSYNC B1 ;  /* 0x0000000000017941 */ /* 0x000fea0003800000 */
.L_x_119:
        /* <DEDUP_REMOVED lines=21> */
.L_x_124:
[----:B--2---:R-:W-:Y:S01]  /*9370*/  SHF.L.U32 R80, R88, 0x10, RZ ;  /* 0x0000001058507819 */ /* 0x004fe200000006ff */
[----:B------:R-:W-:Y:S05]  /*9380*/  WARPSYNC.ALL ;  /* 0x0000000000007948 */ /* 0x000fea0003800000 */
[----:B------:R-:W-:Y:S01]  /*9390*/  R2UR UR4, R16 ;  /* 0x00000000100472ca */ /* 0x000fe200000e0000 */
[----:B------:R-:W-:Y:S01]  /*93a0*/  BSSY.RECONVERGENT B0, `(.L_x_125) ;  /* 0x0000103000007945 */ /* 0x000fe20003800200 */
[----:B------:R-:W-:Y:S02]  /*93b0*/  LOP3.LUT R82, R91, 0xffff0000, RZ, 0xc0, !PT ;  /* 0xffff00005b527812 */ /* 0x000fe400078ec0ff */
[----:B------:R-:W-:Y:S02]  /*93c0*/  ISETP.NE.AND P6, PT, R174, RZ, PT ;  /* 0x000000ffae00720c */ /* 0x000fe40003fc5270 */
[----:B------:R-:W-:Y:S07]  /*93d0*/  ISETP.NE.AND P0, PT, R165, RZ, PT ;  /* 0x000000ffa500720c */ /* 0x000fee0003f05270 */
[----:B------:R-:W2:Y:S02]  /*93e0*/  LDTM.x64 R4, tmem[UR4] ;  /* 0x00000004000479ee */ /* 0x000ea40008340000 */
[----:B--2---:R-:W-:Y:S01]  /*93f0*/  FMUL R0, R76, R4 ;  /* 0x000000044c007220 */ /* 0x004fe20000400000 */
[----:B------:R-:W-:Y:S01]  /*9400*/  LOP3.LUT R4, R88, 0xffff0000, RZ, 0xc0, !PT ;  /* 0xffff000058047812 */ /* 0x000fe200078ec0ff */
[C---:B------:R-:W-:Y:S01]  /*9410*/  FMUL R3, R76.reuse, R5 ;  /* 0x000000054c037220 */ /* 0x040fe20000400000 */
[----:B------:R-:W-:Y:S01]  /*9420*/  SHF.L.U32 R5, R89, 0x10, RZ ;  /* 0x0000001059057819 */ /* 0x000fe200000006ff */
[----:B------:R-:W-:Y:S01]  /*9430*/  FFMA R0, R83, R80, R0 ;  /* 0x0000005053007223 */ /* 0x000fe20000000000 */
[----:B------:R-:W-:Y:S01]  /*9440*/  LOP3.LUT R80, R89, 0xffff0000, RZ, 0xc0, !PT ;  /* 0xffff000059507812 */ /* 0x000fe200078ec0ff */
[C---:B------:R-:W-:Y:S01]  /*9450*/  FMUL R6, R76.reuse, R6 ;  /* 0x000000064c067220 */ /* 0x040fe20000400000 */
[C---:B------:R-:W-:Y:S01]  /*9460*/  FFMA R3, R83.reuse, R4, R3 ;  /* 0x0000000453037223 */ /* 0x040fe20000000003 */
[C---:B------:R-:W-:Y:S01]  /*9470*/  FMUL R7, R76.reuse, R7 ;  /* 0x000000074c077220 */ /* 0x040fe20000400000 */
[----:B------:R-:W-:Y:S01]  /*9480*/  FMUL R4, R76, R8 ;  /* 0x000000084c047220 */ /* 0x000fe20000400000 */
[C---:B------:R-:W-:Y:S01]  /*9490*/  LOP3.LUT R8, R90.reuse, 0xffff0000, RZ, 0xc0, !PT ;  /* 0xffff00005a087812 */ /* 0x040fe200078ec0ff */
[C---:B------:R-:W-:Y:S01]  /*94a0*/  FFMA R6, R83.reuse, R5, R6 ;  /* 0x0000000553067223 */ /* 0x040fe20000000006 */
[----:B------:R-:W-:Y:S01]  /*94b0*/  SHF.L.U32 R5, R90, 0x10, RZ ;  /* 0x000000105a057819 */ /* 0x000fe200000006ff */
[----:B------:R-:W-:Y:S01]  /*94c0*/  FFMA R7, R83, R80, R7 ;  /* 0x0000005053077223 */ /* 0x000fe20000000007 */
[----:B------:R-:W-:Y:S01]  /*94d0*/  F2FP.BF16.F32.PACK_AB R96, R3, R0 ;  /* 0x000000000360723e */ /* 0x000fe200000010ff */
[----:B------:R-:W-:Y:S01]  /*94e0*/  FMUL R0, R76, R9 ;  /* 0x000000094c007220 */ /* 0x000fe20000400000 */
[----:B------:R-:W-:Y:S01]  /*94f0*/  SHF.L.U32 R80, R91, 0x10, RZ ;  /* 0x000000105b507819 */ /* 0x000fe200000006ff */
[----:B------:R-:W-:Y:S01]  /*9500*/  FFMA R4, R83, R5, R4 ;  /* 0x0000000553047223 */ /* 0x000fe20000000004 */
[----:B------:R-:W-:Y:S01]  /*9510*/  F2FP.BF16.F32.PACK_AB R97, R7, R6 ;  /* 0x000000060761723e */ /* 0x000fe200000010ff */
[C---:B------:R-:W-:Y:S01]  /*9520*/  FFMA R0, R83.reuse, R8, R0 ;  /* 0x0000000853007223 */ /* 0x040fe20000000000 */
[----:B-1----:R-:W-:Y:S01]  /*9530*/  SHF.L.U32 R8, R92, 0x10, RZ ;  /* 0x000000105c087819 */ /* 0x002fe200000006ff */
[----:B------:R-:W-:Y:S01]  /*9540*/  FMUL R3, R76, R10 ;  /* 0x0000000a4c037220 */ /* 0x000fe20000400000 */
[----:B------:R-:W-:Y:S01]  /*9550*/  LOP3.LUT R10, R92, 0xffff0000, RZ, 0xc0, !PT ;  /* 0xffff00005c0a7812 */ /* 0x000fe200078ec0ff */
[----:B------:R-:W-:Y:S01]  /*9560*/  FMUL R5, R76, R11 ;  /* 0x0000000b4c057220 */ /* 0x000fe20000400000 */
[----:B------:R-:W-:Y:S01]  /*9570*/  F2FP.BF16.F32.PACK_AB R98, R0, R4 ;  /* 0x000000040062723e */ /* 0x000fe200000010ff */
[C---:B------:R-:W-:Y:S01]  /*9580*/  FMUL R6, R76.reuse, R12 ;  /* 0x0000000c4c067220 */ /* 0x040fe20000400000 */
[C---:B------:R-:W-:Y:S01]  /*9590*/  FMUL R7, R76.reuse, R13 ;  /* 0x0000000d4c077220 */ /* 0x040fe20000400000 */
[----:B------:R-:W-:Y:S01]  /*95a0*/  FFMA R3, R83, R80, R3 ;  /* 0x0000005053037223 */ /* 0x000fe20000000003 */
[----:B------:R-:W-:Y:S01]  /*95b0*/  SHF.L.U32 R80, R93, 0x10, RZ ;  /* 0x000000105d507819 */ /* 0x000fe200000006ff */
[C---:B------:R-:W-:Y:S01]  /*95c0*/  FFMA R5, R83.reuse, R82, R5 ;  /* 0x0000005253057223 */ /* 0x040fe20000000005 */
[C---:B------:R-:W-:Y:S01]  /*95d0*/  FFMA R6, R83.reuse, R8, R6 ;  /* 0x0000000853067223 */ /* 0x040fe20000000006 */
[C---:B------:R-:W-:Y:S01]  /*95e0*/  FMUL R0, R76.reuse, R14 ;  /* 0x0000000e4c007220 */ /* 0x040fe20000400000 */
[----:B------:R-:W-:Y:S01]  /*95f0*/  FFMA R7, R83, R10, R7 ;  /* 0x0000000a53077223 */ /* 0x000fe20000000007 */
[C---:B------:R-:W-:Y:S01]  /*9600*/  FMUL R14, R76.reuse, R24 ;  /* 0x000000184c0e7220 */ /* 0x040fe20000400000 */
[----:B------:R-:W-:Y:S01]  /*9610*/  F2FP.BF16.F32.PACK_AB R99, R5, R3 ;  /* 0x000000030563723e */ /* 0x000fe200000010ff */
[C---:B------:R-:W-:Y:S01]  /*9620*/  FMUL R24, R76.reuse, R34 ;  /* 0x000000224c187220 */ /* 0x040fe20000400000 */
[C---:B------:R-:W-:Y:S01]  /*9630*/  FMUL R34, R76.reuse, R44 ;  /* 0x0000002c4c227220 */ /* 0x040fe20000400000 */
[C---:B------:R-:W-:Y:S01]  /*9640*/  FMUL R44, R76.reuse, R54 ;  /* 0x000000364c2c7220 */ /* 0x040fe20000400000 */
[C---:B------:R-:W-:Y:S01]  /*9650*/  FMUL R54, R76.reuse, R64 ;  /* 0x000000404c367220 */ /* 0x040fe20000400000 */
[----:B------:R-:W-:Y:S01]  /*9660*/  F2FP.BF16.F32.PACK_AB R64, R7, R6 ;  /* 0x000000060740723e */ /* 0x000fe200000010ff */
[----:B------:R-:W-:Y:S01]  /*9670*/  STS.128 [R178+UR49+0x8400], R96 ;  /* 0x00840060b2007988 */ /* 0x000fe20008000c31 */
[----:B------:R-:W-:Y:S01]  /*9680*/  LOP3.LUT R6, R93, 0xffff0000, RZ, 0xc0, !PT ;  /* 0xffff00005d067812 */ /* 0x000fe200078ec0ff */
[----:B------:R-:W-:Y:S01]  /*9690*/  FMUL R3, R76, R15 ;  /* 0x0000000f4c037220 */ /* 0x000fe20000400000 */
[----:B------:R-:W-:Y:S01]  /*96a0*/  SHF.L.U32 R7, R94, 0x10, RZ ;  /* 0x000000105e077819 */ /* 0x000fe200000006ff */
[C---:B------:R-:W-:Y:S01]  /*96b0*/  FMUL R8, R76.reuse, R18 ;  /* 0x000000124c087220 */ /* 0x040fe20000400000 */
[C---:B------:R-:W-:Y:S01]  /*96c0*/  FFMA R0, R83.reuse, R80, R0 ;  /* 0x0000005053007223 */ /* 0x040fe20000000000 */
[C---:B------:R-:W-:Y:S01]  /*96d0*/  FMUL R9, R76.reuse, R19 ;  /* 0x000000134c097220 */ /* 0x040fe20000400000 */
[----:B------:R-:W-:Y:S01]  /*96e0*/  FMUL R18, R76, R28 ;  /* 0x0000001c4c127220 */ /* 0x000fe20000400000 */
[----:B------:R-:W-:Y:S01]  /*96f0*/  FFMA R3, R83, R6, R3 ;  /* 0x0000000653037223 */ /* 0x000fe20000000003 */
[----:B------:R-:W-:Y:S01]  /*9700*/  LOP3.LUT R6, R100, 0xffff0000, RZ, 0xc0, !PT ;  /* 0xffff000064067812 */ /* 0x000fe200078ec0ff */
[C---:B------:R-:W-:Y:S01]  /*9710*/  FMUL R10, R76.reuse, R20 ;  /* 0x000000144c0a7220 */ /* 0x040fe20000400000 */
        /* <DEDUP_REMOVED lines=10> */
[----:B------:R-:W-:Y:S01]  /*97c0*/  FMUL R48, R76, R58 ;  /* 0x0000003a4c307220 */ /* 0x000fe20000400000 */
[----:B------:R-:W-:Y:S01]  /*97d0*/  LOP3.LUT R58, R94, 0xffff0000, RZ, 0xc0, !PT ;  /* 0xffff00005e3a7812 */ /* 0x000fe200078ec0ff */
[C---:B------:R-:W-:Y:S01]  /*97e0*/  FMUL R4, R76.reuse, R16 ;  /* 0x000000104c047220 */ /* 0x040fe20000400000 */
[C---:B------:R-:W-:Y:S01]  /*97f0*/  FMUL R40, R76.reuse, R50 ;  /* 0x000000324c287220 */ /* 0x040fe20000400000 */
[C---:B------:R-:W-:Y:S01]  /*9800*/  FMUL R45, R76.reuse, R55 ;  /* 0x000000374c2d7220 */ /* 0x040fe20000400000 */
[C---:B------:R-:W-:Y:S01]  /*9810*/  FMUL R49, R76.reuse, R59 ;  /* 0x0000003b4c317220 */ /* 0x040fe20000400000 */
[----:B------:R-:W-:Y:S01]  /*9820*/  SHF.L.U32 R59, R95, 0x10, RZ ;  /* 0x000000105f3b7819 */ /* 0x000fe200000006ff */
[C---:B------:R-:W-:Y:S01]  /*9830*/  FMUL R55, R76.reuse, R65 ;  /* 0x000000414c377220 */ /* 0x040fe20000400000 */
[----:B------:R-:W-:Y:S01]  /*9840*/  F2FP.BF16.F32.PACK_AB R65, R3, R0 ;  /* 0x000000000341723e */ /* 0x000fe200000010ff */
[----:B------:R-:W-:Y:S01]  /*9850*/  FMUL R5, R76, R17 ;  /* 0x000000114c057220 */ /* 0x000fe20000400000 */
[----:B------:R-:W-:Y:S01]  /*9860*/  SHF.L.U32 R0, R100, 0x10, RZ ;  /* 0x0000001064007819 */ /* 0x000fe200000006ff */
[C---:B------:R-:W-:Y:S01]  /*9870*/  FMUL R50, R76.reuse, R60 ;  /* 0x0000003c4c327220 */ /* 0x040fe20000400000 */
[----:B------:R-:W-:Y:S01]  /*9880*/  LOP3.LUT R60, R95, 0xffff0000, RZ, 0xc0, !PT ;  /* 0xffff00005f3c7812 */ /* 0x000fe200078ec0ff */
[----:B------:R-:W-:Y:S01]  /*9890*/  FFMA R4, R83, R7, R4 ;  /* 0x0000000753047223 */ /* 0x000fe20000000004 */
[----:B------:R-:W-:Y:S01]  /*98a0*/  SHF.L.U32 R3, R101, 0x10, RZ ;  /* 0x0000001065037819 */ /* 0x000fe200000006ff */
[C---:B------:R-:W-:Y:S01]  /*98b0*/  FFMA R5, R83.reuse, R58, R5 ;  /* 0x0000003a53057223 */ /* 0x040fe20000000005 */
[C---:B------:R-:W-:Y:S01]  /*98c0*/  FFMA R8, R83.reuse, R59, R8 ;  /* 0x0000003b53087223 */ /* 0x040fe20000000008 */
[C---:B------:R-:W-:Y:S01]  /*98d0*/  FFMA R9, R83.reuse, R60, R9 ;  /* 0x0000003c53097223 */ /* 0x040fe20000000009 */
[----:B------:R-:W-:Y:S01]  /*98e0*/  FFMA R10, R83, R0, R10 ;  /* 0x00000000530a7223 */ /* 0x000fe2000000000a */
[----:B------:R-:W-:Y:S01]  /*98f0*/  LOP3.LUT R0, R101, 0xffff0000, RZ, 0xc0, !PT ;  /* 0xffff000065007812 */ /* 0x000fe200078ec0ff */
[C---:B------:R-:W-:Y:S01]  /*9900*/  FMUL R11, R76.reuse, R21 ;  /* 0x000000154c0b7220 */ /* 0x040fe20000400000 */
[C---:B------:R-:W-:Y:S01]  /*9910*/  FMUL R12, R76.reuse, R22 ;  /* 0x000000164c0c7220 */ /* 0x040fe20000400000 */
[C---:B------:R-:W-:Y:S01]  /*9920*/  FMUL R13, R76.reuse, R23 ;  /* 0x000000174c0d7220 */ /* 0x040fe20000400000 */
[C---:B------:R-:W-:Y:S01]  /*9930*/  FMUL R16, R76.reuse, R26 ;  /* 0x0000001a4c107220 */ /* 0x040fe20000400000 */
[C---:B------:R-:W-:Y:S01]  /*9940*/  FMUL R26, R76.reuse, R36 ;  /* 0x000000244c1a7220 */ /* 0x040fe20000400000 */
[----:B------:R-:W-:Y:S01]  /*9950*/  FFMA R11, R83, R6, R11 ;  /* 0x00000006530b7223 */ /* 0x000fe2000000000b */
[----:B------:R-:W-:Y:S01]  /*9960*/  LOP3.LUT R6, R111, 0xffff0000, RZ, 0xc0, !PT ;  /* 0xffff00006f067812 */ /* 0x000fe200078ec0ff */
[----:B------:R-:W-:Y:S01]  /*9970*/  FMUL R36, R76, R46 ;  /* 0x0000002e4c247220 */ /* 0x000fe20000400000 */
[----:B------:R-:W-:Y:S01]  /*9980*/  FFMA R12, R83, R3, R12 ;  /* 0x00000003530c7223 */ /* 0x000fe2000000000c */
[----:B------:R-:W-:Y:S01]  /*9990*/  SHF.L.U32 R3, R102, 0x10, RZ ;  /* 0x0000001066037819 */ /* 0x000fe200000006ff */
[C---:B------:R-:W-:Y:S01]  /*99a0*/  FMUL R46, R76.reuse, R56 ;  /* 0x000000384c2e7220 */ /* 0x040fe20000400000 */
[----:B------:R-:W-:Y:S01]  /*99b0*/  FMUL R56, R76, R66 ;  /* 0x000000424c387220 */ /* 0x000fe20000400000 */
[----:B------:R-:W-:Y:S01]  /*99c0*/  F2FP.BF16.F32.PACK_AB R66, R5, R4 ;  /* 0x000000040542723e */ /* 0x000fe200000010ff */
[C---:B------:R-:W-:Y:S01]  /*99d0*/  FFMA R13, R83.reuse, R0, R13 ;  /* 0x00000000530d7223 */ /* 0x040fe2000000000d */
[----:B------:R-:W-:Y:S01]  /*99e0*/  LOP3.LUT R0, R102, 0xffff0000, RZ, 0xc0, !PT ;  /* 0xffff000066007812 */ /* 0x000fe200078ec0ff */
[----:B------:R-:W-:Y:S01]  /*99f0*/  FFMA R14, R83, R3, R14 ;  /* 0x00000003530e7223 */ /* 0x000fe2000000000e */
[C---:B------:R-:W-:Y:S01]  /*9a00*/  SHF.L.U32 R5, R103.reuse, 0x10, RZ ;  /* 0x0000001067057819 */ /* 0x040fe200000006ff */
[----:B------:R-:W-:Y:S01]  /*9a10*/  FMUL R17, R76, R27 ;  /* 0x0000001b4c117220 */ /* 0x000fe20000400000 */
        /* <DEDUP_REMOVED lines=8> */
[----:B------:R-:W-:Y:S01]  /*9aa0*/  SHF.L.U32 R5, R111, 0x10, RZ ;  /* 0x000000106f057819 */ /* 0x000fe200000006ff */
[C---:B------:R-:W-:Y:S01]  /*9ab0*/  FMUL R37, R76.reuse, R47 ;  /* 0x0000002f4c257220 */ /* 0x040fe20000400000 */
[C---:B------:R-:W-:Y:S01]  /*9ac0*/  FMUL R47, R76.reuse, R57 ;  /* 0x000000394c2f7220 */ /* 0x040fe20000400000 */
[----:B------:R-:W-:Y:S01]  /*9ad0*/  FMUL R57, R76, R67 ;  /* 0x000000434c397220 */ /* 0x000fe20000400000 */
[----:B------:R-:W-:Y:S01]  /*9ae0*/  F2FP.BF16.F32.PACK_AB R67, R9, R8 ;  /* 0x000000080943723e */ /* 0x000fe200000010ff */
[----:B------:R-:W-:Y:S01]  /*9af0*/  FFMA R18, R83, R0, R18 ;  /* 0x0000000053127223 */ /* 0x000fe20000000012 */
[----:B------:R-:W-:Y:S01]  /*9b00*/  LOP3.LUT R0, R109, 0xffff0000, RZ, 0xc0, !PT ;  /* 0xffff00006d007812 */ /* 0x000fe200078ec0ff */
[C---:B------:R-:W-:Y:S01]  /*9b10*/  FFMA R19, R83.reuse, R4, R19 ;  /* 0x0000000453137223 */ /* 0x040fe20000000013 */
[C---:B------:R-:W-:Y:S01]  /*9b20*/  LOP3.LUT R4, R110.reuse, 0xffff0000, RZ, 0xc0, !PT ;  /* 0xffff00006e047812 */ /* 0x040fe200078ec0ff */
[----:B------:R-:W-:Y:S01]  /*9b30*/  FFMA R20, R83, R3, R20 ;  /* 0x0000000353147223 */ /* 0x000fe20000000014 */
[----:B------:R-:W-:Y:S01]  /*9b40*/  SHF.L.U32 R3, R110, 0x10, RZ ;  /* 0x000000106e037819 */ /* 0x000fe200000006ff */
[C---:B------:R-:W-:Y:S01]  /*9b50*/  FMUL R21, R76.reuse, R31 ;  /* 0x0000001f4c157220 */ /* 0x040fe20000400000 */
[----:B------:R-:W-:Y:S01]  /*9b60*/  F2FP.BF16.F32.PACK_AB R8, R11, R10 ;  /* 0x0000000a0b08723e */ /* 0x000fe200000010ff */
[C---:B------:R-:W-:Y:S01]  /*9b70*/  FMUL R22, R76.reuse, R32 ;  /* 0x000000204c167220 */ /* 0x040fe20000400000 */
[----:B------:R-:W-:Y:S01]  /*9b80*/  F2FP.BF16.F32.PACK_AB R9, R13, R12 ;  /* 0x0000000c0d09723e */ /* 0x000fe200000010ff */
[----:B------:R-:W-:Y:S01]  /*9b90*/  STS.128 [R177+0x8400], R64 ;  /* 0x00840040b1007388 */ /* 0x000fe20000000c00 */
[----:B------:R-:W-:Y:S01]  /*9ba0*/  F2FP.BF16.F32.PACK_AB R10, R15, R14 ;  /* 0x0000000e0f0a723e */ /* 0x000fe200000010ff */
[----:B------:R-:W-:Y:S01]  /*9bb0*/  FMUL R23, R76, R33 ;  /* 0x000000214c177220 */ /* 0x000fe20000400000 */
[----:B------:R-:W-:Y:S01]  /*9bc0*/  F2FP.BF16.F32.PACK_AB R11, R17, R16 ;  /* 0x00000010110b723e */ /* 0x000fe200000010ff */
[----:B------:R-:W-:Y:S01]  /*9bd0*/  FFMA R21, R83, R0, R21 ;  /* 0x0000000053157223 */ /* 0x000fe20000000015 */
[----:B------:R-:W-:Y:S01]  /*9be0*/  F2FP.BF16.F32.PACK_AB R12, R19, R18 ;  /* 0x00000012130c723e */ /* 0x000fe200000010ff */
[C---:B------:R-:W-:Y:S01]  /*9bf0*/  FFMA R22, R83.reuse, R3, R22 ;  /* 0x0000000353167223 */ /* 0x040fe20000000016 */
[C---:B------:R-:W-:Y:S01]  /*9c00*/  SHF.L.U32 R0, R116.reuse, 0x10, RZ ;  /* 0x0000001074007819 */ /* 0x040fe200000006ff */
[----:B------:R-:W-:Y:S01]  /*9c10*/  FFMA R23, R83, R4, R23 ;  /* 0x0000000453177223 */ /* 0x000fe20000000017 */
[----:B------:R-:W-:Y:S01]  /*9c20*/  F2FP.BF16.F32.PACK_AB R13, R21, R20 ;  /* 0x00000014150d723e */ /* 0x000fe200000010ff */
[C---:B------:R-:W-:Y:S01]  /*9c30*/  FFMA R24, R83.reuse, R5, R24 ;  /* 0x0000000553187223 */ /* 0x040fe20000000018 */
[----:B------:R-:W-:Y:S01]  /*9c40*/  LOP3.LUT R4, R116, 0xffff0000, RZ, 0xc0, !PT ;  /* 0xffff000074047812 */ /* 0x000fe200078ec0ff */
[----:B------:R-:W-:Y:S01]  /*9c50*/  FFMA R25, R83, R6, R25 ;  /* 0x0000000653197223 */ /* 0x000fe20000000019 */
[----:B------:R-:W-:Y:S01]  /*9c60*/  F2FP.BF16.F32.PACK_AB R14, R23, R22 ;  /* 0x00000016170e723e */ /* 0x000fe200000010ff */
[----:B------:R1:W-:Y:S01]  /*9c70*/  STS.128 [R176+0x8400], R8 ;  /* 0x00840008b0007388 */ /* 0x0003e20000000c00 */
[----:B------:R-:W-:Y:S01]  /*9c80*/  SHF.L.U32 R3, R117, 0x10, RZ ;  /* 0x0000001075037819 */ /* 0x000fe200000006ff */
[----:B------:R-:W-:Y:S01]  /*9c90*/  FFMA R26, R83, R0, R26 ;  /* 0x00000000531a7223 */ /* 0x000fe2000000001a */
[----:B------:R-:W-:Y:S01]  /*9ca0*/  F2FP.BF16.F32.PACK_AB R15, R25, R24 ;  /* 0x00000018190f723e */ /* 0x000fe200000010ff */
[----:B------:R-:W-:Y:S01]  /*9cb0*/  FFMA R27, R83, R4, R27 ;  /* 0x00000004531b7223 */ /* 0x000fe2000000001b */
[----:B------:R-:W-:Y:S01]  /*9cc0*/  LOP3.LUT R0, R117, 0xffff0000, RZ, 0xc0, !PT ;  /* 0xffff000075007812 */ /* 0x000fe200078ec0ff */
[C---:B------:R-:W-:Y:S01]  /*9cd0*/  FFMA R28, R83.reuse, R3, R28 ;  /* 0x00000003531c7223 */ /* 0x040fe2000000001c */
[C---:B------:R-:W-:Y:S01]  /*9ce0*/  SHF.L.U32 R3, R118.reuse, 0x10, RZ ;  /* 0x0000001076037819 */ /* 0x040fe200000006ff */
[----:B------:R2:W-:Y:S01]  /*9cf0*/  STS.128 [R175+0x8400], R12 ;  /* 0x0084000caf007388 */ /* 0x0005e20000000c00 */
[----:B------:R-:W-:Y:S01]  /*9d00*/  LOP3.LUT R4, R118, 0xffff0000, RZ, 0xc0, !PT ;  /* 0xffff000076047812 */ /* 0x000fe200078ec0ff */
[----:B------:R-:W-:Y:S01]  /*9d10*/  FFMA R29, R83, R0, R29 ;  /* 0x00000000531d7223 */ /* 0x000fe2000000001d */
[C---:B------:R-:W-:Y:S01]  /*9d20*/  SHF.L.U32 R5, R119.reuse, 0x10, RZ ;  /* 0x0000001077057819 */ /* 0x040fe200000006ff */
[C---:B------:R-:W-:Y:S01]  /*9d30*/  FMUL R31, R76.reuse, R41 ;  /* 0x000000294c1f7220 */ /* 0x040fe20000400000 */
[----:B------:R-:W-:Y:S01]  /*9d40*/  LOP3.LUT R6, R119, 0xffff0000, RZ, 0xc0, !PT ;  /* 0xffff000077067812 */ /* 0x000fe200078ec0ff */
[----:B------:R-:W-:Y:S01]  /*9d50*/  FMUL R32, R76, R42 ;  /* 0x0000002a4c207220 */ /* 0x000fe20000400000 */
[----:B------:R-:W-:Y:S01]  /*9d60*/  SHF.L.U32 R0, R124, 0x10, RZ ;  /* 0x000000107c007819 */ /* 0x000fe200000006ff */
[----:B------:R-:W-:Y:S01]  /*9d70*/  FMUL R33, R76, R43 ;  /* 0x0000002b4c217220 */ /* 0x000fe20000400000 */
[----:B------:R-:W-:Y:S01]  /*9d80*/  @P6 SHF.L.U32 R16, R162, 0x1f, RZ ;  /* 0x0000001fa2106819 */ /* 0x000fe200000006ff */
[----:B------:R-:W-:Y:S01]  /*9d90*/  FFMA R30, R83, R3, R30 ;  /* 0x00000003531e7223 */ /* 0x000fe2000000001e */
[----:B------:R-:W-:Y:S01]  /*9da0*/  SHF.L.U32 R3, R125, 0x10, RZ ;  /* 0x000000107d037819 */ /* 0x000fe200000006ff */
[C---:B------:R-:W-:Y:S01]  /*9db0*/  FFMA R31, R83.reuse, R4, R31 ;  /* 0x00000004531f7223 */ /* 0x040fe2000000001f */
[----:B------:R-:W-:Y:S01]  /*9dc0*/  LOP3.LUT R4, R124, 0xffff0000, RZ, 0xc0, !PT ;  /* 0xffff00007c047812 */ /* 0x000fe200078ec0ff */
[----:B------:R-:W-:Y:S01]  /*9dd0*/  FFMA R32, R83, R5, R32 ;  /* 0x0000000553207223 */ /* 0x000fe20000000020 */
[----:B------:R-:W-:Y:S01]  /*9de0*/  SHF.L.U32 R5, R127, 0x10, RZ ;  /* 0x000000107f057819 */ /* 0x000fe200000006ff */
[----:B------:R-:W-:Y:S01]  /*9df0*/  FFMA R33, R83, R6, R33 ;  /* 0x0000000653217223 */ /* 0x000fe20000000021 */
[----:B------:R-:W-:Y:S01]  /*9e00*/  LOP3.LUT R6, R143, 0xffff0000, RZ, 0xc0, !PT ;  /* 0xffff00008f067812 */ /* 0x000fe200078ec0ff */
[----:B------:R-:W-:Y:S01]  /*9e10*/  FFMA R34, R83, R0, R34 ;  /* 0x0000000053227223 */ /* 0x000fe20000000022 */
[----:B------:R-:W-:Y:S01]  /*9e20*/  LOP3.LUT R0, R125, 0xffff0000, RZ, 0xc0, !PT ;  /* 0xffff00007d007812 */ /* 0x000fe200078ec0ff */
[C---:B------:R-:W-:Y:S01]  /*9e30*/  FFMA R35, R83.reuse, R4, R35 ;  /* 0x0000000453237223 */ /* 0x040fe20000000023 */
[----:B------:R-:W-:Y:S01]  /*9e40*/  LOP3.LUT R4, R132, 0xffff0000, RZ, 0xc0, !PT ;  /* 0xffff000084047812 */ /* 0x000fe200078ec0ff */
[C---:B------:R-:W-:Y:S01]  /*9e50*/  FFMA R36, R83.reuse, R3, R36 ;  /* 0x0000000353247223 */ /* 0x040fe20000000024 */
[C---:B------:R-:W-:Y:S01]  /*9e60*/  SHF.L.U32 R3, R126.reuse, 0x10, RZ ;  /* 0x000000107e037819 */ /* 0x040fe200000006ff */
[----:B------:R-:W-:Y:S01]  /*9e70*/  FFMA R37, R83, R0, R37 ;  /* 0x0000000053257223 */ /* 0x000fe20000000025 */
[----:B------:R-:W-:Y:S01]  /*9e80*/  LOP3.LUT R0, R126, 0xffff0000, RZ, 0xc0, !PT ;  /* 0xffff00007e007812 */ /* 0x000fe200078ec0ff */
[----:B------:R-:W-:Y:S01]  /*9e90*/  FMUL R41, R76, R51 ;  /* 0x000000334c297220 */ /* 0x000fe20000400000 */
[----:B-1----:R-:W-:Y:S01]  /*9ea0*/  F2FP.BF16.F32.PACK_AB R8, R35, R34 ;  /* 0x000000222308723e */ /* 0x002fe200000010ff */
[C---:B------:R-:W-:Y:S01]  /*9eb0*/  FFMA R38, R83.reuse, R3, R38 ;  /* 0x0000000353267223 */ /* 0x040fe20000000026 */
[----:B------:R-:W-:Y:S01]  /*9ec0*/  SHF.L.U32 R3, R132, 0x10, RZ ;  /* 0x0000001084037819 */ /* 0x000fe200000006ff */
[----:B------:R-:W-:Y:S01]  /*9ed0*/  FFMA R39, R83, R0, R39 ;  /* 0x0000000053277223 */ /* 0x000fe20000000027 */
[----:B--2---:R-:W-:Y:S01]  /*9ee0*/  F2FP.BF16.F32.PACK_AB R12, R27, R26 ;  /* 0x0000001a1b0c723e */ /* 0x004fe200000010ff */
[----:B------:R-:W-:Y:S01]  /*9ef0*/  FFMA R40, R83, R5, R40 ;  /* 0x0000000553287223 */ /* 0x000fe20000000028 */
[----:B------:R-:W-:Y:S01]  /*9f00*/  F2FP.BF16.F32.PACK_AB R13, R29, R28 ;  /* 0x0000001c1d0d723e */ /* 0x000fe200000010ff */
[C---:B------:R-:W-:Y:S01]  /*9f10*/  FMUL R42, R76.reuse, R52 ;  /* 0x000000344c2a7220 */ /* 0x040fe20000400000 */
[----:B------:R-:W-:Y:S01]  /*9f20*/  F2FP.BF16.F32.PACK_AB R14, R31, R30 ;  /* 0x0000001e1f0e723e */ /* 0x000fe200000010ff */
[C---:B------:R-:W-:Y:S01]  /*9f30*/  FMUL R43, R76.reuse, R53 ;  /* 0x000000354c2b7220 */ /* 0x040fe20000400000 */
[----:B------:R-:W-:Y:S01]  /*9f40*/  F2FP.BF16.F32.PACK_AB R15, R33, R32 ;  /* 0x00000020210f723e */ /* 0x000fe200000010ff */
[C---:B------:R-:W-:Y:S01]  /*9f50*/  FMUL R51, R76.reuse, R61 ;  /* 0x0000003d4c337220 */ /* 0x040fe20000400000 */
[----:B------:R-:W-:Y:S01]  /*9f60*/  LOP3.LUT R0, R127, 0xffff0000, RZ, 0xc0, !PT ;  /* 0xffff00007f007812 */ /* 0x000fe200078ec0ff */
[----:B------:R-:W-:Y:S01]  /*9f70*/  FMUL R52, R76, R62 ;  /* 0x0000003e4c347220 */ /* 0x000fe20000400000 */
[----:B------:R-:W-:Y:S01]  /*9f80*/  SHF.L.U32 R5, R133, 0x10, RZ ;  /* 0x0000001085057819 */ /* 0x000fe200000006ff */
[----:B------:R1:W-:Y:S01]  /*9f90*/  STS.128 [R173+0x8400], R12 ;  /* 0x0084000cad007388 */ /* 0x0003e20000000c00 */
[----:B------:R-:W-:Y:S01]  /*9fa0*/  F2FP.BF16.F32.PACK_AB R9, R37, R36 ;  /* 0x000000242509723e */ /* 0x000fe200000010ff */
[----:B------:R-:W-:Y:S01]  /*9fb0*/  FFMA R41, R83, R0, R41 ;  /* 0x0000000053297223 */ /* 0x000fe20000000029 */
[----:B------:R-:W-:Y:S01]  /*9fc0*/  LOP3.LUT R0, R133, 0xffff0000, RZ, 0xc0, !PT ;  /* 0xffff000085007812 */ /* 0x000fe200078ec0ff */
[C---:B------:R-:W-:Y:S01]  /*9fd0*/  FFMA R42, R83.reuse, R3, R42 ;  /* 0x00000003532a7223 */ /* 0x040fe2000000002a */
[C---:B------:R-:W-:Y:S01]  /*9fe0*/  SHF.L.U32 R3, R134.reuse, 0x10, RZ ;  /* 0x0000001086037819 */ /* 0x040fe200000006ff */
[----:B------:R-:W-:Y:S01]  /*9ff0*/  FFMA R43, R83, R4, R43 ;  /* 0x00000004532b7223 */ /* 0x000fe2000000002b */
[----:B------:R-:W-:Y:S01]  /*a000*/  LOP3.LUT R4, R135, 0xffff0000, RZ, 0xc0, !PT ;  /* 0xffff000087047812 */ /* 0x000fe200078ec0ff */
[----:B------:R-:W-:Y:S01]  /*a010*/  FFMA R44, R83, R5, R44 ;  /* 0x00000005532c7223 */ /* 0x000fe2000000002c */
[----:B------:R-:W-:Y:S01]  /*a020*/  SHF.L.U32 R5, R135, 0x10, RZ ;  /* 0x0000001087057819 */ /* 0x000fe200000006ff */
[C---:B------:R-:W-:Y:S01]  /*a030*/  FFMA R45, R83.reuse, R0, R45 ;  /* 0x00000000532d7223 */ /* 0x040fe2000000002d */
[----:B------:R-:W-:Y:S01]  /*a040*/  LOP3.LUT R0, R134, 0xffff0000, RZ, 0xc0, !PT ;  /* 0xffff000086007812 */ /* 0x000fe200078ec0ff */
[----:B------:R-:W-:Y:S01]  /*a050*/  FFMA R46, R83, R3, R46 ;  /* 0x00000003532e7223 */ /* 0x000fe2000000002e */
[----:B------:R-:W-:Y:S01]  /*a060*/  SHF.L.U32 R3, R141, 0x10, RZ ;  /* 0x000000108d037819 */ /* 0x000fe200000006ff */
[----:B------:R-:W-:Y:S01]  /*a070*/  FMUL R53, R76, R63 ;  /* 0x0000003f4c357220 */ /* 0x000fe20000400000 */
        /* <DEDUP_REMOVED lines=8> */
[----:B------:R-:W-:Y:S01]  /*a100*/  LOP3.LUT R0, R141, 0xffff0000, RZ, 0xc0, !PT ;  /* 0xffff00008d007812 */ /* 0x000fe200078ec0ff */
[----:B------:R2:W-:Y:S01]  /*a110*/  STS.128 [R172+0x8400], R8 ;  /* 0x00840008ac007388 */ /* 0x0005e20000000c00 */
[----:B------:R-:W-:Y:S01]  /*a120*/  SHF.L.U32 R5, R143, 0x10, RZ ;  /* 0x000000108f057819 */ /* 0x000fe200000006ff */
[C---:B------:R-:W-:Y:S01]  /*a130*/  FFMA R51, R83.reuse, R4, R51 ;  /* 0x0000000453337223 */ /* 0x040fe20000000033 */
[C---:B------:R-:W-:Y:S01]  /*a140*/  LOP3.LUT R4, R142.reuse, 0xffff0000, RZ, 0xc0, !PT ;  /* 0xffff00008e047812 */ /* 0x040fe200078ec0ff */
[C---:B------:R-:W-:Y:S01]  /*a150*/  FFMA R52, R83.reuse, R3, R52 ;  /* 0x0000000353347223 */ /* 0x040fe20000000034 */
[----:B------:R-:W-:Y:S01]  /*a160*/  SHF.L.U32 R3, R142, 0x10, RZ ;  /* 0x000000108e037819 */ /* 0x000fe200000006ff */
[----:B------:R-:W-:Y:S01]  /*a170*/  FFMA R53, R83, R0, R53 ;  /* 0x0000000053357223 */ /* 0x000fe20000000035 */
[----:B-1----:R-:W-:Y:S02]  /*a180*/  F2FP.BF16.F32.PACK_AB R12, R43, R42 ;  /* 0x0000002a2b0c723e */ /* 0x002fe400000010ff */
[----:B------:R-:W-:Y:S01]  /*a190*/  F2FP.BF16.F32.PACK_AB R13, R45, R44 ;  /* 0x0000002c2d0d723e */ /* 0x000fe200000010ff */
[----:B------:R-:W-:Y:S01]  /*a1a0*/  FFMA R54, R83, R3, R54 ;  /* 0x0000000353367223 */ /* 0x000fe20000000036 */
[----:B------:R-:W-:Y:S01]  /*a1b0*/  F2FP.BF16.F32.PACK_AB R14, R47, R46 ;  /* 0x0000002e2f0e723e */ /* 0x000fe200000010ff */
[----:B------:R-:W-:Y:S01]  /*a1c0*/  FFMA R55, R83, R4, R55 ;  /* 0x0000000453377223 */ /* 0x000fe20000000037 */
[----:B------:R-:W-:Y:S01]  /*a1d0*/  F2FP.BF16.F32.PACK_AB R15, R49, R48 ;  /* 0x00000030310f723e */ /* 0x000fe200000010ff */
[C---:B------:R-:W-:Y:S01]  /*a1e0*/  FFMA R56, R83.reuse, R5, R56 ;  /* 0x0000000553387223 */ /* 0x040fe20000000038 */
[----:B------:R-:W-:Y:S01]  /*a1f0*/  FFMA R57, R83, R6, R57 ;  /* 0x0000000653397223 */ /* 0x000fe20000000039 */
[----:B------:R-:W-:Y:S02]  /*a200*/  F2FP.BF16.F32.PACK_AB R4, R51, R50 ;  /* 0x000000323304723e */ /* 0x000fe400000010ff */
[----:B------:R2:W-:Y:S01]  /*a210*/  STS.128 [R171+0x8400], R12 ;  /* 0x0084000cab007388 */ /* 0x0005e20000000c00 */
[----:B------:R-:W-:Y:S02]  /*a220*/  F2FP.BF16.F32.PACK_AB R5, R53, R52 ;  /* 0x000000343505723e */ /* 0x000fe400000010ff */
[----:B------:R-:W-:Y:S02]  /*a230*/  F2FP.BF16.F32.PACK_AB R6, R55, R54 ;  /* 0x000000363706723e */ /* 0x000fe400000010ff */
[----:B------:R-:W-:Y:S02]  /*a240*/  F2FP.BF16.F32.PACK_AB R7, R57, R56 ;  /* 0x000000383907723e */ /* 0x000fe400000010ff */
[----:B------:R-:W-:Y:S02]  /*a250*/  MOV R0, UR54 ;  /* 0x0000003600007c02 */ /* 0x000fe40008000f00 */
[----:B------:R-:W-:Y:S01]  /*a260*/  LEA R3, R105, UR49, 0x3 ;  /* 0x0000003169037c11 */ /* 0x000fe2000f8e18ff */
[----:B------:R2:W-:Y:S01]  /*a270*/  STS.128 [R170+0x8400], R4 ;  /* 0x00840004aa007388 */ /* 0x0005e20000000c00 */
[----:B------:R-:W-:Y:S04]  /*a280*/  @P6 LEA R0, R0, UR49, 0x3 ;  /* 0x0000003100006c11 */ /* 0x000fe8000f8e18ff */
[----:B------:R-:W-:Y:S01]  /*a290*/  @P6 IADD3 R0, PT, PT, R0, 0x50, RZ ;  /* 0x0000005000006810 */ /* 0x000fe20007ffe0ff */
[----:B------:R-:W-:Y:S01]  /*a2a0*/  @!PT LDS RZ, [RZ] ;  /* 0x00000000fffff984 */ /* 0x000fe20000000800 */
[----:B------:R-:W-:Y:S01]  /*a2b0*/  @!PT LDS RZ, [RZ] ;  /* 0x00000000fffff984 */ /* 0x000fe20000000800 */
[----:B------:R-:W-:Y:S01]  /*a2c0*/  @!PT LDS RZ, [RZ] ;  /* 0x00000000fffff984 */ /* 0x000fe20000000800 */
[----:B------:R-:W-:Y:S01]  /*a2d0*/  @!PT LDS RZ, [RZ] ;  /* 0x00000000fffff984 */ /* 0x000fe20000000800 */
[----:B------:R1:W-:Y:S06]  /*a2e0*/  MEMBAR.ALL.CTA ;  /* 0x0000000000007992 */ /* 0x0003ec0000008000 */
[----:B-1----:R-:W1:Y:S01]  /*a2f0*/  FENCE.VIEW.ASYNC.S ;  /* 0x00000000000073c6 */ /* 0x002e620000000000 */
[----:B------:R-:W-:Y:S01]  /*a300*/  @P6 PRMT R0, R179, 0x654, R0 ;  /* 0x00000654b3006816 */ /* 0x000fe20000000000 */
[----:B-1----:R-:W-:Y:S06]  /*a310*/  BAR.SYNC.DEFER_BLOCKING 0x1, 0x80 ;  /* 0x0042000000007b1d */ /* 0x002fec0000010000 */
        /* <DEDUP_REMOVED lines=11> */
.L_x_126:
[----:B------:R-:W-:Y:S05]  /*a3d0*/  BSYNC.RECONVERGENT B0 ;  /* 0x0000000000007941 */ /* 0x000fea0003800200 */
.L_x_125:
[----:B------:R-:W-:Y:S01]  /*a3e0*/  BAR.SYNC.DEFER_BLOCKING 0x1, 0x80 ;  /* 0x0042000000007b1d */ /* 0x000fe20000010000 */
[----:B------:R-:W-:Y:S01]  /*a3f0*/  UIADD3 UR51, UPT, UPT, UR54, 0x1, URZ ;  /* 0x0000000136337890 */ /* 0x000fe2000fffe0ff */
[----:B------:R-:W-:Y:S03]  /*a400*/  ISETP.NE.AND P0, PT, R79, RZ, PT ;  /* 0x000000ff4f00720c */ /* 0x000fe60003f05270 */
[----:B------:R-:W-:Y:S01]  /*a410*/  UISETP.NE.AND UP0, UPT, UR51, 0x4, UPT ;  /* 0x000000043300788c */ /* 0x000fe2000bf05270 */
[----:B------:R-:W-:Y:S03]  /*a420*/  SEL R81, RZ, 0xc0, !P0 ;  /* 0x000000c0ff517807 */ /* 0x000fe60004000000 */
[----:B------:R-:W-:Y:S01]  /*a430*/  USEL UR51, UR51, URZ, UP0 ;  /* 0x000000ff33337287 */ /* 0x000fe20008000000 */
[----:B------:R1:W-:Y:S01]  /*a440*/  @P6 SYNCS.ARRIVE.TRANS64.RED.A1T0 RZ, [R0+URZ], RZ ;  /* 0x000000ff00ff69a7 */ /* 0x0003e200081004ff */
[----:B------:R-:W-:Y:S01]  /*a450*/  BSSY B1, `(.L_x_127) ;  /* 0x000001f000017945 */ /* 0x000fe20003800000 */
[----:B------:R-:W4:Y:S02]  /*a460*/  @P6 SYNCS.PHASECHK.TRANS64.TRYWAIT P1, [R3+URZ+0x30], R16 ;  /* 0x00003010030065a7 */ /* 0x000f2400080211ff */
[----:B----4-:R-:W-:Y:S01]  /*a470*/  @P6 SEL R107, RZ, 0x1, !P1 ;  /* 0x00000001ff6b6807 */ /* 0x010fe20004800000 */
[----:B-1----:R-:W-:Y:S06]  /*a480*/  @!P6 BRA `(.L_x_128) ;  /* 0x00000000006ce947 */ /* 0x002fec0003800000 */
[----:B------:R-:W-:Y:S01]  /*a490*/  ISETP.NE.AND P2, PT, R112, RZ, PT ;  /* 0x000000ff7000720c */ /* 0x000fe20003f45270 */
[----:B------:R-:W-:Y:S01]  /*a4a0*/  BSSY B0, `(.L_x_129) ;  /* 0x000000b000007945 */ /* 0x000fe20003800000 */
[----:B------:R-:W-:Y:S11]  /*a4b0*/  ISETP.NE.AND P0, PT, R107, RZ, PT ;  /* 0x000000ff6b00720c */ /* 0x000ff60003f05270 */
[----:B------:R-:W-:Y:S05]  /*a4c0*/  @P2 IMAD R105, R105, 0x4000, R178 ;  /* 0x0000400069692824 */ /* 0x000fea00078e02b2 */
[----:B--2---:R-:W-:Y:S04]  /*a4d0*/  @P2 IADD3 R9, PT, PT, R105, UR49, RZ ;  /* 0x0000003169092c10 */ /* 0x004fe8000fffe0ff */
[----:B------:R-:W-:Y:S01]  /*a4e0*/  @P2 IADD3 R7, PT, PT, R104, R9, RZ ;  /* 0x0000000968072210 */ /* 0x000fe20007ffe0ff */
[--C-:B------:R-:W-:Y:S02]  /*a4f0*/  @P2 IMAD.IADD R5, R86, 0x1, R9.reuse ;  /* 0x0000000156052824 */ /* 0x100fe400078e0209 */
[----:B------:R-:W-:Y:S01]  /*a500*/  @P2 IMAD.IADD R4, R106, 0x1, R9 ;  /* 0x000000016a042824 */ /* 0x000fe200078e0209 */
[----:B------:R-:W-:Y:S06]  /*a510*/  @P0 BRA `(.L_x_130) ;  /* 0x00000000000c0947 */ /* 0x000fec0003800000 */
[----:B------:R-:W-:Y:S04]  /*a520*/  SHF.L.U32 R0, R162, 0x1f, RZ ;  /* 0x0000001fa2007819 */ /* 0x000fe800000006ff */
[----:B------:R-:W1:Y:S02]  /*a530*/  SYNCS.PHASECHK.TRANS64.TRYWAIT P0, [R3+URZ+0x30], R0 ;  /* 0x00003000030075a7 */ /* 0x000e6400080011ff */
[----:B-1----:R-:W-:Y:S05]  /*a540*/  @!P0 BRA `(.L_x_131) ;  /* 0x0000002000008947 */ /* 0x002fea0003800000 */
.L_x_130:
[----:B------:R-:W-:Y:S05]  /*a550*/  BSYNC B0 ;  /* 0x0000000000007941 */ /* 0x000fea0003800000 */
.L_x_129:
[----:B------:R-:W-:Y:S11]  /*a560*/  ISETP.NE.AND P0, PT, R112, RZ, PT ;  /* 0x000000ff7000720c */ /* 0x000ff60003f05270 */
[----:B------:R-:W-:Y:S02]  /*a570*/  @!UPT UIADD3 URZ, UPT, UPT, URZ, URZ, URZ ;  /* 0x000000fffffff290 */ /* 0x000fe4000fffe0ff */
[----:B------:R4:W2:Y:S01]  /*a580*/  @P0 LDS.128 R88, [R105+UR49+0x400] ;  /* 0x0004003169580984 */ /* 0x0008a20008000c00 */
[----:B-1----:R-:W-:Y:S01]  /*a590*/  @P0 IMAD.IADD R3, R104, 0x1, R5 ;  /* 0x0000000168030824 */ /* 0x002fe200078e0205 */
        /* <DEDUP_REMOVED lines=10> */
.L_x_128:
[----:B------:R-:W-:Y:S05]  /*a640*/  BSYNC B1 ;  /* 0x0000000000017941 */ /* 0x000fea0003800000 */
.L_x_127:
[----:B------:R-:W-:Y:S01]  /*a650*/  IMAD.IADD R16, R78, 0x1, R81 ;  /* 0x000000014e107824 */ /* 0x000fe200078e0251 */
[----:B------:R-:W-:Y:S04]  /*a660*/  BSSY.RECONVERGENT B6, `(.L_x_132) ;  /* 0x0000015000067945 */ /* 0x000fe80003800200 */
[----:B----4-:R-:W-:Y:S04]  /*a670*/  SHF.R.U32.HI R3, RZ, 0x15, R16 ;  /* 0x00000015ff037819 */ /* 0x010fe80000011610 */
[----:B------:R-:W-:Y:S11]  /*a680*/  LOP3.LUT P0, RZ, R3, 0x3, R158, 0x48, !PT ;  /* 0x0000000303ff7812 */ /* 0x000ff6000780489e */
[----:B------:R-:W-:Y:S02]  /*a690*/  @!UPT UIADD3 URZ, UPT, UPT, URZ, URZ, URZ ;  /* 0x000000fffffff290 */ /* 0x000fe4000fffe0ff */
[----:B------:R-:W-:Y:S05]  /*a6a0*/  @!P0 BRA `(.L_x_133) ;  /* 0x0000000000408947 */ /* 0x000fea0003800000 */
[----:B------:R-:W4:Y:S01]  /*a6b0*/  LDCU.64 UR8, c[0x4][0x70] ;  /* 0x01000e00ff0877ac */ /* 0x000f220008000a00 */
[----:B--2---:R-:W-:Y:S01]  /*a6c0*/  MOV R15, 0x0 ;  /* 0x00000000000f7802 */ /* 0x004fe20000000f00 */
[----:B------:R-:W-:Y:S02]  /*a6d0*/  HFMA2 R12, -RZ, RZ, 0, 5.9604644775390625e-08 ;  /* 0x00000001ff0c7431 */ /* 0x000fe400000001ff */
[----:B------:R-:W-:Y:S02]  /*a6e0*/  IMAD.MOV.U32 R8, RZ, RZ, 0x192 ;  /* 0x00000192ff087424 */ /* 0x000fe400078e00ff */
[----:B------:R-:W-:Y:S01]  /*a6f0*/  IMAD.MOV.U32 R13, RZ, RZ, RZ ;  /* 0x000000ffff0d7224 */ /* 0x000fe200078e00ff */
[----:B------:R-:W2:Y:S01]  /*a700*/  LDCU.64 UR6, c[0x4][0x78] ;  /* 0x01000f00ff0677ac */ /* 0x000ea20008000a00 */
[----:B------:R-:W1:Y:S01]  /*a710*/  LDC.64 R14, c[0x4][R15] ;  /* 0x010000000f0e7b82 */ /* 0x000e620000000a00 */
[----:B------:R-:W5:Y:S01]  /*a720*/  LDCU.64 UR4, c[0x4][0x10] ;  /* 0x01000200ff0477ac */ /* 0x000f620008000a00 */
[----:B----4-:R-:W-:Y:S01]  /*a730*/  MOV R5, UR9 ;  /* 0x0000000900057c02 */ /* 0x010fe20008000f00 */
[----:B------:R-:W-:Y:S01]  /*a740*/  IMAD.U32 R4, RZ, RZ, UR8 ;  /* 0x00000008ff047e24 */ /* 0x000fe2000f8e00ff */
[----:B--2---:R-:W-:Y:S01]  /*a750*/  MOV R7, UR7 ;  /* 0x0000000700077c02 */ /* 0x004fe20008000f00 */
[----:B------:R-:W-:Y:S01]  /*a760*/  IMAD.U32 R6, RZ, RZ, UR6 ;  /* 0x00000006ff067e24 */ /* 0x000fe2000f8e00ff */
[----:B-----5:R-:W-:Y:S01]  /*a770*/  MOV R11, UR5 ;  /* 0x00000005000b7c02 */ /* 0x020fe20008000f00 */
[----:B------:R-:W-:Y:S02]  /*a780*/  IMAD.U32 R10, RZ, RZ, UR4 ;  /* 0x00000004ff0a7e24 */ /* 0x000fe4000f8e00ff */
[----:B------:R-:W-:Y:S07]  /*a790*/  LEPC R20, `(.L_x_133) ;  /* 0x000000001014794e */ /* 0x000fee0000000000 */
[----:B-1-3--:R-:W-:Y:S05]  /*a7a0*/  CALL.ABS.NOINC R14 ;  /* 0x000000000e007343 */ /* 0x00afea0003c00000 */
.L_x_133:
[----:B------:R-:W-:Y:S05]  /*a7b0*/  BSYNC.RECONVERGENT B6 ;  /* 0x0000000000067941 */ /* 0x000fea0003800200 */
.L_x_132:
[----:B--2---:R-:W-:Y:S01]  /*a7c0*/  SHF.L.U32 R78, R88, 0x10, RZ ;  /* 0x00000010584e7819 */ /* 0x004fe200000006ff */
[----:B------:R-:W-:Y:S05]  /*a7d0*/  WARPSYNC.ALL ;  /* 0x0000000000007948 */ /* 0x000fea0003800000 */
[----:B------:R-:W-:Y:S01]  /*a7e0*/  R2UR UR4, R16 ;  /* 0x00000000100472ca */ /* 0x000fe200000e0000 */
[----:B------:R-:W-:Y:S01]  /*a7f0*/  BSSY.RECONVERGENT B0, `(.L_x_134) ;  /* 0x00000fc000007945 */ /* 0x000fe20003800200 */
[----:B------:R-:W-:Y:S02]  /*a800*/  LOP3.LUT R0, R88, 0xffff0000, RZ, 0xc0, !PT ;  /* 0xffff000058007812 */ /* 0x000fe400078ec0ff */
[C---:B------:R-:W-:Y:S02]  /*a810*/  SHF.L.U32 R3, R89.reuse, 0x10, RZ ;  /* 0x0000001059037819 */ /* 0x040fe400000006ff */
[----:B------:R-:W-:Y:S02]  /*a820*/  LOP3.LUT R80, R89, 0xffff0000, RZ, 0xc0, !PT ;  /* 0xffff000059507812 */ /* 0x000fe400078ec0ff */
[C---:B------:R-:W-:Y:S02]  /*a830*/  SHF.L.U32 R82, R90.reuse, 0x10, RZ ;  /* 0x000000105a527819 */ /* 0x040fe400000006ff */
[----:B------:R-:W-:Y:S02]  /*a840*/  LOP3.LUT R84, R90, 0xffff0000, RZ, 0xc0, !PT ;  /* 0xffff00005a547812 */ /* 0x000fe400078ec0ff */
[C---:B------:R-:W-:Y:S01]  /*a850*/  SHF.L.U32 R85, R91.reuse, 0x10, RZ ;  /* 0x000000105b557819 */ /* 0x040fe200000006ff */
[----:B------:R-:W2:Y:S01]  /*a860*/  LDTM.x64 R4, tmem[UR4] ;  /* 0x00000004000479ee */ /* 0x000ea20008340000 */
[----:B------:R-:W-:Y:S02]  /*a870*/  LOP3.LUT R86, R91, 0xffff0000, RZ, 0xc0, !PT ;  /* 0xffff00005b567812 */ /* 0x000fe400078ec0ff */
[C---:B-1----:R-:W-:Y:S02]  /*a880*/  SHF.L.U32 R87, R92.reuse, 0x10, RZ ;  /* 0x000000105c577819 */ /* 0x042fe400000006ff */
[----:B------:R-:W-:Y:S02]  /*a890*/  LOP3.LUT R88, R92, 0xffff0000, RZ, 0xc0, !PT ;  /* 0xffff00005c587812 */ /* 0x000fe400078ec0ff */
[C---:B------:R-:W-:Y:S02]  /*a8a0*/  SHF.L.U32 R89, R93.reuse, 0x10, RZ ;  /* 0x000000105d597819 */ /* 0x040fe400000006ff */
[----:B------:R-:W-:Y:S02]  /*a8b0*/  LOP3.LUT R90, R93, 0xffff0000, RZ, 0xc0, !PT ;  /* 0xffff00005d5a7812 */ /* 0x000fe400078ec0ff */
[C---:B------:R-:W-:Y:S02]  /*a8c0*/  SHF.L.U32 R91, R94.reuse, 0x10, RZ ;  /* 0x000000105e5b7819 */ /* 0x040fe400000006ff */
[----:B------:R-:W-:Y:S02]  /*a8d0*/  LOP3.LUT R92, R94, 0xffff0000, RZ, 0xc0, !PT ;  /* 0xffff00005e5c7812 */ /* 0x000fe400078ec0ff */
[C---:B------:R-:W-:Y:S02]  /*a8e0*/  SHF.L.U32 R93, R95.reuse, 0x10, RZ ;  /* 0x000000105f5d7819 */ /* 0x040fe400000006ff */
[----:B------:R-:W-:Y:S02]  /*a8f0*/  LOP3.LUT R94, R95, 0xffff0000, RZ, 0xc0, !PT ;  /* 0xffff00005f5e7812 */ /* 0x000fe400078ec0ff */
[C---:B------:R-:W-:Y:S02]  /*a900*/  SHF.L.U32 R95, R100.reuse, 0x10, RZ ;  /* 0x00000010645f7819 */ /* 0x040fe400000006ff */
[----:B------:R-:W-:Y:S02]  /*a910*/  LOP3.LUT R96, R100, 0xffff0000, RZ, 0xc0, !PT ;  /* 0xffff000064607812 */ /* 0x000fe400078ec0ff */
[C---:B------:R-:W-:Y:S01]  /*a920*/  SHF.L.U32 R97, R101.reuse, 0x10, RZ ;  /* 0x0000001065617819 */ /* 0x040fe200000006ff */
[C---:B--2---:R-:W-:Y:S01]  /*a930*/  FMUL R4, R76.reuse, R4 ;  /* 0x000000044c047220 */ /* 0x044fe20000400000 */
[----:B------:R-:W-:Y:S01]  /*a940*/  LOP3.LUT R98, R101, 0xffff0000, RZ, 0xc0, !PT ;  /* 0xffff000065627812 */ /* 0x000fe200078ec0ff */
[----:B------:R-:W-:Y:S01]  /*a950*/  FMUL R5, R76, R5 ;  /* 0x000000054c057220 */ /* 0x000fe20000400000 */
[C---:B------:R-:W-:Y:S01]  /*a960*/  SHF.L.U32 R99, R102.reuse, 0x10, RZ ;  /* 0x0000001066637819 */ /* 0x040fe200000006ff */
[C---:B------:R-:W-:Y:S01]  /*a970*/  FFMA R4, R83.reuse, R78, R4 ;  /* 0x0000004e53047223 */ /* 0x040fe20000000004 */
[----:B------:R-:W-:Y:S01]  /*a980*/  LOP3.LUT R100, R102, 0xffff0000, RZ, 0xc0, !PT ;  /* 0xffff000066647812 */ /* 0x000fe200078ec0ff */
[----:B------:R-:W-:Y:S01]  /*a990*/  FFMA R5, R83, R0, R5 ;  /* 0x0000000053057223 */ /* 0x000fe20000000005 */
[C---:B------:R-:W-:Y:S01]  /*a9a0*/  SHF.L.U32 R101, R103.reuse, 0x10, RZ ;  /* 0x0000001067657819 */ /* 0x040fe200000006ff */
[C---:B------:R-:W-:Y:S01]  /*a9b0*/  FMUL R6, R76.reuse, R6 ;  /* 0x000000064c067220 */ /* 0x040fe20000400000 */
[----:B------:R-:W-:Y:S01]  /*a9c0*/  LOP3.LUT R102, R103, 0xffff0000, RZ, 0xc0, !PT ;  /* 0xffff000067667812 */ /* 0x000fe200078ec0ff */
[----:B------:R-:W-:Y:S01]  /*a9d0*/  FMUL R7, R76, R7 ;  /* 0x000000074c077220 */ /* 0x000fe20000400000 */
[----:B------:R-:W-:Y:S01]  /*a9e0*/  F2FP.BF16.F32.PACK_AB R4, R5, R4 ;  /* 0x000000040504723e */ /* 0x000fe200000010ff */
[C---:B------:R-:W-:Y:S01]  /*a9f0*/  FFMA R6, R83.reuse, R3, R6 ;  /* 0x0000000353067223 */ /* 0x040fe20000000006 */
[C---:B------:R-:W-:Y:S01]  /*aa00*/  SHF.L.U32 R103, R108.reuse, 0x10, RZ ;  /* 0x000000106c677819 */ /* 0x040fe200000006ff */
[----:B------:R-:W-:Y:S01]  /*aa10*/  FFMA R7, R83, R80, R7 ;  /* 0x0000005053077223 */ /* 0x000fe20000000007 */
[----:B------:R-:W-:Y:S01]  /*aa20*/  LOP3.LUT R104, R108, 0xffff0000, RZ, 0xc0, !PT ;  /* 0xffff00006c687812 */ /* 0x000fe200078ec0ff */
[C---:B------:R-:W-:Y:S01]  /*aa30*/  FMUL R8, R76.reuse, R8 ;  /* 0x000000084c087220 */ /* 0x040fe20000400000 */
[----:B------:R-:W-:Y:S01]  /*aa40*/  SHF.L.U32 R105, R109, 0x10, RZ ;  /* 0x000000106d697819 */ /* 0x000fe200000006ff */
[----:B------:R-:W-:Y:S01]  /*aa50*/  FMUL R9, R76, R9 ;  /* 0x000000094c097220 */ /* 0x000fe20000400000 */
[----:B------:R-:W-:Y:S01]  /*aa60*/  F2FP.BF16.F32.PACK_AB R5, R7, R6 ;  /* 0x000000060705723e */ /* 0x000fe200000010ff */
[----:B------:R-:W-:Y:S01]  /*aa70*/  FFMA R8, R83, R82, R8 ;  /* 0x0000005253087223 */ /* 0x000fe20000000008 */
[----:B------:R-:W-:Y:S01]  /*aa80*/  LOP3.LUT R106, R109, 0xffff0000, RZ, 0xc0, !PT ;  /* 0xffff00006d6a7812 */ /* 0x000fe200078ec0ff */
[----:B------:R-:W-:Y:S01]  /*aa90*/  FFMA R9, R83, R84, R9 ;  /* 0x0000005453097223 */ /* 0x000fe20000000009 */
[----:B------:R-:W-:Y:S01]  /*aaa0*/  SHF.L.U32 R107, R110, 0x10, RZ ;  /* 0x000000106e6b7819 */ /* 0x000fe200000006ff */
[----:B------:R-:W-:Y:S01]  /*aab0*/  FMUL R10, R76, R10 ;  /* 0x0000000a4c0a7220 */ /* 0x000fe20000400000 */
[----:B------:R-:W-:Y:S01]  /*aac0*/  LOP3.LUT R108, R110, 0xffff0000, RZ, 0xc0, !PT ;  /* 0xffff00006e6c7812 */ /* 0x000fe200078ec0ff */
[C---:B------:R-:W-:Y:S01]  /*aad0*/  FMUL R11, R76.reuse, R11 ;  /* 0x0000000b4c0b7220 */ /* 0x040fe20000400000 */
[----:B------:R-:W-:Y:S01]  /*aae0*/  F2FP.BF16.F32.PACK_AB R6, R9, R8 ;  /* 0x000000080906723e */ /* 0x000fe200000010ff */
[----:B------:R-:W-:Y:S01]  /*aaf0*/  FFMA R10, R83, R85, R10 ;  /* 0x00000055530a7223 */ /* 0x000fe2000000000a */
[----:B------:R-:W-:Y:S01]  /*ab00*/  SHF.L.U32 R109, R111, 0x10, RZ ;  /* 0x000000106f6d7819 */ /* 0x000fe200000006ff */
[----:B------:R-:W-:Y:S01]  /*ab10*/  FFMA R11, R83, R86, R11 ;  /* 0x00000056530b7223 */ /* 0x000fe2000000000b */
[----:B------:R-:W-:Y:S01]  /*ab20*/  LOP3.LUT R110, R111, 0xffff0000, RZ, 0xc0, !PT ;  /* 0xffff00006f6e7812 */ /* 0x000fe200078ec0ff */
[----:B------:R-:W-:Y:S01]  /*ab30*/  FMUL R0, R76, R12 ;  /* 0x0000000c4c007220 */ /* 0x000fe20000400000 */
[----:B------:R-:W-:Y:S01]  /*ab40*/  SHF.L.U32 R111, R116, 0x10, RZ ;  /* 0x00000010746f7819 */ /* 0x000fe200000006ff */
[C---:B------:R-:W-:Y:S01]  /*ab50*/  FMUL R3, R76.reuse, R13 ;  /* 0x0000000d4c037220 */ /* 0x040fe20000400000 */
[----:B------:R-:W-:Y:S01]  /*ab60*/  F2FP.BF16.F32.PACK_AB R7, R11, R10 ;  /* 0x0000000a0b07723e */ /* 0x000fe200000010ff */
[----:B------:R-:W-:Y:S01]  /*ab70*/  FMUL R14, R76, R14 ;  /* 0x0000000e4c0e7220 */ /* 0x000fe20000400000 */
[----:B------:R-:W-:Y:S01]  /*ab80*/  LOP3.LUT R112, R116, 0xffff0000, RZ, 0xc0, !PT ;  /* 0xffff000074707812 */ /* 0x000fe200078ec0ff */
[C---:B------:R-:W-:Y:S01]  /*ab90*/  FMUL R15, R76.reuse, R15 ;  /* 0x0000000f4c0f7220 */ /* 0x040fe20000400000 */
[----:B------:R-:W-:Y:S01]  /*aba0*/  SHF.L.U32 R113, R117, 0x10, RZ ;  /* 0x0000001075717819 */ /* 0x000fe200000006ff */
[----:B------:R-:W-:Y:S01]  /*abb0*/  FFMA R0, R83, R87, R0 ;  /* 0x0000005753007223 */ /* 0x000fe20000000000 */
[----:B------:R-:W-:Y:S01]  /*abc0*/  LOP3.LUT R114, R117, 0xffff0000, RZ, 0xc0, !PT ;  /* 0xffff000075727812 */ /* 0x000fe200078ec0ff */
[----:B------:R-:W-:Y:S01]  /*abd0*/  FMUL R12, R76, R16 ;  /* 0x000000104c0c7220 */ /* 0x000fe20000400000 */
[C---:B------:R-:W-:Y:S01]  /*abe0*/  SHF.L.U32 R115, R118.reuse, 0x10, RZ ;  /* 0x0000001076737819 */ /* 0x040fe200000006ff */
[----:B------:R-:W-:Y:S01]  /*abf0*/  FFMA R3, R83, R88, R3 ;  /* 0x0000005853037223 */ /* 0x000fe20000000003 */
[----:B------:R-:W-:Y:S01]  /*ac00*/  LOP3.LUT R116, R118, 0xffff0000, RZ, 0xc0, !PT ;  /* 0xffff000076747812 */ /* 0x000fe200078ec0ff */
[C---:B------:R-:W-:Y:S01]  /*ac10*/  FMUL R13, R76.reuse, R17 ;  /* 0x000000114c0d7220 */ /* 0x040fe20000400000 */
[----:B------:R-:W-:Y:S01]  /*ac20*/  SHF.L.U32 R117, R119, 0x10, RZ ;  /* 0x0000001077757819 */ /* 0x000fe200000006ff */
[----:B------:R-:W-:Y:S01]  /*ac30*/  FFMA R14, R83, R89, R14 ;  /* 0x00000059530e7223 */ /* 0x000fe2000000000e */
[----:B------:R-:W-:Y:S01]  /*ac40*/  F2FP.BF16.F32.PACK_AB R8, R3, R0 ;  /* 0x000000000308723e */ /* 0x000fe200000010ff */
[----:B------:R-:W-:Y:S01]  /*ac50*/  FMUL R18, R76, R18 ;  /* 0x000000124c127220 */ /* 0x000fe20000400000 */
[----:B------:R-:W-:Y:S01]  /*ac60*/  LOP3.LUT R118, R119, 0xffff0000, RZ, 0xc0, !PT ;  /* 0xffff000077767812 */ /* 0x000fe200078ec0ff */
[----:B------:R-:W-:Y:S01]  /*ac70*/  FFMA R15, R83, R90, R15 ;  /* 0x0000005a530f7223 */ /* 0x000fe2000000000f */
[----:B------:R-:W-:Y:S01]  /*ac80*/  SHF.L.U32 R119, R124, 0x10, RZ ;  /* 0x000000107c777819 */ /* 0x000fe200000006ff */
[----:B------:R-:W-:Y:S01]  /*ac90*/  FMUL R19, R76, R19 ;  /* 0x000000134c137220 */ /* 0x000fe20000400000 */
[----:B------:R-:W-:Y:S01]  /*aca0*/  LOP3.LUT R120, R124, 0xffff0000, RZ, 0xc0, !PT ;  /* 0xffff00007c787812 */ /* 0x000fe200078ec0ff */
[----:B------:R1:W-:Y:S01]  /*acb0*/  STS.128 [R178+UR49+0xc400], R4 ;  /* 0x00c40004b2007988 */ /* 0x0003e20008000c31 */
[----:B------:R-:W-:Y:S01]  /*acc0*/  F2FP.BF16.F32.PACK_AB R9, R15, R14 ;  /* 0x0000000e0f09723e */ /* 0x000fe200000010ff */
[C---:B------:R-:W-:Y:S01]  /*acd0*/  FFMA R12, R83.reuse, R91, R12 ;  /* 0x0000005b530c7223 */ /* 0x040fe2000000000c */
[C---:B------:R-:W-:Y:S01]  /*ace0*/  FFMA R13, R83.reuse, R92, R13 ;  /* 0x0000005c530d7223 */ /* 0x040fe2000000000d */
[----:B------:R-:W-:Y:S01]  /*acf0*/  FFMA R18, R83, R93, R18 ;  /* 0x0000005d53127223 */ /* 0x000fe20000000012 */
[----:B------:R-:W-:Y:S01]  /*ad00*/  SHF.L.U32 R121, R125, 0x10, RZ ;  /* 0x000000107d797819 */ /* 0x000fe200000006ff */
[----:B------:R-:W-:Y:S01]  /*ad10*/  FFMA R19, R83, R94, R19 ;  /* 0x0000005e53137223 */ /* 0x000fe20000000013 */
[C---:B------:R-:W-:Y:S01]  /*ad20*/  FMUL R16, R76.reuse, R20 ;  /* 0x000000144c107220 */ /* 0x040fe20000400000 */
[----:B------:R-:W-:Y:S01]  /*ad30*/  F2FP.BF16.F32.PACK_AB R10, R13, R12 ;  /* 0x0000000c0d0a723e */ /* 0x000fe200000010ff */
[C---:B------:R-:W-:Y:S01]  /*ad40*/  FMUL R17, R76.reuse, R21 ;  /* 0x000000154c117220 */ /* 0x040fe20000400000 */
[C---:B------:R-:W-:Y:S01]  /*ad50*/  FMUL R22, R76.reuse, R22 ;  /* 0x000000164c167220 */ /* 0x040fe20000400000 */
[----:B------:R-:W-:Y:S01]  /*ad60*/  F2FP.BF16.F32.PACK_AB R11, R19, R18 ;  /* 0x00000012130b723e */ /* 0x000fe200000010ff */
[C---:B------:R-:W-:Y:S01]  /*ad70*/  FFMA R16, R83.reuse, R95, R16 ;  /* 0x0000005f53107223 */ /* 0x040fe20000000010 */
[----:B------:R-:W-:Y:S01]  /*ad80*/  FFMA R17, R83, R96, R17 ;  /* 0x0000006053117223 */ /* 0x000fe20000000011 */
[----:B------:R-:W-:Y:S01]  /*ad90*/  LOP3.LUT R122, R125, 0xffff0000, RZ, 0xc0, !PT ;  /* 0xffff00007d7a7812 */ /* 0x000fe200078ec0ff */
[----:B------:R-:W-:Y:S01]  /*ada0*/  FFMA R22, R83, R97, R22 ;  /* 0x0000006153167223 */ /* 0x000fe20000000016 */
[----:B------:R1:W-:Y:S01]  /*adb0*/  STS.128 [R177+0xc400], R8 ;  /* 0x00c40008b1007388 */ /* 0x0003e20000000c00 */
[C---:B------:R-:W-:Y:S01]  /*adc0*/  FMUL R23, R76.reuse, R23 ;  /* 0x000000174c177220 */ /* 0x040fe20000400000 */
[----:B------:R-:W-:Y:S01]  /*add0*/  F2FP.BF16.F32.PACK_AB R16, R17, R16 ;  /* 0x000000101110723e */ /* 0x000fe200000010ff */
[C---:B------:R-:W-:Y:S01]  /*ade0*/  FMUL R20, R76.reuse, R24 ;  /* 0x000000184c147220 */ /* 0x040fe20000400000 */
[----:B------:R-:W-:Y:S01]  /*adf0*/  FMUL R21, R76, R25 ;  /* 0x000000194c157220 */ /* 0x000fe20000400000 */
[C---:B------:R-:W-:Y:S01]  /*ae00*/  SHF.L.U32 R123, R126.reuse, 0x10, RZ ;  /* 0x000000107e7b7819 */ /* 0x040fe200000006ff */
[C---:B------:R-:W-:Y:S01]  /*ae10*/  FFMA R23, R83.reuse, R98, R23 ;  /* 0x0000006253177223 */ /* 0x040fe20000000017 */
[C---:B------:R-:W-:Y:S01]  /*ae20*/  FFMA R20, R83.reuse, R99, R20 ;  /* 0x0000006353147223 */ /* 0x040fe20000000014 */
[----:B------:R-:W-:Y:S01]  /*ae30*/  LOP3.LUT R124, R126, 0xffff0000, RZ, 0xc0, !PT ;  /* 0xffff00007e7c7812 */ /* 0x000fe200078ec0ff */
        /* <DEDUP_REMOVED lines=8> */
[----:B------:R-:W-:Y:S01]  /*aec0*/  SHF.L.U32 R125, R127, 0x10, RZ ;  /* 0x000000107f7d7819 */ /* 0x000fe200000006ff */
[----:B------:R-:W-:Y:S01]  /*aed0*/  FFMA R24, R83, R103, R24 ;  /* 0x0000006753187223 */ /* 0x000fe20000000018 */
[C---:B------:R-:W-:Y:S01]  /*aee0*/  FMUL R25, R76.reuse, R29 ;  /* 0x0000001d4c197220 */ /* 0x040fe20000400000 */
[----:B------:R-:W-:Y:S01]  /*aef0*/  LOP3.LUT R126, R127, 0xffff0000, RZ, 0xc0, !PT ;  /* 0xffff00007f7e7812 */ /* 0x000fe200078ec0ff */
[C---:B------:R-:W-:Y:S01]  /*af00*/  FMUL R30, R76.reuse, R30 ;  /* 0x0000001e4c1e7220 */ /* 0x040fe20000400000 */
[----:B------:R-:W-:Y:S01]  /*af10*/  F2FP.BF16.F32.PACK_AB R19, R27, R26 ;  /* 0x0000001a1b13723e */ /* 0x000fe200000010ff */
[C---:B------:R-:W-:Y:S01]  /*af20*/  FFMA R25, R83.reuse, R104, R25 ;  /* 0x0000006853197223 */ /* 0x040fe20000000019 */
[----:B------:R-:W-:Y:S01]  /*af30*/  FMUL R31, R76, R31 ;  /* 0x0000001f4c1f7220 */ /* 0x000fe20000400000 */
[----:B------:R-:W-:Y:S01]  /*af40*/  FFMA R30, R83, R105, R30 ;  /* 0x00000069531e7223 */ /* 0x000fe2000000001e */
[----:B------:R-:W-:Y:S01]  /*af50*/  SHF.L.U32 R127, R132, 0x10, RZ ;  /* 0x00000010847f7819 */ /* 0x000fe200000006ff */
[----:B------:R1:W-:Y:S01]  /*af60*/  STS.128 [R176+0xc400], R16 ;  /* 0x00c40010b0007388 */ /* 0x0003e20000000c00 */
[----:B------:R-:W-:Y:S01]  /*af70*/  F2FP.BF16.F32.PACK_AB R24, R25, R24 ;  /* 0x000000181918723e */ /* 0x000fe200000010ff */
[C---:B------:R-:W-:Y:S01]  /*af80*/  FFMA R31, R83.reuse, R106, R31 ;  /* 0x0000006a531f7223 */ /* 0x040fe2000000001f */
[C---:B------:R-:W-:Y:S01]  /*af90*/  FMUL R28, R76.reuse, R32 ;  /* 0x000000204c1c7220 */ /* 0x040fe20000400000 */
[C---:B------:R-:W-:Y:S01]  /*afa0*/  FMUL R29, R76.reuse, R33 ;  /* 0x000000214c1d7220 */ /* 0x040fe20000400000 */
[----:B------:R-:W-:Y:S01]  /*afb0*/  FMUL R34, R76, R34 ;  /* 0x000000224c227220 */ /* 0x000fe20000400000 */
[----:B------:R-:W-:Y:S01]  /*afc0*/  LOP3.LUT R128, R132, 0xffff0000, RZ, 0xc0, !PT ;  /* 0xffff000084807812 */ /* 0x000fe200078ec0ff */
[----:B------:R-:W-:Y:S01]  /*afd0*/  FFMA R28, R83, R107, R28 ;  /* 0x0000006b531c7223 */ /* 0x000fe2000000001c */
[----:B------:R-:W-:Y:S01]  /*afe0*/  F2FP.BF16.F32.PACK_AB R25, R31, R30 ;  /* 0x0000001e1f19723e */ /* 0x000fe200000010ff */
[C---:B------:R-:W-:Y:S01]  /*aff0*/  FFMA R29, R83.reuse, R108, R29 ;  /* 0x0000006c531d7223 */ /* 0x040fe2000000001d */
[----:B------:R-:W-:Y:S01]  /*b000*/  FFMA R34, R83, R109, R34 ;  /* 0x0000006d53227223 */ /* 0x000fe20000000022 */
[C---:B------:R-:W-:Y:S01]  /*b010*/  FMUL R35, R76.reuse, R35 ;  /* 0x000000234c237220 */ /* 0x040fe20000400000 */
[----:B------:R-:W-:Y:S01]  /*b020*/  SHF.L.U32 R129, R133, 0x10, RZ ;  /* 0x0000001085817819 */ /* 0x000fe200000006ff */
[C---:B------:R-:W-:Y:S01]  /*b030*/  FMUL R32, R76.reuse, R36 ;  /* 0x000000244c207220 */ /* 0x040fe20000400000 */
[----:B------:R-:W-:Y:S01]  /*b040*/  F2FP.BF16.F32.PACK_AB R26, R29, R28 ;  /* 0x0000001c1d1a723e */ /* 0x000fe200000010ff */
[C---:B------:R-:W-:Y:S01]  /*b050*/  FFMA R35, R83.reuse, R110, R35 ;  /* 0x0000006e53237223 */ /* 0x040fe20000000023 */
[C---:B------:R-:W-:Y:S01]  /*b060*/  FMUL R33, R76.reuse, R37 ;  /* 0x000000254c217220 */ /* 0x040fe20000400000 */
[----:B------:R-:W-:Y:S01]  /*b070*/  FFMA R32, R83, R111, R32 ;  /* 0x0000006f53207223 */ /* 0x000fe20000000020 */
        /* <DEDUP_REMOVED lines=29> */
[C---:B------:R-:W-:Y:S01]  /*b250*/  FMUL R47, R76.reuse, R47 ;  /* 0x0000002f4c2f7220 */ /* 0x040fe20000400000 */
[C---:B------:R-:W-:Y:S01]  /*b260*/  FMUL R44, R76.reuse, R48 ;  /* 0x000000304c2c7220 */ /* 0x040fe20000400000 */
[----:B------:R-:W-:Y:S01]  /*b270*/  FMUL R45, R76, R49 ;  /* 0x000000314c2d7220 */ /* 0x000fe20000400000 */
[----:B------:R1:W-:Y:S01]  /*b280*/  STS.128 [R173+0xc400], R32 ;  /* 0x00c40020ad007388 */ /* 0x0003e20000000c00 */
[C---:B------:R-:W-:Y:S01]  /*b290*/  SHF.L.U32 R135, R140.reuse, 0x10, RZ ;  /* 0x000000108c877819 */ /* 0x040fe200000006ff */
[----:B------:R-:W-:Y:S01]  /*b2a0*/  FFMA R46, R83, R121, R46 ;  /* 0x00000079532e7223 */ /* 0x000fe2000000002e */
[----:B------:R-:W-:Y:S01]  /*b2b0*/  F2FP.BF16.F32.PACK_AB R40, R41, R40 ;  /* 0x000000282928723e */ /* 0x000fe200000010ff */
[C---:B------:R-:W-:Y:S01]  /*b2c0*/  FFMA R47, R83.reuse, R122, R47 ;  /* 0x0000007a532f7223 */ /* 0x040fe2000000002f */
[C---:B------:R-:W-:Y:S01]  /*b2d0*/  FFMA R44, R83.reuse, R123, R44 ;  /* 0x0000007b532c7223 */ /* 0x040fe2000000002c */
[----:B------:R-:W-:Y:S01]  /*b2e0*/  LOP3.LUT R136, R140, 0xffff0000, RZ, 0xc0, !PT ;  /* 0xffff00008c887812 */ /* 0x000fe200078ec0ff */
[C---:B------:R-:W-:Y:S01]  /*b2f0*/  FFMA R45, R83.reuse, R124, R45 ;  /* 0x0000007c532d7223 */ /* 0x040fe2000000002d */
[C---:B------:R-:W-:Y:S01]  /*b300*/  FMUL R50, R76.reuse, R50 ;  /* 0x000000324c327220 */ /* 0x040fe20000400000 */
[C---:B------:R-:W-:Y:S01]  /*b310*/  FMUL R51, R76.reuse, R51 ;  /* 0x000000334c337220 */ /* 0x040fe20000400000 */
[C---:B------:R-:W-:Y:S01]  /*b320*/  FMUL R48, R76.reuse, R52 ;  /* 0x000000344c307220 */ /* 0x040fe20000400000 */
[C---:B------:R-:W-:Y:S01]  /*b330*/  FMUL R49, R76.reuse, R53 ;  /* 0x000000354c317220 */ /* 0x040fe20000400000 */
[C---:B------:R-:W-:Y:S01]  /*b340*/  FFMA R50, R83.reuse, R125, R50 ;  /* 0x0000007d53327223 */ /* 0x040fe20000000032 */
        /* <DEDUP_REMOVED lines=9> */
[----:B------:R-:W-:Y:S01]  /*b3e0*/  FFMA R55, R83, R130, R55 ;  /* 0x0000008253377223 */ /* 0x000fe20000000037 */
[C---:B------:R-:W-:Y:S01]  /*b3f0*/  FMUL R59, R76.reuse, R59 ;  /* 0x0000003b4c3b7220 */ /* 0x040fe20000400000 */
[----:B------:R-:W-:Y:S01]  /*b400*/  F2FP.BF16.F32.PACK_AB R41, R47, R46 ;  /* 0x0000002e2f29723e */ /* 0x000fe200000010ff */
[----:B------:R-:W-:Y:S01]  /*b410*/  FFMA R52, R83, R131, R52 ;  /* 0x0000008353347223 */ /* 0x000fe20000000034 */
[----:B------:R-:W-:Y:S01]  /*b420*/  F2FP.BF16.F32.PACK_AB R42, R45, R44 ;  /* 0x0000002c2d2a723e */ /* 0x000fe200000010ff */
[C---:B------:R-:W-:Y:S01]  /*b430*/  FMUL R56, R76.reuse, R60 ;  /* 0x0000003c4c387220 */ /* 0x040fe20000400000 */
[----:B------:R-:W-:Y:S01]  /*b440*/  F2FP.BF16.F32.PACK_AB R43, R51, R50 ;  /* 0x00000032332b723e */ /* 0x000fe200000010ff */
[----:B------:R-:W-:Y:S01]  /*b450*/  FFMA R53, R83, R132, R53 ;  /* 0x0000008453357223 */ /* 0x000fe20000000035 */
[----:B------:R-:W-:Y:S01]  /*b460*/  SHF.L.U32 R137, R141, 0x10, RZ ;  /* 0x000000108d897819 */ /* 0x000fe200000006ff */
[C---:B------:R-:W-:Y:S01]  /*b470*/  FMUL R57, R76.reuse, R61 ;  /* 0x0000003d4c397220 */ /* 0x040fe20000400000 */
[----:B------:R-:W-:Y:S01]  /*b480*/  FFMA R58, R83, R133, R58 ;  /* 0x00000085533a7223 */ /* 0x000fe2000000003a */
[----:B------:R1:W-:Y:S01]  /*b490*/  STS.128 [R172+0xc400], R40 ;  /* 0x00c40028ac007388 */ /* 0x0003e20000000c00 */
[----:B------:R-:W-:Y:S01]  /*b4a0*/  LOP3.LUT R138, R141, 0xffff0000, RZ, 0xc0, !PT ;  /* 0xffff00008d8a7812 */ /* 0x000fe200078ec0ff */
[----:B------:R-:W-:Y:S01]  /*b4b0*/  FMUL R62, R76, R62 ;  /* 0x0000003e4c3e7220 */ /* 0x000fe20000400000 */
[C---:B------:R-:W-:Y:S01]  /*b4c0*/  FFMA R59, R83.reuse, R134, R59 ;  /* 0x00000086533b7223 */ /* 0x040fe2000000003b */
[----:B------:R-:W-:Y:S01]  /*b4d0*/  SHF.L.U32 R139, R142, 0x10, RZ ;  /* 0x000000108e8b7819 */ /* 0x000fe200000006ff */
[----:B------:R-:W-:Y:S01]  /*b4e0*/  FMUL R63, R76, R63 ;  /* 0x0000003f4c3f7220 */ /* 0x000fe20000400000 */
[C---:B------:R-:W-:Y:S01]  /*b4f0*/  FFMA R56, R83.reuse, R135, R56 ;  /* 0x0000008753387223 */ /* 0x040fe20000000038 */
[----:B------:R-:W-:Y:S01]  /*b500*/  LOP3.LUT R140, R142, 0xffff0000, RZ, 0xc0, !PT ;  /* 0xffff00008e8c7812 */ /* 0x000fe200078ec0ff */
[C---:B------:R-:W-:Y:S01]  /*b510*/  FMUL R60, R76.reuse, R64 ;  /* 0x000000404c3c7220 */ /* 0x040fe20000400000 */
[----:B------:R-:W-:Y:S01]  /*b520*/  FFMA R57, R83, R136, R57 ;  /* 0x0000008853397223 */ /* 0x000fe20000000039 */
[----:B------:R-:W-:Y:S01]  /*b530*/  SHF.L.U32 R141, R143, 0x10, RZ ;  /* 0x000000108f8d7819 */ /* 0x000fe200000006ff */
[C---:B------:R-:W-:Y:S01]  /*b540*/  FMUL R61, R76.reuse, R65 ;  /* 0x000000414c3d7220 */ /* 0x040fe20000400000 */
[----:B------:R-:W-:Y:S01]  /*b550*/  FFMA R62, R83, R137, R62 ;  /* 0x00000089533e7223 */ /* 0x000fe2000000003e */
[----:B------:R-:W-:Y:S01]  /*b560*/  LOP3.LUT R142, R143, 0xffff0000, RZ, 0xc0, !PT ;  /* 0xffff00008f8e7812 */ /* 0x000fe200078ec0ff */
[C---:B------:R-:W-:Y:S01]  /*b570*/  FMUL R66, R76.reuse, R66 ;  /* 0x000000424c427220 */ /* 0x040fe20000400000 */
[----:B------:R-:W-:Y:S01]  /*b580*/  F2FP.BF16.F32.PACK_AB R48, R49, R48 ;  /* 0x000000303130723e */ /* 0x000fe200000010ff */
[----:B------:R-:W-:Y:S01]  /*b590*/  FFMA R63, R83, R138, R63 ;  /* 0x0000008a533f7223 */ /* 0x000fe2000000003f */
[----:B------:R-:W-:Y:S01]  /*b5a0*/  FMUL R67, R76, R67 ;  /* 0x000000434c437220 */ /* 0x000fe20000400000 */
        /* <DEDUP_REMOVED lines=12> */
[----:B------:R-:W-:Y:S03]  /*b670*/  ISETP.NE.AND P0, PT, R165, RZ, PT ;  /* 0x000000ffa500720c */ /* 0x000fe60003f05270 */
        /* <DEDUP_REMOVED lines=18> */
[----:B--2---:R-:W-:Y:S04]  /*b7a0*/  DEPBAR.LE SB0, 0x1 ;  /* 0x000080400000791a */ /* 0x004fe80000000000 */
.L_x_135:
[----:B------:R-:W-:Y:S05]  /*b7b0*/  BSYNC.RECONVERGENT B0 ;  /* 0x0000000000007941 */ /* 0x000fea0003800200 */
.L_x_134:
[----:B------:R-:W-:Y:S01]  /*b7c0*/  BAR.SYNC.DEFER_BLOCKING 0x1, 0x80 ;  /* 0x0042000000007b1d */ /* 0x000fe20000010000 */
[----:B------:R-:W-:Y:S09]  /*b7d0*/  UISETP.NE.AND UP0, UPT, UR50, -0x4, UPT ;  /* 0xfffffffc3200788c */ /* 0x000ff2000bf05270 */
[----:B------:R-:W-:Y:S05]  /*b7e0*/  BRA.U !UP0, `(.L_x_136) ;  /* 0x0000000108247547 */ /* 0x000fea000b800000 */
[----:B------:R-:W-:Y:S01]  /*b7f0*/  ISETP.NE.AND P0, PT, R174, RZ, PT ;  /* 0x000000ffae00720c */ /* 0x000fe20003f05270 */
[----:B------:R-:W-:Y:S01]  /*b800*/  IMAD.U32 R0, RZ, RZ, UR51 ;  /* 0x00000033ff007e24 */ /* 0x000fe2000f8e00ff */
[----:B------:R-:W-:Y:S04]  /*b810*/  UIADD3 UR51, UPT, UPT, UR51, 0x1, URZ ;  /* 0x0000000133337890 */ /* 0x000fe8000fffe0ff */
[----:B------:R-:W-:Y:S04]  /*b820*/  UISETP.NE.AND UP0, UPT, UR51, 0x4, UPT ;  /* 0x000000043300788c */ /* 0x000fe8000bf05270 */
[----:B------:R-:W-:Y:S03]  /*b830*/  USEL UR51, UR51, URZ, UP0 ;  /* 0x000000ff33337287 */ /* 0x000fe60008000000 */
[----:B------:R-:W-:Y:S05]  /*b840*/  @P0 LEA R0, R0, UR49, 0x3 ;  /* 0x0000003100000c11 */ /* 0x000fea000f8e18ff */
[----:B------:R-:W-:Y:S05]  /*b850*/  @P0 VIADD R0, R0, 0x50 ;  /* 0x0000005000000836 */ /* 0x000fea0000000000 */
[----:B------:R-:W-:Y:S04]  /*b860*/  @P0 PRMT R0, R179, 0x654, R0 ;  /* 0x00000654b3000816 */ /* 0x000fe80000000000 */
[----:B------:R2:W-:Y:S03]  /*b870*/  @P0 SYNCS.ARRIVE.TRANS64.RED.A1T0 RZ, [R0+URZ], RZ ;  /* 0x000000ff00ff09a7 */ /* 0x0005e600081004ff */
.L_x_136:
[----:B------:R-:W-:Y:S01]  /*b880*/  ISETP.NE.AND P1, PT, R166, RZ, PT ;  /* 0x000000ffa600720c */ /* 0x000fe20003f25270 */
[----:B--2---:R-:W-:Y:S01]  /*b890*/  IMAD.IADD R0, R77, 0x1, R152 ;  /* 0x000000014d007824 */ /* 0x004fe200078e0298 */
[----:B------:R-:W-:Y:S01]  /*b8a0*/  ISETP.NE.AND P0, PT, R169, 0x2, PT ;  /* 0x00000002a900780c */ /* 0x000fe20003f05270 */
[----:B------:R-:W-:Y:S01]  /*b8b0*/  UIADD3 UR50, UPT, UPT, UR50, 0x4, URZ ;  /* 0x0000000432327890 */ /* 0x000fe2000fffe0ff */
[----:B------:R-:W-:Y:S01]  /*b8c0*/  LOP3.LUT R79, R79, 0x1, RZ, 0x3c, !PT ;  /* 0x000000014f4f7812 */ /* 0x000fe200078e3cff */
[----:B------:R-:W-:Y:S01]  /*b8d0*/  IMAD.IADD R20, R75, 0x1, R150 ;  /* 0x000000014b147824 */ /* 0x000fe200078e0296 */
[----:B------:R-:W-:Y:S02]  /*b8e0*/  R2UR UR20, R0 ;  /* 0x00000000001472ca */ /* 0x000fe400000e0000 */
[----:B------:R-:W-:Y:S02]  /*b8f0*/  SEL R0, RZ, 0x1, P0 ;  /* 0x00000001ff007807 */ /* 0x000fe40000000000 */
[----:B------:R-:W-:Y:S02]  /*b900*/  SEL R169, R169, RZ, P0 ;  /* 0x000000ffa9a97207 */ /* 0x000fe40000000000 */
[----:B------:R-:W-:Y:S02]  /*b910*/  LOP3.LUT R161, R161, R0, RZ, 0x3c, !PT ;  /* 0x00000000a1a17212 */ /* 0x000fe400078e3cff */
[----:B------:R-:W-:Y:S01]  /*b920*/  @P1 R2UR UR36, R160 ;  /* 0x00000000a02412ca */ /* 0x000fe200000e0000 */
[----:B------:R-:W-:Y:S03]  /*b930*/  @!UPT UIADD3 URZ, UPT, UPT, URZ, URZ, URZ ;  /* 0x000000fffffff290 */ /* 0x000fe6000fffe0ff */
[----:B------:R-:W-:Y:S11]  /*b940*/  @P1 BRA `(.L_x_137) ;  /* 0xffffff9c00fc1947 */ /* 0x000ff6000383ffff */
[----:B------:R-:W-:Y:S01]  /*b950*/  SYNCS.ARRIVE.TRANS64.A1T0 RZ, [UR49+0xd0], RZ ;  /* 0x0000d0ffffff79a7 */ /* 0x000fe20008100031 */
[----:B------:R-:W-:-:S09]  /*b960*/  UISETP.NE.AND UP0, UPT, UR48, URZ, UPT ;  /* 0x000000ff3000728c */ /* 0x000fd2000bf05270 */
[----:B------:R-:W-:Y:S05]  /*b970*/  BRA.U !UP0, `(.L_x_138) ;  /* 0x0000000108487547 */ /* 0x000fea000b800000 */
[----:B------:R-:W2:Y:S02]  /*b980*/  LDCU.64 UR4, c[0x0][0xc90] ;  /* 0x00019200ff0477ac */ /* 0x000ea40008000a00 */
[----:B--2---:R-:W-:-:S04]  /*b990*/  UISETP.NE.U32.AND UP0, UPT, UR4, URZ, UPT ;  /* 0x000000ff0400728c */ /* 0x004fc8000bf05070 */
[----:B------:R-:W-:-:S09]  /*b9a0*/  UISETP.NE.AND.EX UP0, UPT, UR5, URZ, UPT, UP0 ;  /* 0x000000ff0500728c */ /* 0x000fd2000bf05300 */
[----:B------:R-:W-:Y:S05]  /*b9b0*/  BRA.U UP0, `(.L_x_139) ;  /* 0x00000001000c7547 */ /* 0x000fea000b800000 */
[----:B------:R-:W-:-:S13]  /*b9c0*/  FSETP.NEU.AND P0, PT, R83, RZ, PT ;  /* 0x000000ff5300720b */ /* 0x000fda0003f0d000 */
[----:B------:R-:W-:Y:S05]  /*b9d0*/  @!P0 EXIT ;  /* 0x000000000000894d */ /* 0x000fea0003800000 */
[----:B------:R-:W-:Y:S05]  /*b9e0*/  BRA `(.L_x_138) ;  /* 0x00000000002c7947 */ /* 0x000fea0003800000 */
.L_x_139:
[----:B------:R-:W-:Y:S01]  /*b9f0*/  ISETP.NE.AND P0, PT, R167, RZ, PT ;  /* 0x000000ffa700720c */ /* 0x000fe20003f05270 */
[----:B------:R-:W-:-:S12]  /*ba00*/  BSSY.RECONVERGENT B0, `(.L_x_138) ;  /* 0x0000009000007945 */ /* 0x000fd80003800200 */
[----:B------:R-:W-:Y:S05]  /*ba10*/  @P0 BRA `(.L_x_140) ;  /* 0x0000000000140947 */ /* 0x000fea0003800000 */
[----:B------:R-:W2:Y:S02]  /*ba20*/  LDCU.64 UR4, c[0x0][0xc88] ;  /* 0x00019100ff0477ac */ /* 0x000ea40008000a00 */
[----:B--2---:R-:W-:-:S04]  /*ba30*/  ISETP.NE.U32.AND P0, PT, RZ, UR4, PT ;  /* 0x00000004ff007c0c */ /* 0x004fc8000bf05070 */
[----:B------:R-:W-:-:S13]  /*ba40*/  ISETP.NE.AND.EX P0, PT, RZ, UR5, PT, P0 ;  /* 0x00000005ff007c0c */ /* 0x000fda000bf05300 */
[----:B------:R-:W-:Y:S05]  /*ba50*/  @!P0 EXIT ;  /* 0x000000000000894d */ /* 0x000fea0003800000 */
[----:B------:R-:W-:Y:S05]  /*ba60*/  BRA `(.L_x_141) ;  /* 0x0000000000087947 */ /* 0x000fea0003800000 */
.L_x_140:
[----:B------:R-:W-:-:S13]  /*ba70*/  FSETP.NEU.AND P0, PT, R83, RZ, PT ;  /* 0x000000ff5300720b */ /* 0x000fda0003f0d000 */
[----:B------:R-:W-:Y:S05]  /*ba80*/  @!P0 EXIT ;  /* 0x000000000000894d */ /* 0x000fea0003800000 */
.L_x_141:
[----:B------:R-:W-:Y:S05]  /*ba90*/  BSYNC.RECONVERGENT B0 ;  /* 0x0000000000007941 */ /* 0x000fea0003800200 */
.L_x_138:
[----:B------:R-:W-:Y:S01]  /*baa0*/  ULEA UR4, UR51, UR49, 0x3 ;  /* 0x0000003133047291 */ /* 0x000fe2000f8e18ff */
[----:B------:R-:W-:-:S04]  /*bab0*/  DEPBAR.LE SB0, 0x0 ;  /* 0x000080000000791a */ /* 0x000fc80000000000 */
[----:B------:R-:W-:-:S04]  /*bac0*/  UIADD3 UR4, UPT, UPT, UR4, 0x50, URZ ;  /* 0x0000005004047890 */ /* 0x000fc8000fffe0ff */
[----:B------:R-:W-:-:S09]  /*bad0*/  UPRMT UR4, UR37, 0x654, UR4 ;  /* 0x0000065425047896 */ /* 0x000fd20008000004 */
[----:B------:R-:W-:Y:S01]  /*bae0*/  SYNCS.ARRIVE.TRANS64.RED.A1T0 RZ, [UR4], RZ ;  /* 0x000000ffffff79a7 */ /* 0x000fe20008100404 */
[----:B------:R-:W-:Y:S05]  /*baf0*/  EXIT ;  /* 0x000000000000794d */ /* 0x000fea0003800000 */
.L_x_24:
[----:B------:R1:W1:Y:S02]  /*bb00*/  SYNCS.PHASECHK.TRANS64.TRYWAIT P0, [R2+URZ+0xc0], R3 ;  /* 0x0000c003020075a7 */ /* 0x00026400080011ff */
[----:B-1----:R-:W-:Y:S05]  /*bb10*/  @!P0 NANOSLEEP.SYNCS 0x989680 ;  /* 0x009896800000895d */ /* 0x002fea0003900000 */
[----:B------:R-:W1:Y:S02]  /*bb20*/  @!P0 SYNCS.PHASECHK.TRANS64 P0, [R2+URZ+0xc0], R3 ;  /* 0x0000c003020085a7 */ /* 0x000e6400080010ff */
[----:B-1----:R-:W-:Y:S05]  /*bb30*/  @!P0 BRA `(.L_x_24) ;  /* 0xfffffffc00f08947 */ /* 0x002fea000383ffff */
[----:B------:R-:W-:Y:S05]  /*bb40*/  BRA `(.L_x_142) ;  /* 0xffffff5c00787947 */ /* 0x000fea000383ffff */
.L_x_27:
[----:B------:R-:W-:-:S07]  /*bb50*/  MOV R2, UR33 ;  /* 0x0000002100027c02 */ /* 0x000fce0008000f00 */
.L_x_143:
[----:B------:R1:W1:Y:S02]  /*bb60*/  SYNCS.PHASECHK.TRANS64.TRYWAIT P0, [R2+URZ+0x18], R5 ;  /* 0x00001805020075a7 */ /* 0x00026400080011ff */
[----:B-1----:R-:W-:Y:S05]  /*bb70*/  @!P0 NANOSLEEP.SYNCS 0x989680 ;  /* 0x009896800000895d */ /* 0x002fea0003900000 */
[----:B------:R-:W1:Y:S02]  /*bb80*/  @!P0 SYNCS.PHASECHK.TRANS64 P0, [R2+URZ+0x18], R5 ;  /* 0x00001805020085a7 */ /* 0x000e6400080010ff */
[----:B-1----:R-:W-:Y:S05]  /*bb90*/  @!P0 BRA `(.L_x_143) ;  /* 0xfffffffc00f08947 */ /* 0x002fea000383ffff */
[----:B------:R-:W-:Y:S05]  /*bba0*/  BRA `(.L_x_26) ;  /* 0xffffff5c00c47947 */ /* 0x000fea000383ffff */
.L_x_36:
[----:B-1----:R-:W-:-:S07]  /*bbb0*/  MOV R2, UR33 ;  /* 0x0000002100027c02 */ /* 0x002fce0008000f00 */
.L_x_144:
[----:B-1----:R1:W2:Y:S02]  /*bbc0*/  SYNCS.PHASECHK.TRANS64.TRYWAIT P0, [R2+URZ+0x18], R5 ;  /* 0x00001805020075a7 */ /* 0x0022a400080011ff */
[----:B--2---:R-:W-:Y:S05]  /*bbd0*/  @!P0 NANOSLEEP.SYNCS 0x989680 ;  /* 0x009896800000895d */ /* 0x004fea0003900000 */
[----:B------:R-:W2:Y:S02]  /*bbe0*/  @!P0 SYNCS.PHASECHK.TRANS64 P0, [R2+URZ+0x18], R5 ;  /* 0x00001805020085a7 */ /* 0x000ea400080010ff */
[----:B--2---:R-:W-:Y:S05]  /*bbf0*/  @!P0 BRA `(.L_x_144) ;  /* 0xfffffffc00f08947 */ /* 0x004fea000383ffff */
[----:B------:R-:W-:Y:S05]  /*bc00*/  BRA `(.L_x_35) ;  /* 0xffffff6000d87947 */ /* 0x000fea000383ffff */
.L_x_43:
[----:B-1----:R1:W2:Y:S02]  /*bc10*/  SYNCS.PHASECHK.TRANS64.TRYWAIT P0, [R2+URZ+0x80], R3 ;  /* 0x00008003020075a7 */ /* 0x0022a400080011ff */
[----:B--2---:R-:W-:Y:S05]  /*bc20*/  @!P0 NANOSLEEP.SYNCS 0x989680 ;  /* 0x009896800000895d */ /* 0x004fea0003900000 */
[----:B------:R-:W2:Y:S02]  /*bc30*/  @!P0 SYNCS.PHASECHK.TRANS64 P0, [R2+URZ+0x80], R3 ;  /* 0x00008003020085a7 */ /* 0x000ea400080010ff */
[----:B--2---:R-:W-:Y:S05]  /*bc40*/  @!P0 BRA `(.L_x_43) ;  /* 0xfffffffc00f08947 */ /* 0x004fea000383ffff */
[----:B------:R-:W-:Y:S05]  /*bc50*/  BRA `(.L_x_145) ;  /* 0xffffff6400c87947 */ /* 0x000fea000383ffff */
.L_x_47:
[----:B----4-:R-:W-:-:S07]  /*bc60*/  MOV R0, UR4 ;  /* 0x0000000400007c02 */ /* 0x010fce0008000f00 */
.L_x_146:
[----:B-1----:R1:W2:Y:S02]  /*bc70*/  SYNCS.PHASECHK.TRANS64.TRYWAIT P0, [R0+URZ], R3 ;  /* 0x00000003000075a7 */ /* 0x0022a400080011ff */
[----:B--2---:R-:W-:Y:S05]  /*bc80*/  @!P0 NANOSLEEP.SYNCS 0x989680 ;  /* 0x009896800000895d */ /* 0x004fea0003900000 */
[----:B------:R-:W2:Y:S02]  /*bc90*/  @!P0 SYNCS.PHASECHK.TRANS64 P0, [R0+URZ], R3 ;  /* 0x00000003000085a7 */ /* 0x000ea400080010ff */
[----:B--2---:R-:W-:Y:S05]  /*bca0*/  @!P0 BRA `(.L_x_146) ;  /* 0xfffffffc00f08947 */ /* 0x004fea000383ffff */
[----:B------:R-:W-:Y:S05]  /*bcb0*/  BRA `(.L_x_147) ;  /* 0xffffff6c003c7947 */ /* 0x000fea000383ffff */
.L_x_48:
[----:B----4-:R-:W-:-:S07]  /*bcc0*/  MOV R0, UR4 ;  /* 0x0000000400007c02 */ /* 0x010fce0008000f00 */
.L_x_148:
[----:B-1----:R1:W2:Y:S02]  /*bcd0*/  SYNCS.PHASECHK.TRANS64.TRYWAIT P0, [R0+URZ], R3 ;  /* 0x00000003000075a7 */ /* 0x0022a400080011ff */
[----:B--2---:R-:W-:Y:S05]  /*bce0*/  @!P0 NANOSLEEP.SYNCS 0x989680 ;  /* 0x009896800000895d */ /* 0x004fea0003900000 */
[----:B------:R-:W2:Y:S02]  /*bcf0*/  @!P0 SYNCS.PHASECHK.TRANS64 P0, [R0+URZ], R3 ;  /* 0x00000003000085a7 */ /* 0x000ea400080010ff */
[----:B--2---:R-:W-:Y:S05]  /*bd00*/  @!P0 BRA `(.L_x_148) ;  /* 0xfffffffc00f08947 */ /* 0x004fea000383ffff */
[----:B------:R-:W-:Y:S05]  /*bd10*/  BRA `(.L_x_149) ;  /* 0xffffff6c00487947 */ /* 0x000fea000383ffff */
.L_x_51:
[----:B-1----:R1:W2:Y:S02]  /*bd20*/  SYNCS.PHASECHK.TRANS64.TRYWAIT P0, [R0+URZ+0xb0], R5 ;  /* 0x0000b005000075a7 */ /* 0x0022a400080011ff */
[----:B--2---:R-:W-:Y:S05]  /*bd30*/  @!P0 NANOSLEEP.SYNCS 0x989680 ;  /* 0x009896800000895d */ /* 0x004fea0003900000 */
[----:B------:R-:W2:Y:S02]  /*bd40*/  @!P0 SYNCS.PHASECHK.TRANS64 P0, [R0+URZ+0xb0], R5 ;  /* 0x0000b005000085a7 */ /* 0x000ea400080010ff */
[----:B--2---:R-:W-:Y:S05]  /*bd50*/  @!P0 BRA `(.L_x_51) ;  /* 0xfffffffc00f08947 */ /* 0x004fea000383ffff */
[----:B------:R-:W-:Y:S05]  /*bd60*/  BRA `(.L_x_150) ;  /* 0xffffff6c00a87947 */ /* 0x000fea000383ffff */
.L_x_52:
[----:B------:R-:W-:-:S07]  /*bd70*/  MOV R0, UR5 ;  /* 0x0000000500007c02 */ /* 0x000fce0008000f00 */
.L_x_151:
[----:B-1----:R1:W2:Y:S02]  /*bd80*/  SYNCS.PHASECHK.TRANS64.TRYWAIT P0, [R0+URZ+0x90], R7 ;  /* 0x00009007000075a7 */ /* 0x0022a400080011ff */
[----:B--2---:R-:W-:Y:S05]  /*bd90*/  @!P0 NANOSLEEP.SYNCS 0x989680 ;  /* 0x009896800000895d */ /* 0x004fea0003900000 */
[----:B------:R-:W2:Y:S02]  /*bda0*/  @!P0 SYNCS.PHASECHK.TRANS64 P0, [R0+URZ+0x90], R7 ;  /* 0x00009007000085a7 */ /* 0x000ea400080010ff */
[----:B--2---:R-:W-:Y:S05]  /*bdb0*/  @!P0 BRA `(.L_x_151) ;  /* 0xfffffffc00f08947 */ /* 0x004fea000383ffff */
[----:B------:R-:W-:Y:S05]  /*bdc0*/  BRA `(.L_x_152) ;  /* 0xffffff6c00b87947 */ /* 0x000fea000383ffff */
.L_x_53:
[----:B-1----:R1:W2:Y:S02]  /*bdd0*/  SYNCS.PHASECHK.TRANS64.TRYWAIT P1, [R0+URZ+0x80], R5 ;  /* 0x00008005000075a7 */ /* 0x0022a400080211ff */
[----:B--2---:R-:W-:Y:S05]  /*bde0*/  @!P1 NANOSLEEP.SYNCS 0x989680 ;  /* 0x009896800000995d */ /* 0x004fea0003900000 */
[----:B------:R-:W2:Y:S02]  /*bdf0*/  @!P1 SYNCS.PHASECHK.TRANS64 P1, [R0+URZ+0x80], R5 ;  /* 0x00008005000095a7 */ /* 0x000ea400080210ff */
[----:B--2---:R-:W-:Y:S05]  /*be00*/  @!P1 BRA `(.L_x_53) ;  /* 0xfffffffc00f09947 */ /* 0x004fea000383ffff */
[----:B------:R-:W-:Y:S05]  /*be10*/  BRA `(.L_x_153) ;  /* 0xffffff6c00e87947 */ /* 0x000fea000383ffff */
.L_x_56:
[----:B------:R-:W-:-:S07]  /*be20*/  MOV R0, UR5 ;  /* 0x0000000500007c02 */ /* 0x000fce0008000f00 */
.L_x_154:
[----:B-1----:R1:W2:Y:S02]  /*be30*/  SYNCS.PHASECHK.TRANS64.TRYWAIT P0, [R0+URZ+0x90], R3 ;  /* 0x00009003000075a7 */ /* 0x0022a400080011ff */
[----:B--2---:R-:W-:Y:S05]  /*be40*/  @!P0 NANOSLEEP.SYNCS 0x989680 ;  /* 0x009896800000895d */ /* 0x004fea0003900000 */
[----:B------:R-:W2:Y:S02]  /*be50*/  @!P0 SYNCS.PHASECHK.TRANS64 P0, [R0+URZ+0x90], R3 ;  /* 0x00009003000085a7 */ /* 0x000ea400080010ff */
[----:B--2---:R-:W-:Y:S05]  /*be60*/  @!P0 BRA `(.L_x_154) ;  /* 0xfffffffc00f08947 */ /* 0x004fea000383ffff */
[----:B------:R-:W-:Y:S05]  /*be70*/  BRA `(.L_x_55) ;  /* 0xffffff70003c7947 */ /* 0x000fea000383ffff */
.L_x_63:
[----:B-1----:R1:W2:Y:S02]  /*be80*/  SYNCS.PHASECHK.TRANS64.TRYWAIT P0, [R2+URZ+0x80], R5 ;  /* 0x00008005020075a7 */ /* 0x0022a400080011ff */
[----:B--2---:R-:W-:Y:S05]  /*be90*/  @!P0 NANOSLEEP.SYNCS 0x989680 ;  /* 0x009896800000895d */ /* 0x004fea0003900000 */
[----:B------:R-:W2:Y:S02]  /*bea0*/  @!P0 SYNCS.PHASECHK.TRANS64 P0, [R2+URZ+0x80], R5 ;  /* 0x00008005020085a7 */ /* 0x000ea400080010ff */
[----:B--2---:R-:W-:Y:S05]  /*beb0*/  @!P0 BRA `(.L_x_63) ;  /* 0xfffffffc00f08947 */ /* 0x004fea000383ffff */
[----:B------:R-:W-:Y:S05]  /*bec0*/  BRA `(.L_x_155) ;  /* 0xffffff7800607947 */ /* 0x000fea000383ffff */
.L_x_66:
[----:B------:R-:W-:-:S07]  /*bed0*/  MOV R2, UR23 ;  /* 0x0000001700027c02 */ /* 0x000fce0008000f00 */
.L_x_156:
[----:B-1----:R1:W2:Y:S02]  /*bee0*/  SYNCS.PHASECHK.TRANS64.TRYWAIT P0, [R2+URZ], R5 ;  /* 0x00000005020075a7 */ /* 0x0022a400080011ff */
[----:B--2---:R-:W-:Y:S05]  /*bef0*/  @!P0 NANOSLEEP.SYNCS 0x989680 ;  /* 0x009896800000895d */ /* 0x004fea0003900000 */
[----:B------:R-:W2:Y:S02]  /*bf00*/  @!P0 SYNCS.PHASECHK.TRANS64 P0, [R2+URZ], R5 ;  /* 0x00000005020085a7 */ /* 0x000ea400080010ff */
[----:B--2---:R-:W-:Y:S05]  /*bf10*/  @!P0 BRA `(.L_x_156) ;  /* 0xfffffffc00f08947 */ /* 0x004fea000383ffff */
[----:B------:R-:W-:Y:S05]  /*bf20*/  BRA `(.L_x_65) ;  /* 0xffffff7800a87947 */ /* 0x000fea000383ffff */
.L_x_67:
[----:B------:R-:W-:-:S07]  /*bf30*/  MOV R2, UR13 ;  /* 0x0000000d00027c02 */ /* 0x000fce0008000f00 */
.L_x_157:
[----:B-1----:R1:W2:Y:S02]  /*bf40*/  SYNCS.PHASECHK.TRANS64.TRYWAIT P0, [R2+URZ+0xa8], R5 ;  /* 0x0000a805020075a7 */ /* 0x0022a400080011ff */
[----:B--2---:R-:W-:Y:S05]  /*bf50*/  @!P0 NANOSLEEP.SYNCS 0x989680 ;  /* 0x009896800000895d */ /* 0x004fea0003900000 */
[----:B------:R-:W2:Y:S02]  /*bf60*/  @!P0 SYNCS.PHASECHK.TRANS64 P0, [R2+URZ+0xa8], R5 ;  /* 0x0000a805020085a7 */ /* 0x000ea400080010ff */
[----:B--2---:R-:W-:Y:S05]  /*bf70*/  @!P0 BRA `(.L_x_157) ;  /* 0xfffffffc00f08947 */ /* 0x004fea000383ffff */
[----:B------:R-:W-:Y:S05]  /*bf80*/  BRA `(.L_x_158) ;  /* 0xffffff7c00187947 */ /* 0x000fea000383ffff */
.L_x_70:
[----:B------:R-:W-:Y:S07]  /*bf90*/  MOV R2, UR14 ;  /* 0x0000000e00027c02 */ /* 0x000fee0008000f00 */
.L_x_159:
[----:B-1----:R1:W2:Y:S02]  /*bfa0*/  SYNCS.PHASECHK.TRANS64.TRYWAIT P0, [R2+URZ], R5 ;  /* 0x00000005020075a7 */ /* 0x0022a400080011ff */
[----:B--2---:R-:W-:Y:S05]  /*bfb0*/  @!P0 NANOSLEEP.SYNCS 0x989680 ;  /* 0x009896800000895d */ /* 0x004fea0003900000 */
[----:B------:R-:W2:Y:S02]  /*bfc0*/  @!P0 SYNCS.PHASECHK.TRANS64 P0, [R2+URZ], R5 ;  /* 0x00000005020085a7 */ /* 0x000ea400080010ff */
[----:B--2---:R-:W-:Y:S05]  /*bfd0*/  @!P0 BRA `(.L_x_159) ;  /* 0xfffffffc00f08947 */ /* 0x004fea000383ffff */
[----:B------:R-:W-:Y:S05]  /*bfe0*/  BRA `(.L_x_69) ;  /* 0xffffff7c00987947 */ /* 0x000fea000383ffff */
.L_x_73:
[----:B------:R-:W-:-:S07]  /*bff0*/  MOV R0, UR13 ;  /* 0x0000000d00007c02 */ /* 0x000fce0008000f00 */
.L_x_160:
[----:B--2---:R2:W4:Y:S02]  /*c000*/  SYNCS.PHASECHK.TRANS64.TRYWAIT P0, [R0+URZ+0xd0], R3 ;  /* 0x0000d003000075a7 */ /* 0x00452400080011ff */
[----:B----4-:R-:W-:Y:S05]  /*c010*/  @!P0 NANOSLEEP.SYNCS 0x989680 ;  /* 0x009896800000895d */ /* 0x010fea0003900000 */
[----:B------:R-:W4:Y:S02]  /*c020*/  @!P0 SYNCS.PHASECHK.TRANS64 P0, [R0+URZ+0xd0], R3 ;  /* 0x0000d003000085a7 */ /* 0x000f2400080010ff */
[----:B----4-:R-:W-:Y:S05]  /*c030*/  @!P0 BRA `(.L_x_160) ;  /* 0xfffffffc00f08947 */ /* 0x010fea000383ffff */
[----:B------:R-:W-:Y:S05]  /*c040*/  BRA `(.L_x_161) ;  /* 0xffffff8000c07947 */ /* 0x000fea000383ffff */
.L_x_78:
[----:B--2---:R2:W4:Y:S02]  /*c050*/  SYNCS.PHASECHK.TRANS64.TRYWAIT P0, [R0+URZ+0x80], R3 ;  /* 0x00008003000075a7 */ /* 0x00452400080011ff */
[----:B----4-:R-:W-:Y:S05]  /*c060*/  @!P0 NANOSLEEP.SYNCS 0x989680 ;  /* 0x009896800000895d */ /* 0x010fea0003900000 */
[----:B------:R-:W4:Y:S02]  /*c070*/  @!P0 SYNCS.PHASECHK.TRANS64 P0, [R0+URZ+0x80], R3 ;  /* 0x00008003000085a7 */ /* 0x000f2400080010ff */
[----:B----4-:R-:W-:Y:S05]  /*c080*/  @!P0 BRA `(.L_x_78) ;  /* 0xfffffffc00f08947 */ /* 0x010fea000383ffff */
[----:B------:R-:W-:Y:S05]  /*c090*/  BRA `(.L_x_162) ;  /* 0xffffff8400c87947 */ /* 0x000fea000383ffff */
.L_x_81:
[----:B------:R-:W-:Y:S07]  /*c0a0*/  MOV R0, UR4 ;  /* 0x0000000400007c02 */ /* 0x000fee0008000f00 */
.L_x_163:
[----:B-1----:R1:W2:Y:S02]  /*c0b0*/  SYNCS.PHASECHK.TRANS64.TRYWAIT P0, [R0+URZ+0x78], R3 ;  /* 0x00007803000075a7 */ /* 0x0022a400080011ff */
[----:B--2---:R-:W-:Y:S05]  /*c0c0*/  @!P0 NANOSLEEP.SYNCS 0x989680 ;  /* 0x009896800000895d */ /* 0x004fea0003900000 */
[----:B------:R-:W2:Y:S02]  /*c0d0*/  @!P0 SYNCS.PHASECHK.TRANS64 P0, [R0+URZ+0x78], R3 ;  /* 0x00007803000085a7 */ /* 0x000ea400080010ff */
[----:B--2---:R-:W-:Y:S05]  /*c0e0*/  @!P0 BRA `(.L_x_163) ;  /* 0xfffffffc00f08947 */ /* 0x004fea000383ffff */
[----:B------:R-:W-:Y:S05]  /*c0f0*/  BRA `(.L_x_80) ;  /* 0xffffff8800c07947 */ /* 0x000fea000383ffff */
.L_x_84:
[----:B------:R-:W-:Y:S07]  /*c100*/  MOV R3, UR4 ;  /* 0x0000000400037c02 */ /* 0x000fee0008000f00 */
.L_x_164:
[----:B-1----:R1:W2:Y:S02]  /*c110*/  SYNCS.PHASECHK.TRANS64.TRYWAIT P2, [R3+URZ+0x50], R38 ;  /* 0x00005026030075a7 */ /* 0x0022a400080411ff */
[----:B--2---:R-:W-:Y:S05]  /*c120*/  @!P2 NANOSLEEP.SYNCS 0x989680 ;  /* 0x009896800000a95d */ /* 0x004fea0003900000 */
[----:B------:R-:W2:Y:S02]  /*c130*/  @!P2 SYNCS.PHASECHK.TRANS64 P2, [R3+URZ+0x50], R38 ;  /* 0x000050260300a5a7 */ /* 0x000ea400080410ff */
[----:B--2---:R-:W-:Y:S05]  /*c140*/  @!P2 BRA `(.L_x_164) ;  /* 0xfffffffc00f0a947 */ /* 0x004fea000383ffff */
[----:B------:R-:W-:Y:S05]  /*c150*/  BRA `(.L_x_165) ;  /* 0xffffff8c001c7947 */ /* 0x000fea000383ffff */
.L_x_85:
[----:B-1----:R-:W-:Y:S07]  /*c160*/  MOV R3, UR4 ;  /* 0x0000000400037c02 */ /* 0x002fee0008000f00 */
.L_x_166:
[----:B-1----:R1:W2:Y:S02]  /*c170*/  SYNCS.PHASECHK.TRANS64.TRYWAIT P0, [R3+URZ+0x58], R38 ;  /* 0x00005826030075a7 */ /* 0x0022a400080011ff */
[----:B--2---:R-:W-:Y:S05]  /*c180*/  @!P0 NANOSLEEP.SYNCS 0x989680 ;  /* 0x009896800000895d */ /* 0x004fea0003900000 */
[----:B------:R-:W2:Y:S02]  /*c190*/  @!P0 SYNCS.PHASECHK.TRANS64 P0, [R3+URZ+0x58], R38 ;  /* 0x00005826030085a7 */ /* 0x000ea400080010ff */
[----:B--2---:R-:W-:Y:S05]  /*c1a0*/  @!P0 BRA `(.L_x_166) ;  /* 0xfffffffc00f08947 */ /* 0x004fea000383ffff */
[----:B------:R-:W-:Y:S05]  /*c1b0*/  BRA `(.L_x_167) ;  /* 0xffffff8c00647947 */ /* 0x000fea000383ffff */
.L_x_86:
[----:B-1----:R-:W-:Y:S07]  /*c1c0*/  MOV R3, UR4 ;  /* 0x0000000400037c02 */ /* 0x002fee0008000f00 */
.L_x_168:
[----:B-1----:R1:W2:Y:S02]  /*c1d0*/  SYNCS.PHASECHK.TRANS64.TRYWAIT P0, [R3+URZ+0x60], R38 ;  /* 0x00006026030075a7 */ /* 0x0022a400080011ff */
[----:B--2---:R-:W-:Y:S05]  /*c1e0*/  @!P0 NANOSLEEP.SYNCS 0x989680 ;  /* 0x009896800000895d */ /* 0x004fea0003900000 */
[----:B------:R-:W2:Y:S02]  /*c1f0*/  @!P0 SYNCS.PHASECHK.TRANS64 P0, [R3+URZ+0x60], R38 ;  /* 0x00006026030085a7 */ /* 0x000ea400080010ff */
[----:B--2---:R-:W-:Y:S05]  /*c200*/  @!P0 BRA `(.L_x_168) ;  /* 0xfffffffc00f08947 */ /* 0x004fea000383ffff */
[----:B------:R-:W-:Y:S05]  /*c210*/  BRA `(.L_x_169) ;  /* 0xffffff8c00ac7947 */ /* 0x000fea000383ffff */
.L_x_87:
[----:B-1----:R-:W-:Y:S07]  /*c220*/  MOV R3, UR4 ;  /* 0x0000000400037c02 */ /* 0x002fee0008000f00 */
.L_x_170:
[----:B-1----:R1:W2:Y:S02]  /*c230*/  SYNCS.PHASECHK.TRANS64.TRYWAIT P0, [R3+URZ+0x68], R38 ;  /* 0x00006826030075a7 */ /* 0x0022a400080011ff */
[----:B--2---:R-:W-:Y:S05]  /*c240*/  @!P0 NANOSLEEP.SYNCS 0x989680 ;  /* 0x009896800000895d */ /* 0x004fea0003900000 */
[----:B------:R-:W2:Y:S02]  /*c250*/  @!P0 SYNCS.PHASECHK.TRANS64 P0, [R3+URZ+0x68], R38 ;  /* 0x00006826030085a7 */ /* 0x000ea400080010ff */
[----:B--2---:R-:W-:Y:S05]  /*c260*/  @!P0 BRA `(.L_x_170) ;  /* 0xfffffffc00f08947 */ /* 0x004fea000383ffff */
[----:B------:R-:W-:Y:S05]  /*c270*/  BRA `(.L_x_171) ;  /* 0xffffff8c00f47947 */ /* 0x000fea000383ffff */
.L_x_89:
[----:B------:R-:W-:-:S07]  /*c280*/  MOV R0, UR4 ;  /* 0x0000000400007c02 */ /* 0x000fce0008000f00 */
.L_x_172:
[----:B-1----:R1:W2:Y:S02]  /*c290*/  SYNCS.PHASECHK.TRANS64.TRYWAIT P0, [R0+URZ+0x50], R3 ;  /* 0x00005003000075a7 */ /* 0x0022a400080011ff */
[----:B--2---:R-:W-:Y:S05]  /*c2a0*/  @!P0 NANOSLEEP.SYNCS 0x989680 ;  /* 0x009896800000895d */ /* 0x004fea0003900000 */
[----:B------:R-:W2:Y:S02]  /*c2b0*/  @!P0 SYNCS.PHASECHK.TRANS64 P0, [R0+URZ+0x50], R3 ;  /* 0x00005003000085a7 */ /* 0x000ea400080010ff */
[----:B--2---:R-:W-:Y:S05]  /*c2c0*/  @!P0 BRA `(.L_x_172) ;  /* 0xfffffffc00f08947 */ /* 0x004fea000383ffff */
[----:B------:R-:W-:Y:S05]  /*c2d0*/  BRA `(.L_x_173) ;  /* 0xffffff9000b87947 */ /* 0x000fea000383ffff */
.L_x_90:
[----:B-1----:R-:W-:-:S07]  /*c2e0*/  MOV R0, UR4 ;  /* 0x0000000400007c02 */ /* 0x002fce0008000f00 */
.L_x_174:
[----:B-1----:R1:W2:Y:S02]  /*c2f0*/  SYNCS.PHASECHK.TRANS64.TRYWAIT P0, [R0+URZ+0x58], R3 ;  /* 0x00005803000075a7 */ /* 0x0022a400080011ff */
[----:B--2---:R-:W-:Y:S05]  /*c300*/  @!P0 NANOSLEEP.SYNCS 0x989680 ;  /* 0x009896800000895d */ /* 0x004fea0003900000 */
[----:B------:R-:W2:Y:S02]  /*c310*/  @!P0 SYNCS.PHASECHK.TRANS64 P0, [R0+URZ+0x58], R3 ;  /* 0x00005803000085a7 */ /* 0x000ea400080010ff */
[----:B--2---:R-:W-:Y:S05]  /*c320*/  @!P0 BRA `(.L_x_174) ;  /* 0xfffffffc00f08947 */ /* 0x004fea000383ffff */
[----:B------:R-:W-:Y:S05]  /*c330*/  BRA `(.L_x_175) ;  /* 0xffffff9000a87947 */ /* 0x000fea000383ffff */
.L_x_91:
[----:B-1----:R-:W-:-:S07]  /*c340*/  MOV R0, UR4 ;  /* 0x0000000400007c02 */ /* 0x002fce0008000f00 */
.L_x_176:
[----:B-1----:R1:W2:Y:S02]  /*c350*/  SYNCS.PHASECHK.TRANS64.TRYWAIT P0, [R0+URZ+0x60], R3 ;  /* 0x00006003000075a7 */ /* 0x0022a400080011ff */
[----:B--2---:R-:W-:Y:S05]  /*c360*/  @!P0 NANOSLEEP.SYNCS 0x989680 ;  /* 0x009896800000895d */ /* 0x004fea0003900000 */
[----:B------:R-:W2:Y:S02]  /*c370*/  @!P0 SYNCS.PHASECHK.TRANS64 P0, [R0+URZ+0x60], R3 ;  /* 0x00006003000085a7 */ /* 0x000ea400080010ff */
[----:B--2---:R-:W-:Y:S05]  /*c380*/  @!P0 BRA `(.L_x_176) ;  /* 0xfffffffc00f08947 */ /* 0x004fea000383ffff */
[----:B------:R-:W-:Y:S05]  /*c390*/  BRA `(.L_x_177) ;  /* 0xffffff9000987947 */ /* 0x000fea000383ffff */
.L_x_93:
[----:B--2---:R2:W4:Y:S02]  /*c3a0*/  SYNCS.PHASECHK.TRANS64.TRYWAIT P0, [R0+URZ+0x80], R3 ;  /* 0x00008003000075a7 */ /* 0x00452400080011ff */
[----:B----4-:R-:W-:Y:S05]  /*c3b0*/  @!P0 NANOSLEEP.SYNCS 0x989680 ;  /* 0x009896800000895d */ /* 0x010fea0003900000 */
[----:B------:R-:W4:Y:S02]  /*c3c0*/  @!P0 SYNCS.PHASECHK.TRANS64 P0, [R0+URZ+0x80], R3 ;  /* 0x00008003000085a7 */ /* 0x000f2400080010ff */
[----:B----4-:R-:W-:Y:S05]  /*c3d0*/  @!P0 BRA `(.L_x_93) ;  /* 0xfffffffc00f08947 */ /* 0x010fea000383ffff */
[----:B------:R-:W-:Y:S05]  /*c3e0*/  BRA `(.L_x_178) ;  /* 0xffffff9400687947 */ /* 0x000fea000383ffff */
.L_x_104:
[----:B-1----:R-:W-:Y:S04]  /*c3f0*/  MOV R0, UR49 ;  /* 0x0000003100007c02 */ /* 0x002fe80008000f00 */
[----:B------:R1:W3:Y:S03]  /*c400*/  SYNCS.PHASECHK.TRANS64.TRYWAIT P0, [R0+URZ+0x30], R5 ;  /* 0x00003005000075a7 */ /* 0x0002e600080011ff */
[----:B---3--:R-:W-:Y:S05]  /*c410*/  @!P0 NANOSLEEP.SYNCS 0x989680 ;  /* 0x009896800000895d */ /* 0x008fea0003900000 */
[----:B------:R-:W3:Y:S02]  /*c420*/  @!P0 SYNCS.PHASECHK.TRANS64 P0, [R0+URZ+0x30], R5 ;  /* 0x00003005000085a7 */ /* 0x000ee400080010ff */
[----:B---3--:R-:W-:Y:S05]  /*c430*/  @!P0 BRA `(.L_x_104) ;  /* 0xfffffffc00ec8947 */ /* 0x008fea000383ffff */
[----:B------:R-:W-:Y:S05]  /*c440*/  BRA `(.L_x_103) ;  /* 0xffffffa000e47947 */ /* 0x000fea000383ffff */
.L_x_106:
[----:B-1----:R-:W-:Y:S04]  /*c450*/  MOV R0, UR49 ;  /* 0x0000003100007c02 */ /* 0x002fe80008000f00 */
[----:B------:R1:W4:Y:S03]  /*c460*/  SYNCS.PHASECHK.TRANS64.TRYWAIT P1, [R0+URZ+0xa0], R3 ;  /* 0x0000a003000075a7 */ /* 0x00032600080211ff */
[----:B----4-:R-:W-:Y:S05]  /*c470*/  @!P1 NANOSLEEP.SYNCS 0x989680 ;  /* 0x009896800000995d */ /* 0x010fea0003900000 */
[----:B------:R-:W4:Y:S02]  /*c480*/  @!P1 SYNCS.PHASECHK.TRANS64 P1, [R0+URZ+0xa0], R3 ;  /* 0x0000a003000095a7 */ /* 0x000f2400080210ff */
[----:B----4-:R-:W-:Y:S05]  /*c490*/  @!P1 BRA `(.L_x_106) ;  /* 0xfffffffc00ec9947 */ /* 0x010fea000383ffff */
[----:B------:R-:W-:Y:S05]  /*c4a0*/  BRA `(.L_x_105) ;  /* 0xffffffa4001c7947 */ /* 0x000fea000383ffff */
.L_x_115:
[----:B--2---:R2:W4:Y:S02]  /*c4b0*/  SYNCS.PHASECHK.TRANS64.TRYWAIT P0, [R3+URZ+0x30], R0 ;  /* 0x00003000030075a7 */ /* 0x00452400080011ff */
[----:B----4-:R-:W-:Y:S05]  /*c4c0*/  @!P0 NANOSLEEP.SYNCS 0x989680 ;  /* 0x009896800000895d */ /* 0x010fea0003900000 */
[----:B------:R-:W4:Y:S02]  /*c4d0*/  @!P0 SYNCS.PHASECHK.TRANS64 P0, [R3+URZ+0x30], R0 ;  /* 0x00003000030085a7 */ /* 0x000f2400080010ff */
[----:B----4-:R-:W-:Y:S05]  /*c4e0*/  @!P0 BRA `(.L_x_115) ;  /* 0xfffffffc00f08947 */ /* 0x010fea000383ffff */
[----:B------:R-:W-:Y:S05]  /*c4f0*/  BRA `(.L_x_114) ;  /* 0xffffffb400ec7947 */ /* 0x000fea000383ffff */
.L_x_123:
[----:B-1----:R1:W4:Y:S02]  /*c500*/  SYNCS.PHASECHK.TRANS64.TRYWAIT P0, [R3+URZ+0x30], R6 ;  /* 0x00003006030075a7 */ /* 0x00232400080011ff */
[----:B----4-:R-:W-:Y:S05]  /*c510*/  @!P0 NANOSLEEP.SYNCS 0x989680 ;  /* 0x009896800000895d */ /* 0x010fea0003900000 */
[----:B------:R-:W4:Y:S02]  /*c520*/  @!P0 SYNCS.PHASECHK.TRANS64 P0, [R3+URZ+0x30], R6 ;  /* 0x00003006030085a7 */ /* 0x000f2400080010ff */
[----:B----4-:R-:W-:Y:S05]  /*c530*/  @!P0 BRA `(.L_x_123) ;  /* 0xfffffffc00f08947 */ /* 0x010fea000383ffff */
[----:B------:R-:W-:Y:S05]  /*c540*/  BRA `(.L_x_122) ;  /* 0xffffffc800f07947 */ /* 0x000fea000383ffff */
.L_x_131:
[----:B-1----:R1:W2:Y:S02]  /*c550*/  SYNCS.PHASECHK.TRANS64.TRYWAIT P0, [R3+URZ+0x30], R0 ;  /* 0x00003000030075a7 */ /* 0x0022a400080011ff */
[----:B--2---:R-:W-:Y:S05]  /*c560*/  @!P0 NANOSLEEP.SYNCS 0x989680 ;  /* 0x009896800000895d */ /* 0x004fea0003900000 */
[----:B------:R-:W2:Y:S02]  /*c570*/  @!P0 SYNCS.PHASECHK.TRANS64 P0, [R3+URZ+0x30], R0 ;  /* 0x00003000030085a7 */ /* 0x000ea400080010ff */
[----:B--2---:R-:W-:Y:S05]  /*c580*/  @!P0 BRA `(.L_x_131) ;  /* 0xfffffffc00f08947 */ /* 0x004fea000383ffff */
[----:B------:R-:W-:Y:S05]  /*c590*/  BRA `(.L_x_130) ;  /* 0xffffffdc00ec7947 */ /* 0x000fea000383ffff */
        .weak           $__internal_0_$__cuda_sm10x_tcgen05_guardrail_trap_col_being_dealloced_not_returned_by_alloc
        .type           $__internal_0_$__cuda_sm10x_tcgen05_guardrail_trap_col_being_dealloced_not_returned_by_alloc,@function
        .size           $__internal_0_$__cuda_sm10x_tcgen05_guardrail_trap_col_being_dealloced_not_returned_by_alloc,($__internal_1_$__cuda_sm10x_tcgen05_guardrail_trap_phase_invalid_during_alloc - $__internal_0_$__cuda_sm10x_tcgen05_guardrail_trap_col_being_dealloced_not_returned_by_alloc)
$__internal_0_$__cuda_sm10x_tcgen05_guardrail_trap_col_being_dealloced_not_returned_by_alloc:
[----:B------:R-:W-:Y:S05]  /*c5a0*/  BPT.TRAP 0x1 ;  /* 0x000000040000795c */ /* 0x000fea0000300000 */
[----:B------:R-:W-:-:S04]  /*c5b0*/  HFMA2 R3, -RZ, RZ, 0, 0 ;  /* 0x00000000ff037431 */ /* 0x000fc800000001ff */
[----:B------:R-:W-:Y:S05]  /*c5c0*/  RET.REL.NODEC R2 `(_ZN7cutlass13device_kernelINS_4gemm6kernel13GemmUniversalIN4cute5tupleIJiiiiEEENS1_10collective13CollectiveMmaINS1_46MainloopSm100TmaUmmaWarpSpecializedBlockScaledILi3ELi2ELi1ENS5_IJNS4_1CILi1EEENSA_ILi4EEESB_EEEEENS5_IJNSA_ILi128EEENSA_ILi256EEESG_EEENS5_IJNS_12float_e2m1_tENS_13float_ue8m0_tEEEENS5_IJNS5_IJlSB_lEEENS4_6LayoutINS5_IJNS5_IJNS5_IJNSA_ILi32EEESC_EEEiEEESP_NS5_IJSB_iEEEEEENS5_IJNS5_IJNS5_IJNSA_ILi16EEESC_EEEiEEENS5_IJNS5_IJNSA_ILi0EEESB_EEENSA_ILi512EEEEEENS5_IJSV_iEEEEEEEEEEESK_S12_NS4_8TiledMMAINS4_8MMA_AtomIJNS4_17SM100_MMA_MXF4_SSISI_SI_fSJ_Li128ELi256ELi32ELNS4_4UMMA5MajorE0ELS17_0ELNS16_7ScaleInE0ELS18_0EEEEEENSM_INS5_IJSB_SB_SB_EEENS5_IJSV_SV_SV_EEEEENS5_IJNS4_10UnderscoreES1E_S1E_EEEEENS5_IJNS4_23SM90_TMA_LOAD_MULTICASTES1H_EEENS5_IJNS4_14ComposedLayoutINS4_7SwizzleILi3ELi4ELi3EEENS4_18smem_ptr_flag_bitsILi4EEENSM_INS5_IJNSA_ILi8EEESG_EEENS5_IJSG_SB_EEEEEEENSM_INS5_IJNS5_IJNS5_IJSO_SB_EEENS5_IJSN_NSA_ILi2EEEEEEEEESB_NS5_IJS1U_S1U_EEEEEENS5_IJNS5_IJNS5_IJST_SX_EEESW_EEESV_NS5_IJS1U_SX_EEEEEEEEEEEvNS4_8identityENS5_IJNS4_13SM90_TMA_LOADES26_EEENS5_IJS1S_NSM_INS5_IJNS5_IJNS5_IJSO_S1U_EEES1V_EEESB_S1X_EEENS5_IJS20_SV_NS5_IJS1U_NSA_ILi1024EEEEEEEEEEEEEEvS25_EENS_8epilogue10collective18CollectiveEpilogueINS2H_23Sm100TmaWarpSpecializedILi4ELi2ELi64ELb1ELb0EEEJSH_NS5_IJNSM_ISF_SB_EENSM_INSA_ILi64EEESB_EEEEENS_10bfloat16_tESL_S2Q_SL_NS2H_6fusion15FusionCallbacksIS2L_NS2R_17LinearCombinationIS2Q_fS2Q_fLNS_15FloatRoundStyleE2EEESH_S2P_JEEENS4_5SM1004TMEM4LOAD26SM100_TMEM_LOAD_32dp32b64xES26_NS1J_IS1L_NS1M_ILi16EEENSM_INS5_IJS1O_S2N_EEENS5_IJS2N_SB_EEEEEEENS4_39AutoVectorizingCopyWithAssumedAlignmentILi128EEENS4_14SM90_TMA_STOREES35_S37_S37_EEEvvEEEEvNT_6ParamsE) ;  /* 0xffffff38028c7950 */ /* 0x000fea0003c3ffff */
        .weak           $__internal_1_$__cuda_sm10x_tcgen05_guardrail_trap_phase_invalid_during_alloc
        .type           $__internal_1_$__cuda_sm10x_tcgen05_guardrail_trap_phase_invalid_during_alloc,@function
        .size           $__internal_1_$__cuda_sm10x_tcgen05_guardrail_trap_phase_invalid_during_alloc,($__internal_2_$__cuda_sm10x_tcgen05_guardrail_trap_unallocated_columns_being_dealloced - $__internal_1_$__cuda_sm10x_tcgen05_guardrail_trap_phase_invalid_during_alloc)
$__internal_1_$__cuda_sm10x_tcgen05_guardrail_trap_phase_invalid_during_alloc:
[----:B------:R-:W-:Y:S05]  /*c5d0*/  BPT.TRAP 0x1 ;  /* 0x000000040000795c */ /* 0x000fea0000300000 */
[----:B------:R-:W-:-:S04]  /*c5e0*/  MOV R3, 0x0 ;  /* 0x0000000000037802 */ /* 0x000fc80000000f00 */
[----:B------:R-:W-:Y:S05]  /*c5f0*/  RET.REL.NODEC R2 `(_ZN7cutlass13device_kernelINS_4gemm6kernel13GemmUniversalIN4cute5tupleIJiiiiEEENS1_10collective13CollectiveMmaINS1_46MainloopSm100TmaUmmaWarpSpecializedBlockScaledILi3ELi2ELi1ENS5_IJNS4_1CILi1EEENSA_ILi4EEESB_EEEEENS5_IJNSA_ILi128EEENSA_ILi256EEESG_EEENS5_IJNS_12float_e2m1_tENS_13float_ue8m0_tEEEENS5_IJNS5_IJlSB_lEEENS4_6LayoutINS5_IJNS5_IJNS5_IJNSA_ILi32EEESC_EEEiEEESP_NS5_IJSB_iEEEEEENS5_IJNS5_IJNS5_IJNSA_ILi16EEESC_EEEiEEENS5_IJNS5_IJNSA_ILi0EEESB_EEENSA_ILi512EEEEEENS5_IJSV_iEEEEEEEEEEESK_S12_NS4_8TiledMMAINS4_8MMA_AtomIJNS4_17SM100_MMA_MXF4_SSISI_SI_fSJ_Li128ELi256ELi32ELNS4_4UMMA5MajorE0ELS17_0ELNS16_7ScaleInE0ELS18_0EEEEEENSM_INS5_IJSB_SB_SB_EEENS5_IJSV_SV_SV_EEEEENS5_IJNS4_10UnderscoreES1E_S1E_EEEEENS5_IJNS4_23SM90_TMA_LOAD_MULTICASTES1H_EEENS5_IJNS4_14ComposedLayoutINS4_7SwizzleILi3ELi4ELi3EEENS4_18smem_ptr_flag_bitsILi4EEENSM_INS5_IJNSA_ILi8EEESG_EEENS5_IJSG_SB_EEEEEEENSM_INS5_IJNS5_IJNS5_IJSO_SB_EEENS5_IJSN_NSA_ILi2EEEEEEEEESB_NS5_IJS1U_S1U_EEEEEENS5_IJNS5_IJNS5_IJST_SX_EEESW_EEESV_NS5_IJS1U_SX_EEEEEEEEEEEvNS4_8identityENS5_IJNS4_13SM90_TMA_LOADES26_EEENS5_IJS1S_NSM_INS5_IJNS5_IJNS5_IJSO_S1U_EEES1V_EEESB_S1X_EEENS5_IJS20_SV_NS5_IJS1U_NSA_ILi1024EEEEEEEEEEEEEEvS25_EENS_8epilogue10collective18CollectiveEpilogueINS2H_23Sm100TmaWarpSpecializedILi4ELi2ELi64ELb1ELb0EEEJSH_NS5_IJNSM_ISF_SB_EENSM_INSA_ILi64EEESB_EEEEENS_10bfloat16_tESL_S2Q_SL_NS2H_6fusion15FusionCallbacksIS2L_NS2R_17LinearCombinationIS2Q_fS2Q_fLNS_15FloatRoundStyleE2EEESH_S2P_JEEENS4_5SM1004TMEM4LOAD26SM100_TMEM_LOAD_32dp32b64xES26_NS1J_IS1L_NS1M_ILi16EEENSM_INS5_IJS1O_S2N_EEENS5_IJS2N_SB_EEEEEEENS4_39AutoVectorizingCopyWithAssumedAlignmentILi128EEENS4_14SM90_TMA_STOREES35_S37_S37_EEEvvEEEEvNT_6ParamsE) ;  /* 0xffffff3802807950 */ /* 0x000fea0003c3ffff */
        .weak           $__internal_2_$__cuda_sm10x_tcgen05_guardrail_trap_unallocated_columns_being_dealloced
        .type           $__internal_2_$__cuda_sm10x_tcgen05_guardrail_trap_unallocated_columns_being_dealloced,@function
        .size           $__internal_2_$__cuda_sm10x_tcgen05_guardrail_trap_unallocated_columns_being_dealloced,(.L_x_180 - $__internal_2_$__cuda_sm10x_tcgen05_guardrail_trap_unallocated_columns_being_dealloced)
$__internal_2_$__cuda_sm10x_tcgen05_guardrail_trap_unallocated_columns_being_dealloced:
[----:B------:R-:W-:Y:S05]  /*c600*/  BPT.TRAP 0x1 ;  /* 0x000000040000795c */ /* 0x000fea0000300000 */
[----:B------:R-:W-:-:S04]  /*c610*/  HFMA2 R3, -RZ, RZ, 0, 0 ;  /* 0x00000000ff037431 */ /* 0x000fc800000001ff */
[----:B------:R-:W-:Y:S05]  /*c620*/  RET.REL.NODEC R2 `(_ZN7cutlass13device_kernelINS_4gemm6kernel13GemmUniversalIN4cute5tupleIJiiiiEEENS1_10collective13CollectiveMmaINS1_46MainloopSm100TmaUmmaWarpSpecializedBlockScaledILi3ELi2ELi1ENS5_IJNS4_1CILi1EEENSA_ILi4EEESB_EEEEENS5_IJNSA_ILi128EEENSA_ILi256EEESG_EEENS5_IJNS_12float_e2m1_tENS_13float_ue8m0_tEEEENS5_IJNS5_IJlSB_lEEENS4_6LayoutINS5_IJNS5_IJNS5_IJNSA_ILi32EEESC_EEEiEEESP_NS5_IJSB_iEEEEEENS5_IJNS5_IJNS5_IJNSA_ILi16EEESC_EEEiEEENS5_IJNS5_IJNSA_ILi0EEESB_EEENSA_ILi512EEEEEENS5_IJSV_iEEEEEEEEEEESK_S12_NS4_8TiledMMAINS4_8MMA_AtomIJNS4_17SM100_MMA_MXF4_SSISI_SI_fSJ_Li128ELi256ELi32ELNS4_4UMMA5MajorE0ELS17_0ELNS16_7ScaleInE0ELS18_0EEEEEENSM_INS5_IJSB_SB_SB_EEENS5_IJSV_SV_SV_EEEEENS5_IJNS4_10UnderscoreES1E_S1E_EEEEENS5_IJNS4_23SM90_TMA_LOAD_MULTICASTES1H_EEENS5_IJNS4_14ComposedLayoutINS4_7SwizzleILi3ELi4ELi3EEENS4_18smem_ptr_flag_bitsILi4EEENSM_INS5_IJNSA_ILi8EEESG_EEENS5_IJSG_SB_EEEEEEENSM_INS5_IJNS5_IJNS5_IJSO_SB_EEENS5_IJSN_NSA_ILi2EEEEEEEEESB_NS5_IJS1U_S1U_EEEEEENS5_IJNS5_IJNS5_IJST_SX_EEESW_EEESV_NS5_IJS1U_SX_EEEEEEEEEEEvNS4_8identityENS5_IJNS4_13SM90_TMA_LOADES26_EEENS5_IJS1S_NSM_INS5_IJNS5_IJNS5_IJSO_S1U_EEES1V_EEESB_S1X_EEENS5_IJS20_SV_NS5_IJS1U_NSA_ILi1024EEEEEEEEEEEEEEvS25_EENS_8epilogue10collective18CollectiveEpilogueINS2H_23Sm100TmaWarpSpecializedILi4ELi2ELi64ELb1ELb0EEEJSH_NS5_IJNSM_ISF_SB_EENSM_INSA_ILi64EEESB_EEEEENS_10bfloat16_tESL_S2Q_SL_NS2H_6fusion15FusionCallbacksIS2L_NS2R_17LinearCombinationIS2Q_fS2Q_fLNS_15FloatRoundStyleE2EEESH_S2P_JEEENS4_5SM1004TMEM4LOAD26SM100_TMEM_LOAD_32dp32b64xES26_NS1J_IS1L_NS1M_ILi16EEENSM_INS5_IJS1O_S2N_EEENS5_IJS2N_SB_EEEEEEENS4_39AutoVectorizingCopyWithAssumedAlignmentILi128EEENS4_14SM90_TMA_STOREES35_S37_S37_EEEvvEEEEvNT_6ParamsE) ;  /* 0xffffff3802747950 */ /* 0x000fea0003c3ffff */
.L_x_179:
[----:B------:R-:W-:-:S00]  /*c630*/  BRA `(.L_x_179) ;  /* 0xfffffffc00fc7947 */ /* 0x000fc0000383ffff */
[----:B------:R-:W-:-:S00]  /*c640*/  NOP ;  /* 0x0000000000007918 */ /* 0x000fc00000000000 */
        /* <DEDUP_REMOVED lines=11> */
.L_x_180:


//--------------------- .nv.global.init           --------------------------
	.section	.nv.global.init,"aw",@progbits
.nv.global.init:
	.type		$str$29,@object
	.size		$str$29,($str$30 - $str$29)
$str$29:
        /*0000*/ 	.byte	0x28, 0x61, 0x64, 0x64, 0x72, 0x65, 0x73, 0x73, 0x20, 0x26, 0x20, 0x6d, 0x61, 0x73, 0x6b, 0x29
        /*0010*/ 	.byte	0x20, 0x3d, 0x3d, 0x20, 0x30, 0x00
	.type		$str$30,@object
	.size		$str$30,($str$26 - $str$30)
$str$30:
        /*0016*/ 	.byte	0x2f, 0x74, 0x6d, 0x70, 0x2f, 0x63, 0x75, 0x74, 0x6c, 0x61, 0x73, 0x73, 0x5f, 0x73, 0x77, 0x65
        /*0026*/ 	.byte	0x65, 0x70, 0x5f, 0x73, 0x72, 0x63, 0x2f, 0x69, 0x6e, 0x63, 0x6c, 0x75, 0x64, 0x65, 0x2f, 0x63
        /*0036*/ 	.byte	0x75, 0x74, 0x65, 0x2f, 0x70, 0x6f, 0x69, 0x6e, 0x74, 0x65, 0x72, 0x5f, 0x66, 0x6c, 0x61, 0x67
        /*0046*/ 	.byte	0x67, 0x65, 0x64, 0x2e, 0x68, 0x70, 0x70, 0x00
	.type		$str$26,@object
	.size		$str$26,($str$25 - $str$26)
$str$26:
        /*004e*/ 	.byte	0x2f, 0x74, 0x6d, 0x70, 0x2f, 0x63, 0x75, 0x74, 0x6c, 0x61, 0x73, 0x73, 0x5f, 0x73, 0x77, 0x65
        /*005e*/ 	.byte	0x65, 0x70, 0x5f, 0x73, 0x72, 0x63, 0x2f, 0x69, 0x6e, 0x63, 0x6c, 0x75, 0x64, 0x65, 0x2f, 0x63
        /*006e*/ 	.byte	0x75, 0x74, 0x65, 0x2f, 0x61, 0x74, 0x6f, 0x6d, 0x2f, 0x63, 0x6f, 0x70, 0x79, 0x5f, 0x74, 0x72
        /*007e*/ 	.byte	0x61, 0x69, 0x74, 0x73, 0x5f, 0x73, 0x6d, 0x31, 0x30, 0x30, 0x2e, 0x68, 0x70, 0x70, 0x00
	.type		$str$25,@object
	.size		$str$25,(__unnamed_1 - $str$25)
$str$25:
        /*008d*/ 	.byte	0x28, 0x28, 0x75, 0x69, 0x6e, 0x74, 0x33, 0x32, 0x5f, 0x74, 0x28, 0x74, 0x68, 0x72, 0x65, 0x61
        /*009d*/ 	.byte	0x64, 0x49, 0x64, 0x78, 0x2e, 0x78, 0x29, 0x20, 0x2f, 0x20, 0x33, 0x32, 0x29, 0x20, 0x25, 0x20
        /*00ad*/ 	.byte	0x34, 0x29, 0x20, 0x3d, 0x3d, 0x20, 0x28, 0x28, 0x28, 0x74, 0x6d, 0x65, 0x6d, 0x5f, 0x61, 0x64
        /*00bd*/ 	.byte	0x64, 0x72, 0x20, 0x3e, 0x3e, 0x20, 0x31, 0x36, 0x29, 0x20, 0x2f, 0x20, 0x33, 0x32, 0x29, 0x20
        /*00cd*/ 	.byte	0x25, 0x20, 0x34, 0x29, 0x00
	.type		__unnamed_1,@object
	.size		__unnamed_1,(__unnamed_2 - __unnamed_1)
__unnamed_1:
        /*00d2*/ 	.byte	0x61, 0x75, 0x74, 0x6f, 0x20, 0x63, 0x75, 0x74, 0x65, 0x3a, 0x3a, 0x61, 0x73, 0x5f, 0x70, 0x6f
        /* <DEDUP_REMOVED lines=24> */
        /*0262*/ 	.byte	0x38, 0x31, 0x39, 0x32, 0x3e, 0x3e, 0x3e, 0x3e, 0x5d, 0x00
	.type		__unnamed_2,@object
	.size		__unnamed_2,(.L_2 - __unnamed_2)
__unnamed_2:
        /* <DEDUP_REMOVED lines=43> */
        /*051c*/ 	.byte	0x74, 0x65, 0x3a, 0x3a, 0x43, 0x3c, 0x30, 0x3e, 0x3e, 0x3e, 0x3e, 0x5d, 0x00
.L_2:


//--------------------- .nv.shared._ZN7cutlass13device_kernelINS_4gemm6kernel13GemmUniversalIN4cute5tupleIJiiiiEEENS1_10collective13CollectiveMmaINS1_46MainloopSm100TmaUmmaWarpSpecializedBlockScaledILi3ELi2ELi1ENS5_IJNS4_1CILi1EEENSA_ILi4EEESB_EEEEENS5_IJNSA_ILi128EEENSA_ILi256EEESG_EEENS5_IJNS_12float_e2m1_tENS_13float_ue8m0_tEEEENS5_IJNS5_IJlSB_lEEENS4_6LayoutINS5_IJNS5_IJNS5_IJNSA_ILi32EEESC_EEEiEEESP_NS5_IJSB_iEEEEEENS5_IJNS5_IJNS5_IJNSA_ILi16EEESC_EEEiEEENS5_IJNS5_IJNSA_ILi0EEESB_EEENSA_ILi512EEEEEENS5_IJSV_iEEEEEEEEEEESK_S12_NS4_8TiledMMAINS4_8MMA_AtomIJNS4_17SM100_MMA_MXF4_SSISI_SI_fSJ_Li128ELi256ELi32ELNS4_4UMMA5MajorE0ELS17_0ELNS16_7ScaleInE0ELS18_0EEEEEENSM_INS5_IJSB_SB_SB_EEENS5_IJSV_SV_SV_EEEEENS5_IJNS4_10UnderscoreES1E_S1E_EEEEENS5_IJNS4_23SM90_TMA_LOAD_MULTICASTES1H_EEENS5_IJNS4_14ComposedLayoutINS4_7SwizzleILi3ELi4ELi3EEENS4_18smem_ptr_flag_bitsILi4EEENSM_INS5_IJNSA_ILi8EEESG_EEENS5_IJSG_SB_EEEEEEENSM_INS5_IJNS5_IJNS5_IJSO_SB_EEENS5_IJSN_NSA_ILi2EEEEEEEEESB_NS5_IJS1U_S1U_EEEEEENS5_IJNS5_IJNS5_IJST_SX_EEESW_EEESV_NS5_IJS1U_SX_EEEEEEEEEEEvNS4_8identityENS5_IJNS4_13SM90_TMA_LOADES26_EEENS5_IJS1S_NSM_INS5_IJNS5_IJNS5_IJSO_S1U_EEES1V_EEESB_S1X_EEENS5_IJS20_SV_NS5_IJS1U_NSA_ILi1024EEEEEEEEEEEEEEvS25_EENS_8epilogue10collective18CollectiveEpilogueINS2H_23Sm100TmaWarpSpecializedILi4ELi2ELi64ELb1ELb0EEEJSH_NS5_IJNSM_ISF_SB_EENSM_INSA_ILi64EEESB_EEEEENS_10bfloat16_tESL_S2Q_SL_NS2H_6fusion15FusionCallbacksIS2L_NS2R_17LinearCombinationIS2Q_fS2Q_fLNS_15FloatRoundStyleE2EEESH_S2P_JEEENS4_5SM1004TMEM4LOAD26SM100_TMEM_LOAD_32dp32b64xES26_NS1J_IS1L_NS1M_ILi16EEENSM_INS5_IJS1O_S2N_EEENS5_IJS2N_SB_EEEEEEENS4_39AutoVectorizingCopyWithAssumedAlignmentILi128EEENS4_14SM90_TMA_STOREES35_S37_S37_EEEvvEEEEvNT_6ParamsE --------------------------
	.section	.nv.shared._ZN7cutlass13device_kernelINS_4gemm6kernel13GemmUniversalIN4cute5tupleIJiiiiEEENS1_10collective13CollectiveMmaINS1_46MainloopSm100TmaUmmaWarpSpecializedBlockScaledILi3ELi2ELi1ENS5_IJNS4_1CILi1EEENSA_ILi4EEESB_EEEEENS5_IJNSA_ILi128EEENSA_ILi256EEESG_EEENS5_IJNS_12float_e2m1_tENS_13float_ue8m0_tEEEENS5_IJNS5_IJlSB_lEEENS4_6LayoutINS5_IJNS5_IJNS5_IJNSA_ILi32EEESC_EEEiEEESP_NS5_IJSB_iEEEEEENS5_IJNS5_IJNS5_IJNSA_ILi16EEESC_EEEiEEENS5_IJNS5_IJNSA_ILi0EEESB_EEENSA_ILi512EEEEEENS5_IJSV_iEEEEEEEEEEESK_S12_NS4_8TiledMMAINS4_8MMA_AtomIJNS4_17SM100_MMA_MXF4_SSISI_SI_fSJ_Li128ELi256ELi32ELNS4_4UMMA5MajorE0ELS17_0ELNS16_7ScaleInE0ELS18_0EEEEEENSM_INS5_IJSB_SB_SB_EEENS5_IJSV_SV_SV_EEEEENS5_IJNS4_10UnderscoreES1E_S1E_EEEEENS5_IJNS4_23SM90_TMA_LOAD_MULTICASTES1H_EEENS5_IJNS4_14ComposedLayoutINS4_7SwizzleILi3ELi4ELi3EEENS4_18smem_ptr_flag_bitsILi4EEENSM_INS5_IJNSA_ILi8EEESG_EEENS5_IJSG_SB_EEEEEEENSM_INS5_IJNS5_IJNS5_IJSO_SB_EEENS5_IJSN_NSA_ILi2EEEEEEEEESB_NS5_IJS1U_S1U_EEEEEENS5_IJNS5_IJNS5_IJST_SX_EEESW_EEESV_NS5_IJS1U_SX_EEEEEEEEEEEvNS4_8identityENS5_IJNS4_13SM90_TMA_LOADES26_EEENS5_IJS1S_NSM_INS5_IJNS5_IJNS5_IJSO_S1U_EEES1V_EEESB_S1X_EEENS5_IJS20_SV_NS5_IJS1U_NSA_ILi1024EEEEEEEEEEEEEEvS25_EENS_8epilogue10collective18CollectiveEpilogueINS2H_23Sm100TmaWarpSpecializedILi4ELi2ELi64ELb1ELb0EEEJSH_NS5_IJNSM_ISF_SB_EENSM_INSA_ILi64EEESB_EEEEENS_10bfloat16_tESL_S2Q_SL_NS2H_6fusion15FusionCallbacksIS2L_NS2R_17LinearCombinationIS2Q_fS2Q_fLNS_15FloatRoundStyleE2EEESH_S2P_JEEENS4_5SM1004TMEM4LOAD26SM100_TMEM_LOAD_32dp32b64xES26_NS1J_IS1L_NS1M_ILi16EEENSM_INS5_IJS1O_S2N_EEENS5_IJS2N_SB_EEEEEEENS4_39AutoVectorizingCopyWithAssumedAlignmentILi128EEENS4_14SM90_TMA_STOREES35_S37_S37_EEEvvEEEEvNT_6ParamsE,"aw",@nobits
	.sectionflags	@""
	.align	16
	.zero		1024


//--------------------- .nv.shared.reserved.0     --------------------------
	.section	.nv.shared.reserved.0,"aw",@nobits
	.weak		__nv_reservedSMEM_offset_0_alias
	.size		__nv_reservedSMEM_offset_0_alias, 0, 64
	.other		__nv_reservedSMEM_offset_0_alias,@"STO_CUDA_RESERVED_SHARED STV_DEFAULT"
__nv_reservedSMEM_offset_0_alias:
	.zero		0
.nv.shared.reserved.0:
	.zero		64
	.weak		__nv_reservedSMEM_tcgen05_partition
	.type		__nv_reservedSMEM_tcgen05_partition,@object
	.size		__nv_reservedSMEM_tcgen05_partition,(.L_0 - __nv_reservedSMEM_tcgen05_partition)
__nv_reservedSMEM_tcgen05_partition:
	.zero		32
.L_0:


//--------------------- .nv.global                --------------------------
	.section	.nv.global,"aw",@nobits
.nv.global:
	.type		_ZN40_INTERNAL_7edbd785_4_k_cu_594a8c7b_299074cute1_E,@object
	.size		_ZN40_INTERNAL_7edbd785_4_k_cu_594a8c7b_299074cute1_E,(_ZN40_INTERNAL_7edbd785_4_k_cu_594a8c7b_299074cuda3std3__45__cpo6cbeginE - _ZN40_INTERNAL_7edbd785_4_k_cu_594a8c7b_299074cute1_E)
_ZN40_INTERNAL_7edbd785_4_k_cu_594a8c7b_299074cute1_E:
	.zero		1
	.type		_ZN40_INTERNAL_7edbd785_4_k_cu_594a8c7b_299074cuda3std3__45__cpo6cbeginE,@object
	.size		_ZN40_INTERNAL_7edbd785_4_k_cu_594a8c7b_299074cuda3std3__45__cpo6cbeginE,(_ZN40_INTERNAL_7edbd785_4_k_cu_594a8c7b_299074cuda3std3__48in_placeE - _ZN40_INTERNAL_7edbd785_4_k_cu_594a8c7b_299074cuda3std3__45__cpo6cbeginE)
_ZN40_INTERNAL_7edbd785_4_k_cu_594a8c7b_299074cuda3std3__45__cpo6cbeginE:
	.zero		1
	.type		_ZN40_INTERNAL_7edbd785_4_k_cu_594a8c7b_299074cuda3std3__48in_placeE,@object
	.size		_ZN40_INTERNAL_7edbd785_4_k_cu_594a8c7b_299074cuda3std3__48in_placeE,(_ZN40_INTERNAL_7edbd785_4_k_cu_594a8c7b_299074cuda3std6ranges3__45__cpo9iter_moveE - _ZN40_INTERNAL_7edbd785_4_k_cu_594a8c7b_299074cuda3std3__48in_placeE)
_ZN40_INTERNAL_7edbd785_4_k_cu_594a8c7b_299074cuda3std3__48in_placeE:
	.zero		1
	.type		_ZN40_INTERNAL_7edbd785_4_k_cu_594a8c7b_299074cuda3std6ranges3__45__cpo9iter_moveE,@object
	.size		_ZN40_INTERNAL_7edbd785_4_k_cu_594a8c7b_299074cuda3std6ranges3__45__cpo9iter_moveE,(_ZN40_INTERNAL_7edbd785_4_k_cu_594a8c7b_299074cuda3std3__45__cpo5beginE - _ZN40_INTERNAL_7edbd785_4_k_cu_594a8c7b_299074cuda3std6ranges3__45__cpo9iter_moveE)
_ZN40_INTERNAL_7edbd785_4_k_cu_594a8c7b_299074cuda3std6ranges3__45__cpo9iter_moveE:
	.zero		1
	.type		_ZN40_INTERNAL_7edbd785_4_k_cu_594a8c7b_299074cuda3std3__45__cpo5beginE,@object
	.size		_ZN40_INTERNAL_7edbd785_4_k_cu_594a8c7b_299074cuda3std3__45__cpo5beginE,(_ZN40_INTERNAL_7edbd785_4_k_cu_594a8c7b_299074cuda3std3__442_GLOBAL__N__7edbd785_4_k_cu_594a8c7b_299076ignoreE - _ZN40_INTERNAL_7edbd785_4_k_cu_594a8c7b_299074cuda3std3__45__cpo5beginE)
_ZN40_INTERNAL_7edbd785_4_k_cu_594a8c7b_299074cuda3std3__45__cpo5beginE:
	.zero		1
	.type		_ZN40_INTERNAL_7edbd785_4_k_cu_594a8c7b_299074cuda3std3__442_GLOBAL__N__7edbd785_4_k_cu_594a8c7b_299076ignoreE,@object
	.size		_ZN40_INTERNAL_7edbd785_4_k_cu_594a8c7b_299074cuda3std3__442_GLOBAL__N__7edbd785_4_k_cu_594a8c7b_299076ignoreE,(_ZN40_INTERNAL_7edbd785_4_k_cu_594a8c7b_299074cute7productE - _ZN40_INTERNAL_7edbd785_4_k_cu_594a8c7b_299074cuda3std3__442_GLOBAL__N__7edbd785_4_k_cu_594a8c7b_299076ignoreE)
_ZN40_INTERNAL_7edbd785_4_k_cu_594a8c7b_299074cuda3std3__442_GLOBAL__N__7edbd785_4_k_cu_594a8c7b_299076ignoreE:
	.zero		1
	.type		_ZN40_INTERNAL_7edbd785_4_k_cu_594a8c7b_299074cute7productE,@object
	.size		_ZN40_INTERNAL_7edbd785_4_k_cu_594a8c7b_299074cute7productE,(_ZN40_INTERNAL_7edbd785_4_k_cu_594a8c7b_299074cuda3std3__45__cpo3endE - _ZN40_INTERNAL_7edbd785_4_k_cu_594a8c7b_299074cute7productE)
_ZN40_INTERNAL_7edbd785_4_k_cu_594a8c7b_299074cute7productE:
	.zero		1
	.type		_ZN40_INTERNAL_7edbd785_4_k_cu_594a8c7b_299074cuda3std3__45__cpo3endE,@object
	.size		_ZN40_INTERNAL_7edbd785_4_k_cu_594a8c7b_299074cuda3std3__45__cpo3endE,(_ZN40_INTERNAL_7edbd785_4_k_cu_594a8c7b_299074cuda3std3__419piecewise_constructE - _ZN40_INTERNAL_7edbd785_4_k_cu_594a8c7b_299074cuda3std3__45__cpo3endE)
_ZN40_INTERNAL_7edbd785_4_k_cu_594a8c7b_299074cuda3std3__45__cpo3endE:
	.zero		1
	.type		_ZN40_INTERNAL_7edbd785_4_k_cu_594a8c7b_299074cuda3std3__419piecewise_constructE,@object
	.size		_ZN40_INTERNAL_7edbd785_4_k_cu_594a8c7b_299074cuda3std3__419piecewise_constructE,(_ZN40_INTERNAL_7edbd785_4_k_cu_594a8c7b_299074cuda3std3__45__cpo4cendE - _ZN40_INTERNAL_7edbd785_4_k_cu_594a8c7b_299074cuda3std3__419piecewise_constructE)
_ZN40_INTERNAL_7edbd785_4_k_cu_594a8c7b_299074cuda3std3__419piecewise_constructE:
	.zero		1
	.type		_ZN40_INTERNAL_7edbd785_4_k_cu_594a8c7b_299074cuda3std3__45__cpo4cendE,@object
	.size		_ZN40_INTERNAL_7edbd785_4_k_cu_594a8c7b_299074cuda3std3__45__cpo4cendE,(_ZN40_INTERNAL_7edbd785_4_k_cu_594a8c7b_299074cuda3std6ranges3__45__cpo4swapE - _ZN40_INTERNAL_7edbd785_4_k_cu_594a8c7b_299074cuda3std3__45__cpo4cendE)
_ZN40_INTERNAL_7edbd785_4_k_cu_594a8c7b_299074cuda3std3__45__cpo4cendE:
	.zero		1
	.type		_ZN40_INTERNAL_7edbd785_4_k_cu_594a8c7b_299074cuda3std6ranges3__45__cpo4swapE,@object
	.size		_ZN40_INTERNAL_7edbd785_4_k_cu_594a8c7b_299074cuda3std6ranges3__45__cpo4swapE,(.L_10 - _ZN40_INTERNAL_7edbd785_4_k_cu_594a8c7b_299074cuda3std6ranges3__45__cpo4swapE)
_ZN40_INTERNAL_7edbd785_4_k_cu_594a8c7b_299074cuda3std6ranges3__45__cpo4swapE:
	.zero		1
.L_10:


//--------------------- .nv.constant0._ZN7cutlass13device_kernelINS_4gemm6kernel13GemmUniversalIN4cute5tupleIJiiiiEEENS1_10collective13CollectiveMmaINS1_46MainloopSm100TmaUmmaWarpSpecializedBlockScaledILi3ELi2ELi1ENS5_IJNS4_1CILi1EEENSA_ILi4EEESB_EEEEENS5_IJNSA_ILi128EEENSA_ILi256EEESG_EEENS5_IJNS_12float_e2m1_tENS_13float_ue8m0_tEEEENS5_IJNS5_IJlSB_lEEENS4_6LayoutINS5_IJNS5_IJNS5_IJNSA_ILi32EEESC_EEEiEEESP_NS5_IJSB_iEEEEEENS5_IJNS5_IJNS5_IJNSA_ILi16EEESC_EEEiEEENS5_IJNS5_IJNSA_ILi0EEESB_EEENSA_ILi512EEEEEENS5_IJSV_iEEEEEEEEEEESK_S12_NS4_8TiledMMAINS4_8MMA_AtomIJNS4_17SM100_MMA_MXF4_SSISI_SI_fSJ_Li128ELi256ELi32ELNS4_4UMMA5MajorE0ELS17_0ELNS16_7ScaleInE0ELS18_0EEEEEENSM_INS5_IJSB_SB_SB_EEENS5_IJSV_SV_SV_EEEEENS5_IJNS4_10UnderscoreES1E_S1E_EEEEENS5_IJNS4_23SM90_TMA_LOAD_MULTICASTES1H_EEENS5_IJNS4_14ComposedLayoutINS4_7SwizzleILi3ELi4ELi3EEENS4_18smem_ptr_flag_bitsILi4EEENSM_INS5_IJNSA_ILi8EEESG_EEENS5_IJSG_SB_EEEEEEENSM_INS5_IJNS5_IJNS5_IJSO_SB_EEENS5_IJSN_NSA_ILi2EEEEEEEEESB_NS5_IJS1U_S1U_EEEEEENS5_IJNS5_IJNS5_IJST_SX_EEESW_EEESV_NS5_IJS1U_SX_EEEEEEEEEEEvNS4_8identityENS5_IJNS4_13SM90_TMA_LOADES26_EEENS5_IJS1S_NSM_INS5_IJNS5_IJNS5_IJSO_S1U_EEES1V_EEESB_S1X_EEENS5_IJS20_SV_NS5_IJS1U_NSA_ILi1024EEEEEEEEEEEEEEvS25_EENS_8epilogue10collective18CollectiveEpilogueINS2H_23Sm100TmaWarpSpecializedILi4ELi2ELi64ELb1ELb0EEEJSH_NS5_IJNSM_ISF_SB_EENSM_INSA_ILi64EEESB_EEEEENS_10bfloat16_tESL_S2Q_SL_NS2H_6fusion15FusionCallbacksIS2L_NS2R_17LinearCombinationIS2Q_fS2Q_fLNS_15FloatRoundStyleE2EEESH_S2P_JEEENS4_5SM1004TMEM4LOAD26SM100_TMEM_LOAD_32dp32b64xES26_NS1J_IS1L_NS1M_ILi16EEENSM_INS5_IJS1O_S2N_EEENS5_IJS2N_SB_EEEEEEENS4_39AutoVectorizingCopyWithAssumedAlignmentILi128EEENS4_14SM90_TMA_STOREES35_S37_S37_EEEvvEEEEvNT_6ParamsE --------------------------
	.section	.nv.constant0._ZN7cutlass13device_kernelINS_4gemm6kernel13GemmUniversalIN4cute5tupleIJiiiiEEENS1_10collective13CollectiveMmaINS1_46MainloopSm100TmaUmmaWarpSpecializedBlockScaledILi3ELi2ELi1ENS5_IJNS4_1CILi1EEENSA_ILi4EEESB_EEEEENS5_IJNSA_ILi128EEENSA_ILi256EEESG_EEENS5_IJNS_12float_e2m1_tENS_13float_ue8m0_tEEEENS5_IJNS5_IJlSB_lEEENS4_6LayoutINS5_IJNS5_IJNS5_IJNSA_ILi32EEESC_EEEiEEESP_NS5_IJSB_iEEEEEENS5_IJNS5_IJNS5_IJNSA_ILi16EEESC_EEEiEEENS5_IJNS5_IJNSA_ILi0EEESB_EEENSA_ILi512EEEEEENS5_IJSV_iEEEEEEEEEEESK_S12_NS4_8TiledMMAINS4_8MMA_AtomIJNS4_17SM100_MMA_MXF4_SSISI_SI_fSJ_Li128ELi256ELi32ELNS4_4UMMA5MajorE0ELS17_0ELNS16_7ScaleInE0ELS18_0EEEEEENSM_INS5_IJSB_SB_SB_EEENS5_IJSV_SV_SV_EEEEENS5_IJNS4_10UnderscoreES1E_S1E_EEEEENS5_IJNS4_23SM90_TMA_LOAD_MULTICASTES1H_EEENS5_IJNS4_14ComposedLayoutINS4_7SwizzleILi3ELi4ELi3EEENS4_18smem_ptr_flag_bitsILi4EEENSM_INS5_IJNSA_ILi8EEESG_EEENS5_IJSG_SB_EEEEEEENSM_INS5_IJNS5_IJNS5_IJSO_SB_EEENS5_IJSN_NSA_ILi2EEEEEEEEESB_NS5_IJS1U_S1U_EEEEEENS5_IJNS5_IJNS5_IJST_SX_EEESW_EEESV_NS5_IJS1U_SX_EEEEEEEEEEEvNS4_8identityENS5_IJNS4_13SM90_TMA_LOADES26_EEENS5_IJS1S_NSM_INS5_IJNS5_IJNS5_IJSO_S1U_EEES1V_EEESB_S1X_EEENS5_IJS20_SV_NS5_IJS1U_NSA_ILi1024EEEEEEEEEEEEEEvS25_EENS_8epilogue10collective18CollectiveEpilogueINS2H_23Sm100TmaWarpSpecializedILi4ELi2ELi64ELb1ELb0EEEJSH_NS5_IJNSM_ISF_SB_EENSM_INSA_ILi64EEESB_EEEEENS_10bfloat16_tESL_S2Q_SL_NS2H_6fusion15FusionCallbacksIS2L_NS2R_17LinearCombinationIS2Q_fS2Q_fLNS_15FloatRoundStyleE2EEESH_S2P_JEEENS4_5SM1004TMEM4LOAD26SM100_TMEM_LOAD_32dp32b64xES26_NS1J_IS1L_NS1M_ILi16EEENSM_INS5_IJS1O_S2N_EEENS5_IJS2N_SB_EEEEEEENS4_39AutoVectorizingCopyWithAssumedAlignmentILi128EEENS4_14SM90_TMA_STOREES35_S37_S37_EEEvvEEEEvNT_6ParamsE,"a",@progbits
	.sectionflags	@""
	.align	4
.nv.constant0._ZN7cutlass13device_kernelINS_4gemm6kernel13GemmUniversalIN4cute5tupleIJiiiiEEENS1_10collective13CollectiveMmaINS1_46MainloopSm100TmaUmmaWarpSpecializedBlockScaledILi3ELi2ELi1ENS5_IJNS4_1CILi1EEENSA_ILi4EEESB_EEEEENS5_IJNSA_ILi128EEENSA_ILi256EEESG_EEENS5_IJNS_12float_e2m1_tENS_13float_ue8m0_tEEEENS5_IJNS5_IJlSB_lEEENS4_6LayoutINS5_IJNS5_IJNS5_IJNSA_ILi32EEESC_EEEiEEESP_NS5_IJSB_iEEEEEENS5_IJNS5_IJNS5_IJNSA_ILi16EEESC_EEEiEEENS5_IJNS5_IJNSA_ILi0EEESB_EEENSA_ILi512EEEEEENS5_IJSV_iEEEEEEEEEEESK_S12_NS4_8TiledMMAINS4_8MMA_AtomIJNS4_17SM100_MMA_MXF4_SSISI_SI_fSJ_Li128ELi256ELi32ELNS4_4UMMA5MajorE0ELS17_0ELNS16_7ScaleInE0ELS18_0EEEEEENSM_INS5_IJSB_SB_SB_EEENS5_IJSV_SV_SV_EEEEENS5_IJNS4_10UnderscoreES1E_S1E_EEEEENS5_IJNS4_23SM90_TMA_LOAD_MULTICASTES1H_EEENS5_IJNS4_14ComposedLayoutINS4_7SwizzleILi3ELi4ELi3EEENS4_18smem_ptr_flag_bitsILi4EEENSM_INS5_IJNSA_ILi8EEESG_EEENS5_IJSG_SB_EEEEEEENSM_INS5_IJNS5_IJNS5_IJSO_SB_EEENS5_IJSN_NSA_ILi2EEEEEEEEESB_NS5_IJS1U_S1U_EEEEEENS5_IJNS5_IJNS5_IJST_SX_EEESW_EEESV_NS5_IJS1U_SX_EEEEEEEEEEEvNS4_8identityENS5_IJNS4_13SM90_TMA_LOADES26_EEENS5_IJS1S_NSM_INS5_IJNS5_IJNS5_IJSO_S1U_EEES1V_EEESB_S1X_EEENS5_IJS20_SV_NS5_IJS1U_NSA_ILi1024EEEEEEEEEEEEEEvS25_EENS_8epilogue10collective18CollectiveEpilogueINS2H_23Sm100TmaWarpSpecializedILi4ELi2ELi64ELb1ELb0EEEJSH_NS5_IJNSM_ISF_SB_EENSM_INSA_ILi64EEESB_EEEEENS_10bfloat16_tESL_S2Q_SL_NS2H_6fusion15FusionCallbacksIS2L_NS2R_17LinearCombinationIS2Q_fS2Q_fLNS_15FloatRoundStyleE2EEESH_S2P_JEEENS4_5SM1004TMEM4LOAD26SM100_TMEM_LOAD_32dp32b64xES26_NS1J_IS1L_NS1M_ILi16EEENSM_INS5_IJS1O_S2N_EEENS5_IJS2N_SB_EEEEEEENS4_39AutoVectorizingCopyWithAssumedAlignmentILi128EEENS4_14SM90_TMA_STOREES35_S37_S37_EEEvvEEEEvNT_6ParamsE:
	.zero		3968


//--------------------- SYMBOLS --------------------------

	.type		.nv.reservedSmem.offset0,@object
	.size		.nv.reservedSmem.offset0,0x4
	.type		.nv.reservedSmem.cap,@object
	.size		.nv.reservedSmem.cap,0x4
	.type		__assertfail,@function
